	.target	sm_80

	.elftype	@"ET_EXEC"


//--------------------- .note.nv.tkinfo           --------------------------
	.section	.note.nv.tkinfo,"",@"SHT_NOTE"
	.sectionflags	@"SHF_NOTE_NV_TKINFO"
	.tkinfo
        /*0018*/ 	.word	0x00000002
        /*0030*/ 	.string	""
        /*0030*/ 	.string	"ptxas"
        /*0030*/ 	.string	"Cuda compilation tools, release 13.0, V13.0.88"
        /*0030*/ 	.string	"Build cuda_13.0.r13.0/compiler.36424714_0"
        /*0030*/ 	.string	"-v  -suppress-debug-info  -lineinfo  -arch sm_80 "



//--------------------- .note.nv.cuinfo           --------------------------
	.section	.note.nv.cuinfo,"",@"SHT_NOTE"
	.sectionflags	@"SHF_NOTE_NV_CUINFO"
        /*0018*/ 	.short	0x0002
        /*001a*/ 	.short	0x0050
        /*001c*/ 	.short	0x0082
	.zero		2


//--------------------- .nv.info                  --------------------------
	.section	.nv.info,"",@"SHT_CUDA_INFO"
	.align	4


	//----- nvinfo : EIATTR_REGCOUNT
	.align		4
        /*0000*/ 	.byte	0x04, 0x2f
        /*0002*/ 	.short	(.L_1 - .L_0)
	.align		4
.L_0:
        /*0004*/ 	.word	index@(matmul_kernel)
        /*0008*/ 	.word	0x000000ff


	//----- nvinfo : EIATTR_FRAME_SIZE
	.align		4
.L_1:
        /*000c*/ 	.byte	0x04, 0x11
        /*000e*/ 	.short	(.L_3 - .L_2)
	.align		4
.L_2:
        /*0010*/ 	.word	index@(matmul_kernel)
        /*0014*/ 	.word	0x00006c98


	//----- nvinfo : EIATTR_MIN_STACK_SIZE
	.align		4
.L_3:
        /*0018*/ 	.byte	0x04, 0x12
        /*001a*/ 	.short	(.L_5 - .L_4)
	.align		4
.L_4:
        /*001c*/ 	.word	index@(matmul_kernel)
        /*0020*/ 	.word	0x00006c98
.L_5:


//--------------------- .nv.info.matmul_kernel    --------------------------
	.section	.nv.info.matmul_kernel,"",@"SHT_CUDA_INFO"
	.sectionflags	@""
	.align	4


	//----- nvinfo : EIATTR_CUDA_API_VERSION
	.align		4
        /*0000*/ 	.byte	0x04, 0x37
        /*0002*/ 	.short	(.L_7 - .L_6)
.L_6:
        /*0004*/ 	.word	0x00000082


	//----- nvinfo : EIATTR_SW2861232_WAR
	.align		4
.L_7:
        /*0008*/ 	.byte	0x01, 0x35
	.zero		2


	//----- nvinfo : EIATTR_PARAM_CBANK
	.align		4
        /*000c*/ 	.byte	0x04, 0x0a
        /*000e*/ 	.short	(.L_9 - .L_8)
	.align		4
.L_8:
        /*0010*/ 	.word	index@(.nv.constant0.matmul_kernel)
        /*0014*/ 	.short	0x0160
        /*0016*/ 	.short	0x0050


	//----- nvinfo : EIATTR_CBANK_PARAM_SIZE
	.align		4
.L_9:
        /*0018*/ 	.byte	0x03, 0x19
        /*001a*/ 	.short	0x0050


	//----- nvinfo : EIATTR_KPARAM_INFO
	.align		4
        /*001c*/ 	.byte	0x04, 0x17
        /*001e*/ 	.short	(.L_11 - .L_10)
.L_10:
        /*0020*/ 	.word	0x00000000
        /*0024*/ 	.short	0x000d
        /*0026*/ 	.short	0x0048
        /*0028*/ 	.byte	0x00, 0xf4, 0x21, 0x00


	//----- nvinfo : EIATTR_KPARAM_INFO
	.align		4
.L_11:
        /*002c*/ 	.byte	0x04, 0x17
        /*002e*/ 	.short	(.L_13 - .L_12)
.L_12:
        /*0030*/ 	.word	0x00000000
        /*0034*/ 	.short	0x000c
        /*0036*/ 	.short	0x0040
        /*0038*/ 	.byte	0x00, 0xf4, 0x21, 0x00


	//----- nvinfo : EIATTR_KPARAM_INFO
	.align		4
.L_13:
        /*003c*/ 	.byte	0x04, 0x17
        /*003e*/ 	.short	(.L_15 - .L_14)
.L_14:
        /*0040*/ 	.word	0x00000000
        /*0044*/ 	.short	0x000b
        /*0046*/ 	.short	0x0038
        /*0048*/ 	.byte	0x00, 0xf0, 0x11, 0x00


	//----- nvinfo : EIATTR_KPARAM_INFO
	.align		4
.L_15:
        /*004c*/ 	.byte	0x04, 0x17
        /*004e*/ 	.short	(.L_17 - .L_16)
.L_16:
        /*0050*/ 	.word	0x00000000
        /*0054*/ 	.short	0x000a
        /*0056*/ 	.short	0x0034
        /*0058*/ 	.byte	0x00, 0xf0, 0x11, 0x00


	//----- nvinfo : EIATTR_KPARAM_INFO
	.align		4
.L_17:
        /*005c*/ 	.byte	0x04, 0x17
        /*005e*/ 	.short	(.L_19 - .L_18)
.L_18:
        /*0060*/ 	.word	0x00000000
        /*0064*/ 	.short	0x0009
        /*0066*/ 	.short	0x0030
        /*0068*/ 	.byte	0x00, 0xf0, 0x11, 0x00


	//----- nvinfo : EIATTR_KPARAM_INFO
	.align		4
.L_19:
        /*006c*/ 	.byte	0x04, 0x17
        /*006e*/ 	.short	(.L_21 - .L_20)
.L_20:
        /*0070*/ 	.word	0x00000000
        /*0074*/ 	.short	0x0008
        /*0076*/ 	.short	0x002c
        /*0078*/ 	.byte	0x00, 0xf0, 0x11, 0x00


	//----- nvinfo : EIATTR_KPARAM_INFO
	.align		4
.L_21:
        /*007c*/ 	.byte	0x04, 0x17
        /*007e*/ 	.short	(.L_23 - .L_22)
.L_22:
        /*0080*/ 	.word	0x00000000
        /*0084*/ 	.short	0x0007
        /*0086*/ 	.short	0x0028
        /*0088*/ 	.byte	0x00, 0xf0, 0x11, 0x00


	//----- nvinfo : EIATTR_KPARAM_INFO
	.align		4
.L_23:
        /*008c*/ 	.byte	0x04, 0x17
        /*008e*/ 	.short	(.L_25 - .L_24)
.L_24:
        /*0090*/ 	.word	0x00000000
        /*0094*/ 	.short	0x0006
        /*0096*/ 	.short	0x0024
        /*0098*/ 	.byte	0x00, 0xf0, 0x11, 0x00


	//----- nvinfo : EIATTR_KPARAM_INFO
	.align		4
.L_25:
        /*009c*/ 	.byte	0x04, 0x17
        /*009e*/ 	.short	(.L_27 - .L_26)
.L_26:
        /*00a0*/ 	.word	0x00000000
        /*00a4*/ 	.short	0x0005
        /*00a6*/ 	.short	0x0020
        /*00a8*/ 	.byte	0x00, 0xf0, 0x11, 0x00


	//----- nvinfo : EIATTR_KPARAM_INFO
	.align		4
.L_27:
        /*00ac*/ 	.byte	0x04, 0x17
        /*00ae*/ 	.short	(.L_29 - .L_28)
.L_28:
        /*00b0*/ 	.word	0x00000000
        /*00b4*/ 	.short	0x0004
        /*00b6*/ 	.short	0x001c
        /*00b8*/ 	.byte	0x00, 0xf0, 0x11, 0x00


	//----- nvinfo : EIATTR_KPARAM_INFO
	.align		4
.L_29:
        /*00bc*/ 	.byte	0x04, 0x17
        /*00be*/ 	.short	(.L_31 - .L_30)
.L_30:
        /*00c0*/ 	.word	0x00000000
        /*00c4*/ 	.short	0x0003
        /*00c6*/ 	.short	0x0018
        /*00c8*/ 	.byte	0x00, 0xf0, 0x11, 0x00


	//----- nvinfo : EIATTR_KPARAM_INFO
	.align		4
.L_31:
        /*00cc*/ 	.byte	0x04, 0x17
        /*00ce*/ 	.short	(.L_33 - .L_32)
.L_32:
        /*00d0*/ 	.word	0x00000000
        /*00d4*/ 	.short	0x0002
        /*00d6*/ 	.short	0x0010
        /*00d8*/ 	.byte	0x00, 0xf4, 0x21, 0x00


	//----- nvinfo : EIATTR_KPARAM_INFO
	.align		4
.L_33:
        /*00dc*/ 	.byte	0x04, 0x17
        /*00de*/ 	.short	(.L_35 - .L_34)
.L_34:
        /*00e0*/ 	.word	0x00000000
        /*00e4*/ 	.short	0x0001
        /*00e6*/ 	.short	0x0008
        /*00e8*/ 	.byte	0x00, 0xf4, 0x21, 0x00


	//----- nvinfo : EIATTR_KPARAM_INFO
	.align		4
.L_35:
        /*00ec*/ 	.byte	0x04, 0x17
        /*00ee*/ 	.short	(.L_37 - .L_36)
.L_36:
        /*00f0*/ 	.word	0x00000000
        /*00f4*/ 	.short	0x0000
        /*00f6*/ 	.short	0x0000
        /*00f8*/ 	.byte	0x00, 0xf4, 0x21, 0x00


	//----- nvinfo : EIATTR_MAXREG_COUNT
	.align		4
.L_37:
        /*00fc*/ 	.byte	0x03, 0x1b
        /*00fe*/ 	.short	0x00ff


	//----- nvinfo : EIATTR_NUM_BARRIERS
	.align		4
        /*0100*/ 	.byte	0x02, 0x4c
        /*0102*/ 	.byte	0x01
	.zero		1


	//----- nvinfo : EIATTR_ANNOTATIONS
	.align		4
        /*0104*/ 	.byte	0x04, 0x55
        /*0106*/ 	.short	(.L_39 - .L_38)


	//   ....[0]....
.L_38:
        /*0108*/ 	.word	0x00000001
        /*010c*/ 	.byte	0x90, 0x05, 0x00, 0x00, 0x01, 0x00, 0x00, 0x00, 0x20, 0x06, 0x00, 0x00, 0x01, 0x00, 0x00, 0x00
        /* <DEDUP_REMOVED lines=1698> */
        /*6b3c*/ 	.byte	0x10, 0x59, 0x02, 0x00


	//----- nvinfo : EIATTR_MERCURY_ISA_VERSION
	.align		4
.L_39:
        /*6b40*/ 	.byte	0x03, 0x5f
        /*6b42*/ 	.short	0x0000


	//----- nvinfo : EIATTR_COOP_GROUP_MASK_REGIDS
	.align		4
        /*6b44*/ 	.byte	0x04, 0x29
        /*6b46*/ 	.short	(.L_41 - .L_40)


	//   ....[0]....
.L_40:
        /*6b48*/ 	.word	0xffffffff


	//   ....[1]....
        /*6b4c*/ 	.word	0xffffffff


	//   ....[2]....
        /*6b50*/ 	.word	0xffffffff


	//   ....[3]....
        /*6b54*/ 	.word	0xffffffff


	//   ....[4]....
        /*6b58*/ 	.word	0xffffffff


	//   ....[5]....
        /*6b5c*/ 	.word	0xffffffff


	//   ....[6]....
        /*6b60*/ 	.word	0xffffffff


	//   ....[7]....
        /*6b64*/ 	.word	0xffffffff


	//   ....[8]....
        /*6b68*/ 	.word	0xffffffff


	//   ....[9]....
        /*6b6c*/ 	.word	0xffffffff


	//   ....[10]....
        /*6b70*/ 	.word	0xffffffff


	//   ....[11]....
        /*6b74*/ 	.word	0xffffffff


	//   ....[12]....
        /*6b78*/ 	.word	0xffffffff


	//   ....[13]....
        /*6b7c*/ 	.word	0xffffffff


	//   ....[14]....
        /*6b80*/ 	.word	0xffffffff


	//   ....[15]....
        /*6b84*/ 	.word	0xffffffff


	//   ....[16]....
        /*6b88*/ 	.word	0xffffffff


	//   ....[17]....
        /*6b8c*/ 	.word	0xffffffff


	//   ....[18]....
        /*6b90*/ 	.word	0xffffffff


	//   ....[19]....
        /*6b94*/ 	.word	0xffffffff


	//   ....[20]....
        /*6b98*/ 	.word	0xffffffff


	//   ....[21]....
        /*6b9c*/ 	.word	0xffffffff


	//   ....[22]....
        /*6ba0*/ 	.word	0xffffffff


	//   ....[23]....
        /*6ba4*/ 	.word	0xffffffff


	//   ....[24]....
        /*6ba8*/ 	.word	0xffffffff


	//   ....[25]....
        /*6bac*/ 	.word	0xffffffff


	//   ....[26]....
        /*6bb0*/ 	.word	0xffffffff


	//   ....[27]....
        /*6bb4*/ 	.word	0xffffffff


	//   ....[28]....
        /*6bb8*/ 	.word	0xffffffff


	//   ....[29]....
        /*6bbc*/ 	.word	0xffffffff


	//   ....[30]....
        /*6bc0*/ 	.word	0xffffffff


	//   ....[31]....
        /*6bc4*/ 	.word	0xffffffff


	//   ....[32]....
        /*6bc8*/ 	.word	0xffffffff


	//   ....[33]....
        /*6bcc*/ 	.word	0xffffffff


	//   ....[34]....
        /*6bd0*/ 	.word	0xffffffff


	//   ....[35]....
        /*6bd4*/ 	.word	0xffffffff


	//   ....[36]....
        /*6bd8*/ 	.word	0xffffffff


	//   ....[37]....
        /*6bdc*/ 	.word	0xffffffff


	//   ....[38]....
        /*6be0*/ 	.word	0xffffffff


	//   ....[39]....
        /*6be4*/ 	.word	0xffffffff


	//   ....[40]....
        /*6be8*/ 	.word	0xffffffff


	//   ....[41]....
        /*6bec*/ 	.word	0xffffffff


	//   ....[42]....
        /*6bf0*/ 	.word	0xffffffff


	//   ....[43]....
        /*6bf4*/ 	.word	0xffffffff


	//   ....[44]....
        /*6bf8*/ 	.word	0xffffffff


	//   ....[45]....
        /*6bfc*/ 	.word	0xffffffff


	//   ....[46]....
        /*6c00*/ 	.word	0xffffffff


	//   ....[47]....
        /*6c04*/ 	.word	0xffffffff


	//   ....[48]....
        /*6c08*/ 	.word	0xffffffff


	//   ....[49]....
        /*6c0c*/ 	.word	0xffffffff


	//   ....[50]....
        /*6c10*/ 	.word	0xffffffff


	//   ....[51]....
        /*6c14*/ 	.word	0xffffffff


	//   ....[52]....
        /*6c18*/ 	.word	0xffffffff


	//   ....[53]....
        /*6c1c*/ 	.word	0xffffffff


	//   ....[54]....
        /*6c20*/ 	.word	0xffffffff


	//   ....[55]....
        /*6c24*/ 	.word	0xffffffff


	//   ....[56]....
        /*6c28*/ 	.word	0xffffffff


	//   ....[57]....
        /*6c2c*/ 	.word	0xffffffff


	//   ....[58]....
        /*6c30*/ 	.word	0xffffffff


	//   ....[59]....
        /*6c34*/ 	.word	0xffffffff


	//   ....[60]....
        /*6c38*/ 	.word	0xffffffff


	//   ....[61]....
        /*6c3c*/ 	.word	0xffffffff


	//   ....[62]....
        /*6c40*/ 	.word	0xffffffff


	//   ....[63]....
        /*6c44*/ 	.word	0xffffffff


	//   ....[64]....
        /*6c48*/ 	.word	0xffffffff


	//   ....[65]....
        /*6c4c*/ 	.word	0xffffffff


	//   ....[66]....
        /*6c50*/ 	.word	0xffffffff


	//   ....[67]....
        /*6c54*/ 	.word	0xffffffff


	//   ....[68]....
        /*6c58*/ 	.word	0xffffffff


	//   ....[69]....
        /*6c5c*/ 	.word	0xffffffff


	//   ....[70]....
        /*6c60*/ 	.word	0xffffffff


	//   ....[71]....
        /*6c64*/ 	.word	0xffffffff


	//   ....[72]....
        /*6c68*/ 	.word	0xffffffff


	//   ....[73]....
        /*6c6c*/ 	.word	0xffffffff


	//   ....[74]....
        /*6c70*/ 	.word	0xffffffff


	//   ....[75]....
        /*6c74*/ 	.word	0xffffffff


	//   ....[76]....
        /*6c78*/ 	.word	0xffffffff


	//   ....[77]....
        /*6c7c*/ 	.word	0xffffffff


	//   ....[78]....
        /*6c80*/ 	.word	0xffffffff


	//   ....[79]....
        /*6c84*/ 	.word	0xffffffff


	//   ....[80]....
        /*6c88*/ 	.word	0xffffffff


	//   ....[81]....
        /*6c8c*/ 	.word	0xffffffff


	//   ....[82]....
        /*6c90*/ 	.word	0xffffffff


	//   ....[83]....
        /*6c94*/ 	.word	0xffffffff


	//   ....[84]....
        /*6c98*/ 	.word	0xffffffff


	//   ....[85]....
        /*6c9c*/ 	.word	0xffffffff


	//   ....[86]....
        /*6ca0*/ 	.word	0xffffffff


	//   ....[87]....
        /*6ca4*/ 	.word	0xffffffff


	//   ....[88]....
        /*6ca8*/ 	.word	0xffffffff


	//   ....[89]....
        /*6cac*/ 	.word	0xffffffff


	//   ....[90]....
        /*6cb0*/ 	.word	0xffffffff


	//   ....[91]....
        /*6cb4*/ 	.word	0xffffffff


	//   ....[92]....
        /*6cb8*/ 	.word	0xffffffff


	//   ....[93]....
        /*6cbc*/ 	.word	0xffffffff


	//   ....[94]....
        /*6cc0*/ 	.word	0xffffffff


	//   ....[95]....
        /*6cc4*/ 	.word	0xffffffff


	//   ....[96]....
        /*6cc8*/ 	.word	0xffffffff


	//   ....[97]....
        /*6ccc*/ 	.word	0xffffffff


	//   ....[98]....
        /*6cd0*/ 	.word	0xffffffff


	//   ....[99]....
        /*6cd4*/ 	.word	0xffffffff


	//   ....[100]....
        /*6cd8*/ 	.word	0xffffffff


	//   ....[101]....
        /*6cdc*/ 	.word	0xffffffff


	//   ....[102]....
        /*6ce0*/ 	.word	0xffffffff


	//   ....[103]....
        /*6ce4*/ 	.word	0xffffffff


	//   ....[104]....
        /*6ce8*/ 	.word	0xffffffff


	//   ....[105]....
        /*6cec*/ 	.word	0xffffffff


	//   ....[106]....
        /*6cf0*/ 	.word	0xffffffff


	//   ....[107]....
        /*6cf4*/ 	.word	0xffffffff


	//   ....[108]....
        /*6cf8*/ 	.word	0xffffffff


	//   ....[109]....
        /*6cfc*/ 	.word	0xffffffff


	//   ....[110]....
        /*6d00*/ 	.word	0xffffffff


	//   ....[111]....
        /*6d04*/ 	.word	0xffffffff


	//   ....[112]....
        /*6d08*/ 	.word	0xffffffff


	//   ....[113]....
        /*6d0c*/ 	.word	0xffffffff


	//   ....[114]....
        /*6d10*/ 	.word	0xffffffff


	//   ....[115]....
        /*6d14*/ 	.word	0xffffffff


	//   ....[116]....
        /*6d18*/ 	.word	0xffffffff


	//   ....[117]....
        /*6d1c*/ 	.word	0xffffffff


	//   ....[118]....
        /*6d20*/ 	.word	0xffffffff


	//   ....[119]....
        /*6d24*/ 	.word	0xffffffff


	//   ....[120]....
        /*6d28*/ 	.word	0xffffffff


	//   ....[121]....
        /*6d2c*/ 	.word	0xffffffff


	//   ....[122]....
        /*6d30*/ 	.word	0xffffffff


	//   ....[123]....
        /*6d34*/ 	.word	0xffffffff


	//   ....[124]....
        /*6d38*/ 	.word	0xffffffff


	//   ....[125]....
        /*6d3c*/ 	.word	0xffffffff


	//   ....[126]....
        /*6d40*/ 	.word	0xffffffff


	//   ....[127]....
        /*6d44*/ 	.word	0xffffffff


	//   ....[128]....
        /*6d48*/ 	.word	0xffffffff


	//   ....[129]....
        /*6d4c*/ 	.word	0xffffffff


	//   ....[130]....
        /*6d50*/ 	.word	0xffffffff


	//   ....[131]....
        /*6d54*/ 	.word	0xffffffff


	//   ....[132]....
        /*6d58*/ 	.word	0xffffffff


	//   ....[133]....
        /*6d5c*/ 	.word	0xffffffff


	//   ....[134]....
        /*6d60*/ 	.word	0xffffffff


	//   ....[135]....
        /*6d64*/ 	.word	0xffffffff


	//   ....[136]....
        /*6d68*/ 	.word	0xffffffff


	//   ....[137]....
        /*6d6c*/ 	.word	0xffffffff


	//   ....[138]....
        /*6d70*/ 	.word	0xffffffff


	//   ....[139]....
        /*6d74*/ 	.word	0xffffffff


	//   ....[140]....
        /*6d78*/ 	.word	0xffffffff


	//   ....[141]....
        /*6d7c*/ 	.word	0xffffffff


	//   ....[142]....
        /*6d80*/ 	.word	0xffffffff


	//   ....[143]....
        /*6d84*/ 	.word	0xffffffff


	//   ....[144]....
        /*6d88*/ 	.word	0xffffffff


	//   ....[145]....
        /*6d8c*/ 	.word	0xffffffff


	//   ....[146]....
        /*6d90*/ 	.word	0xffffffff


	//   ....[147]....
        /*6d94*/ 	.word	0xffffffff


	//   ....[148]....
        /*6d98*/ 	.word	0xffffffff


	//   ....[149]....
        /*6d9c*/ 	.word	0xffffffff


	//   ....[150]....
        /*6da0*/ 	.word	0xffffffff


	//   ....[151]....
        /*6da4*/ 	.word	0xffffffff


	//   ....[152]....
        /*6da8*/ 	.word	0xffffffff


	//   ....[153]....
        /*6dac*/ 	.word	0xffffffff


	//   ....[154]....
        /*6db0*/ 	.word	0xffffffff


	//   ....[155]....
        /*6db4*/ 	.word	0xffffffff


	//   ....[156]....
        /*6db8*/ 	.word	0xffffffff


	//   ....[157]....
        /*6dbc*/ 	.word	0xffffffff


	//   ....[158]....
        /*6dc0*/ 	.word	0xffffffff


	//   ....[159]....
        /*6dc4*/ 	.word	0xffffffff


	//   ....[160]....
        /*6dc8*/ 	.word	0xffffffff


	//   ....[161]....
        /*6dcc*/ 	.word	0xffffffff


	//   ....[162]....
        /*6dd0*/ 	.word	0xffffffff


	//   ....[163]....
        /*6dd4*/ 	.word	0xffffffff


	//   ....[164]....
        /*6dd8*/ 	.word	0xffffffff


	//   ....[165]....
        /*6ddc*/ 	.word	0xffffffff


	//   ....[166]....
        /*6de0*/ 	.word	0xffffffff


	//   ....[167]....
        /*6de4*/ 	.word	0xffffffff


	//   ....[168]....
        /*6de8*/ 	.word	0xffffffff


	//   ....[169]....
        /*6dec*/ 	.word	0xffffffff


	//   ....[170]....
        /*6df0*/ 	.word	0xffffffff


	//   ....[171]....
        /*6df4*/ 	.word	0xffffffff


	//   ....[172]....
        /*6df8*/ 	.word	0xffffffff


	//   ....[173]....
        /*6dfc*/ 	.word	0xffffffff


	//   ....[174]....
        /*6e00*/ 	.word	0xffffffff


	//   ....[175]....
        /*6e04*/ 	.word	0xffffffff


	//   ....[176]....
        /*6e08*/ 	.word	0xffffffff


	//   ....[177]....
        /*6e0c*/ 	.word	0xffffffff


	//   ....[178]....
        /*6e10*/ 	.word	0xffffffff


	//   ....[179]....
        /*6e14*/ 	.word	0xffffffff


	//   ....[180]....
        /*6e18*/ 	.word	0xffffffff


	//   ....[181]....
        /*6e1c*/ 	.word	0xffffffff


	//   ....[182]....
        /*6e20*/ 	.word	0xffffffff


	//   ....[183]....
        /*6e24*/ 	.word	0xffffffff


	//   ....[184]....
        /*6e28*/ 	.word	0xffffffff


	//   ....[185]....
        /*6e2c*/ 	.word	0xffffffff


	//   ....[186]....
        /*6e30*/ 	.word	0xffffffff


	//   ....[187]....
        /*6e34*/ 	.word	0xffffffff


	//   ....[188]....
        /*6e38*/ 	.word	0xffffffff


	//   ....[189]....
        /*6e3c*/ 	.word	0xffffffff


	//   ....[190]....
        /*6e40*/ 	.word	0xffffffff


	//   ....[191]....
        /*6e44*/ 	.word	0xffffffff


	//   ....[192]....
        /*6e48*/ 	.word	0xffffffff


	//   ....[193]....
        /*6e4c*/ 	.word	0xffffffff


	//   ....[194]....
        /*6e50*/ 	.word	0xffffffff


	//   ....[195]....
        /*6e54*/ 	.word	0xffffffff


	//   ....[196]....
        /*6e58*/ 	.word	0xffffffff


	//   ....[197]....
        /*6e5c*/ 	.word	0xffffffff


	//   ....[198]....
        /*6e60*/ 	.word	0xffffffff


	//   ....[199]....
        /*6e64*/ 	.word	0xffffffff


	//   ....[200]....
        /*6e68*/ 	.word	0xffffffff


	//   ....[201]....
        /*6e6c*/ 	.word	0xffffffff


	//   ....[202]....
        /*6e70*/ 	.word	0xffffffff


	//   ....[203]....
        /*6e74*/ 	.word	0xffffffff


	//   ....[204]....
        /*6e78*/ 	.word	0xffffffff


	//   ....[205]....
        /*6e7c*/ 	.word	0xffffffff


	//   ....[206]....
        /*6e80*/ 	.word	0xffffffff


	//   ....[207]....
        /*6e84*/ 	.word	0xffffffff


	//   ....[208]....
        /*6e88*/ 	.word	0xffffffff


	//   ....[209]....
        /*6e8c*/ 	.word	0xffffffff


	//   ....[210]....
        /*6e90*/ 	.word	0xffffffff


	//   ....[211]....
        /*6e94*/ 	.word	0xffffffff


	//   ....[212]....
        /*6e98*/ 	.word	0xffffffff


	//   ....[213]....
        /*6e9c*/ 	.word	0xffffffff


	//   ....[214]....
        /*6ea0*/ 	.word	0xffffffff


	//   ....[215]....
        /*6ea4*/ 	.word	0xffffffff


	//   ....[216]....
        /*6ea8*/ 	.word	0xffffffff


	//   ....[217]....
        /*6eac*/ 	.word	0xffffffff


	//   ....[218]....
        /*6eb0*/ 	.word	0xffffffff


	//   ....[219]....
        /*6eb4*/ 	.word	0xffffffff


	//   ....[220]....
        /*6eb8*/ 	.word	0xffffffff


	//   ....[221]....
        /*6ebc*/ 	.word	0xffffffff


	//   ....[222]....
        /*6ec0*/ 	.word	0xffffffff


	//   ....[223]....
        /*6ec4*/ 	.word	0xffffffff


	//   ....[224]....
        /*6ec8*/ 	.word	0xffffffff


	//   ....[225]....
        /*6ecc*/ 	.word	0xffffffff


	//   ....[226]....
        /*6ed0*/ 	.word	0xffffffff


	//   ....[227]....
        /*6ed4*/ 	.word	0xffffffff


	//   ....[228]....
        /*6ed8*/ 	.word	0xffffffff


	//   ....[229]....
        /*6edc*/ 	.word	0xffffffff


	//   ....[230]....
        /*6ee0*/ 	.word	0xffffffff


	//   ....[231]....
        /*6ee4*/ 	.word	0xffffffff


	//   ....[232]....
        /*6ee8*/ 	.word	0xffffffff


	//   ....[233]....
        /*6eec*/ 	.word	0xffffffff


	//   ....[234]....
        /*6ef0*/ 	.word	0xffffffff


	//   ....[235]....
        /*6ef4*/ 	.word	0xffffffff


	//   ....[236]....
        /*6ef8*/ 	.word	0xffffffff


	//   ....[237]....
        /*6efc*/ 	.word	0xffffffff


	//   ....[238]....
        /*6f00*/ 	.word	0xffffffff


	//   ....[239]....
        /*6f04*/ 	.word	0xffffffff


	//   ....[240]....
        /*6f08*/ 	.word	0xffffffff


	//   ....[241]....
        /*6f0c*/ 	.word	0xffffffff


	//   ....[242]....
        /*6f10*/ 	.word	0xffffffff


	//   ....[243]....
        /*6f14*/ 	.word	0xffffffff


	//   ....[244]....
        /*6f18*/ 	.word	0xffffffff


	//   ....[245]....
        /*6f1c*/ 	.word	0xffffffff


	//   ....[246]....
        /*6f20*/ 	.word	0xffffffff


	//   ....[247]....
        /*6f24*/ 	.word	0xffffffff


	//   ....[248]....
        /*6f28*/ 	.word	0xffffffff


	//   ....[249]....
        /*6f2c*/ 	.word	0xffffffff


	//   ....[250]....
        /*6f30*/ 	.word	0xffffffff


	//   ....[251]....
        /*6f34*/ 	.word	0xffffffff


	//   ....[252]....
        /*6f38*/ 	.word	0xffffffff


	//   ....[253]....
        /*6f3c*/ 	.word	0xffffffff


	//   ....[254]....
        /*6f40*/ 	.word	0xffffffff


	//----- nvinfo : EIATTR_COOP_GROUP_INSTR_OFFSETS
	.align		4
.L_41:
        /*6f44*/ 	.byte	0x04, 0x28
        /*6f46*/ 	.short	(.L_43 - .L_42)


	//   ....[0]....
.L_42:
        /*6f48*/ 	.word	0x000edca0


	//   ....[1]....
        /*6f4c*/ 	.word	0x000edd80


	//   ....[2]....
        /*6f50*/ 	.word	0x000edef0


	//   ....[3]....
        /*6f54*/ 	.word	0x000edfa0


	//   ....[4]....
        /*6f58*/ 	.word	0x000ee110


	//   ....[5]....
        /*6f5c*/ 	.word	0x000ee1d0


	//   ....[6]....
        /*6f60*/ 	.word	0x000ee340


	//   ....[7]....
        /*6f64*/ 	.word	0x000ee400


	//   ....[8]....
        /*6f68*/ 	.word	0x000ee570


	//   ....[9]....
        /*6f6c*/ 	.word	0x000ee630


	//   ....[10]....
        /*6f70*/ 	.word	0x000ee7a0


	//   ....[11]....
        /*6f74*/ 	.word	0x000ee850


	//   ....[12]....
        /*6f78*/ 	.word	0x000ee9c0


	//   ....[13]....
        /*6f7c*/ 	.word	0x000eea70


	//   ....[14]....
        /*6f80*/ 	.word	0x000eebe0


	//   ....[15]....
        /*6f84*/ 	.word	0x000eec70


	//   ....[16]....
        /*6f88*/ 	.word	0x000eedc0


	//   ....[17]....
        /*6f8c*/ 	.word	0x000eee70


	//   ....[18]....
        /*6f90*/ 	.word	0x000eefe0


	//   ....[19]....
        /*6f94*/ 	.word	0x000ef090


	//   ....[20]....
        /*6f98*/ 	.word	0x000ef200


	//   ....[21]....
        /*6f9c*/ 	.word	0x000ef2b0


	//   ....[22]....
        /*6fa0*/ 	.word	0x000ef420


	//   ....[23]....
        /*6fa4*/ 	.word	0x000ef4d0


	//   ....[24]....
        /*6fa8*/ 	.word	0x000ef640


	//   ....[25]....
        /*6fac*/ 	.word	0x000ef6f0


	//   ....[26]....
        /*6fb0*/ 	.word	0x000ef860


	//   ....[27]....
        /*6fb4*/ 	.word	0x000ef910


	//   ....[28]....
        /*6fb8*/ 	.word	0x000efa80


	//   ....[29]....
        /*6fbc*/ 	.word	0x000efb30


	//   ....[30]....
        /*6fc0*/ 	.word	0x000efca0


	//   ....[31]....
        /*6fc4*/ 	.word	0x000efd50


	//   ....[32]....
        /*6fc8*/ 	.word	0x000efec0


	//   ....[33]....
        /*6fcc*/ 	.word	0x000eff70


	//   ....[34]....
        /*6fd0*/ 	.word	0x000f00e0


	//   ....[35]....
        /*6fd4*/ 	.word	0x000f0190


	//   ....[36]....
        /*6fd8*/ 	.word	0x000f0300


	//   ....[37]....
        /*6fdc*/ 	.word	0x000f03b0


	//   ....[38]....
        /*6fe0*/ 	.word	0x000f0520


	//   ....[39]....
        /*6fe4*/ 	.word	0x000f05d0


	//   ....[40]....
        /*6fe8*/ 	.word	0x000f0740


	//   ....[41]....
        /*6fec*/ 	.word	0x000f07f0


	//   ....[42]....
        /*6ff0*/ 	.word	0x000f0960


	//   ....[43]....
        /*6ff4*/ 	.word	0x000f0a10


	//   ....[44]....
        /*6ff8*/ 	.word	0x000f0b80


	//   ....[45]....
        /*6ffc*/ 	.word	0x000f0c30


	//   ....[46]....
        /*7000*/ 	.word	0x000f0da0


	//   ....[47]....
        /*7004*/ 	.word	0x000f0e50


	//   ....[48]....
        /*7008*/ 	.word	0x000f0fc0


	//   ....[49]....
        /*700c*/ 	.word	0x000f1070


	//   ....[50]....
        /*7010*/ 	.word	0x000f11e0


	//   ....[51]....
        /*7014*/ 	.word	0x000f1290


	//   ....[52]....
        /*7018*/ 	.word	0x000f1400


	//   ....[53]....
        /*701c*/ 	.word	0x000f14b0


	//   ....[54]....
        /*7020*/ 	.word	0x000f1620


	//   ....[55]....
        /*7024*/ 	.word	0x000f16d0


	//   ....[56]....
        /*7028*/ 	.word	0x000f1840


	//   ....[57]....
        /*702c*/ 	.word	0x000f18f0


	//   ....[58]....
        /*7030*/ 	.word	0x000f1a60


	//   ....[59]....
        /*7034*/ 	.word	0x000f1b10


	//   ....[60]....
        /*7038*/ 	.word	0x000f1c80


	//   ....[61]....
        /*703c*/ 	.word	0x000f1d30


	//   ....[62]....
        /*7040*/ 	.word	0x000f1ea0


	//   ....[63]....
        /*7044*/ 	.word	0x000f1f50


	//   ....[64]....
        /*7048*/ 	.word	0x000f20c0


	//   ....[65]....
        /*704c*/ 	.word	0x000f2170


	//   ....[66]....
        /*7050*/ 	.word	0x000f2320


	//   ....[67]....
        /*7054*/ 	.word	0x000f23f0


	//   ....[68]....
        /*7058*/ 	.word	0x000f2480


	//   ....[69]....
        /*705c*/ 	.word	0x000f2610


	//   ....[70]....
        /*7060*/ 	.word	0x000f2780


	//   ....[71]....
        /*7064*/ 	.word	0x000f2830


	//   ....[72]....
        /*7068*/ 	.word	0x000f29a0


	//   ....[73]....
        /*706c*/ 	.word	0x000f2a50


	//   ....[74]....
        /*7070*/ 	.word	0x000f2bc0


	//   ....[75]....
        /*7074*/ 	.word	0x000f2c70


	//   ....[76]....
        /*7078*/ 	.word	0x000f2da0


	//   ....[77]....
        /*707c*/ 	.word	0x000f2e70


	//   ....[78]....
        /*7080*/ 	.word	0x000f2fe0


	//   ....[79]....
        /*7084*/ 	.word	0x000f3090


	//   ....[80]....
        /*7088*/ 	.word	0x000f3200


	//   ....[81]....
        /*708c*/ 	.word	0x000f32b0


	//   ....[82]....
        /*7090*/ 	.word	0x000f3420


	//   ....[83]....
        /*7094*/ 	.word	0x000f34d0


	//   ....[84]....
        /*7098*/ 	.word	0x000f3640


	//   ....[85]....
        /*709c*/ 	.word	0x000f36f0


	//   ....[86]....
        /*70a0*/ 	.word	0x000f3860


	//   ....[87]....
        /*70a4*/ 	.word	0x000f3910


	//   ....[88]....
        /*70a8*/ 	.word	0x000f3a80


	//   ....[89]....
        /*70ac*/ 	.word	0x000f3b30


	//   ....[90]....
        /*70b0*/ 	.word	0x000f3ca0


	//   ....[91]....
        /*70b4*/ 	.word	0x000f3d50


	//   ....[92]....
        /*70b8*/ 	.word	0x000f3ec0


	//   ....[93]....
        /*70bc*/ 	.word	0x000f3f70


	//   ....[94]....
        /*70c0*/ 	.word	0x000f40e0


	//   ....[95]....
        /*70c4*/ 	.word	0x000f4190


	//   ....[96]....
        /*70c8*/ 	.word	0x000f4300


	//   ....[97]....
        /*70cc*/ 	.word	0x000f43b0


	//   ....[98]....
        /*70d0*/ 	.word	0x000f4520


	//   ....[99]....
        /*70d4*/ 	.word	0x000f45d0


	//   ....[100]....
        /*70d8*/ 	.word	0x000f4740


	//   ....[101]....
        /*70dc*/ 	.word	0x000f47f0


	//   ....[102]....
        /*70e0*/ 	.word	0x000f4960


	//   ....[103]....
        /*70e4*/ 	.word	0x000f4a10


	//   ....[104]....
        /*70e8*/ 	.word	0x000f4b80


	//   ....[105]....
        /*70ec*/ 	.word	0x000f4c30


	//   ....[106]....
        /*70f0*/ 	.word	0x000f4da0


	//   ....[107]....
        /*70f4*/ 	.word	0x000f4e50


	//   ....[108]....
        /*70f8*/ 	.word	0x000f4f80


	//   ....[109]....
        /*70fc*/ 	.word	0x000f5050


	//   ....[110]....
        /*7100*/ 	.word	0x000f51c0


	//   ....[111]....
        /*7104*/ 	.word	0x000f5270


	//   ....[112]....
        /*7108*/ 	.word	0x000f53e0


	//   ....[113]....
        /*710c*/ 	.word	0x000f5490


	//   ....[114]....
        /*7110*/ 	.word	0x000f5600


	//   ....[115]....
        /*7114*/ 	.word	0x000f56b0


	//   ....[116]....
        /*7118*/ 	.word	0x000f5820


	//   ....[117]....
        /*711c*/ 	.word	0x000f58d0


	//   ....[118]....
        /*7120*/ 	.word	0x000f5a40


	//   ....[119]....
        /*7124*/ 	.word	0x000f5af0


	//   ....[120]....
        /*7128*/ 	.word	0x000f5c60


	//   ....[121]....
        /*712c*/ 	.word	0x000f5d10


	//   ....[122]....
        /*7130*/ 	.word	0x000f5e80


	//   ....[123]....
        /*7134*/ 	.word	0x000f5f30


	//   ....[124]....
        /*7138*/ 	.word	0x000f6060


	//   ....[125]....
        /*713c*/ 	.word	0x000f60d0


	//   ....[126]....
        /*7140*/ 	.word	0x000f62a0


	//   ....[127]....
        /*7144*/ 	.word	0x000f6350


	//   ....[128]....
        /*7148*/ 	.word	0x000f64c0


	//   ....[129]....
        /*714c*/ 	.word	0x000f6570


	//   ....[130]....
        /*7150*/ 	.word	0x000f66e0


	//   ....[131]....
        /*7154*/ 	.word	0x000f6790


	//   ....[132]....
        /*7158*/ 	.word	0x000f6900


	//   ....[133]....
        /*715c*/ 	.word	0x000f69b0


	//   ....[134]....
        /*7160*/ 	.word	0x000f6ae0


	//   ....[135]....
        /*7164*/ 	.word	0x000f6bb0


	//   ....[136]....
        /*7168*/ 	.word	0x000f6d20


	//   ....[137]....
        /*716c*/ 	.word	0x000f6dd0


	//   ....[138]....
        /*7170*/ 	.word	0x000f6f40


	//   ....[139]....
        /*7174*/ 	.word	0x000f6ff0


	//   ....[140]....
        /*7178*/ 	.word	0x000f7140


	//   ....[141]....
        /*717c*/ 	.word	0x000f71d0


	//   ....[142]....
        /*7180*/ 	.word	0x000f7380


	//   ....[143]....
        /*7184*/ 	.word	0x000f7410


	//   ....[144]....
        /*7188*/ 	.word	0x000f75c0


	//   ....[145]....
        /*718c*/ 	.word	0x000f7670


	//   ....[146]....
        /*7190*/ 	.word	0x000f77e0


	//   ....[147]....
        /*7194*/ 	.word	0x000f7890


	//   ....[148]....
        /*7198*/ 	.word	0x000f7a00


	//   ....[149]....
        /*719c*/ 	.word	0x000f7ab0


	//   ....[150]....
        /*71a0*/ 	.word	0x000f7be0


	//   ....[151]....
        /*71a4*/ 	.word	0x000f7c50


	//   ....[152]....
        /*71a8*/ 	.word	0x000f7e20


	//   ....[153]....
        /*71ac*/ 	.word	0x000f7ed0


	//   ....[154]....
        /*71b0*/ 	.word	0x000f8040


	//   ....[155]....
        /*71b4*/ 	.word	0x000f80f0


	//   ....[156]....
        /*71b8*/ 	.word	0x000f8260


	//   ....[157]....
        /*71bc*/ 	.word	0x000f8310


	//   ....[158]....
        /*71c0*/ 	.word	0x000f8480


	//   ....[159]....
        /*71c4*/ 	.word	0x000f8510


	//   ....[160]....
        /*71c8*/ 	.word	0x000f86b0


	//   ....[161]....
        /*71cc*/ 	.word	0x000f8760


	//   ....[162]....
        /*71d0*/ 	.word	0x000f88d0


	//   ....[163]....
        /*71d4*/ 	.word	0x000f8980


	//   ....[164]....
        /*71d8*/ 	.word	0x000f8af0


	//   ....[165]....
        /*71dc*/ 	.word	0x000f8ba0


	//   ....[166]....
        /*71e0*/ 	.word	0x000f8cd0


	//   ....[167]....
        /*71e4*/ 	.word	0x000f8d40


	//   ....[168]....
        /*71e8*/ 	.word	0x000f8f10


	//   ....[169]....
        /*71ec*/ 	.word	0x000f8fc0


	//   ....[170]....
        /*71f0*/ 	.word	0x000f9130


	//   ....[171]....
        /*71f4*/ 	.word	0x000f91e0


	//   ....[172]....
        /*71f8*/ 	.word	0x000f9350


	//   ....[173]....
        /*71fc*/ 	.word	0x000f9400


	//   ....[174]....
        /*7200*/ 	.word	0x000f9570


	//   ....[175]....
        /*7204*/ 	.word	0x000f9620


	//   ....[176]....
        /*7208*/ 	.word	0x000f9790


	//   ....[177]....
        /*720c*/ 	.word	0x000f9840


	//   ....[178]....
        /*7210*/ 	.word	0x000f99b0


	//   ....[179]....
        /*7214*/ 	.word	0x000f9a60


	//   ....[180]....
        /*7218*/ 	.word	0x000f9bd0


	//   ....[181]....
        /*721c*/ 	.word	0x000f9c80


	//   ....[182]....
        /*7220*/ 	.word	0x000f9db0


	//   ....[183]....
        /*7224*/ 	.word	0x000f9e20


	//   ....[184]....
        /*7228*/ 	.word	0x000f9ff0


	//   ....[185]....
        /*722c*/ 	.word	0x000fa0a0


	//   ....[186]....
        /*7230*/ 	.word	0x000fa210


	//   ....[187]....
        /*7234*/ 	.word	0x000fa2c0


	//   ....[188]....
        /*7238*/ 	.word	0x000fa430


	//   ....[189]....
        /*723c*/ 	.word	0x000fa4e0


	//   ....[190]....
        /*7240*/ 	.word	0x000fa650


	//   ....[191]....
        /*7244*/ 	.word	0x000fa700


	//   ....[192]....
        /*7248*/ 	.word	0x000fa870


	//   ....[193]....
        /*724c*/ 	.word	0x000fa920


	//   ....[194]....
        /*7250*/ 	.word	0x000faa90


	//   ....[195]....
        /*7254*/ 	.word	0x000fab40


	//   ....[196]....
        /*7258*/ 	.word	0x000facb0


	//   ....[197]....
        /*725c*/ 	.word	0x000fad60


	//   ....[198]....
        /*7260*/ 	.word	0x000fae90


	//   ....[199]....
        /*7264*/ 	.word	0x000faf00


	//   ....[200]....
        /*7268*/ 	.word	0x000fb0d0


	//   ....[201]....
        /*726c*/ 	.word	0x000fb180


	//   ....[202]....
        /*7270*/ 	.word	0x000fb2f0


	//   ....[203]....
        /*7274*/ 	.word	0x000fb3a0


	//   ....[204]....
        /*7278*/ 	.word	0x000fb510


	//   ....[205]....
        /*727c*/ 	.word	0x000fb5c0


	//   ....[206]....
        /*7280*/ 	.word	0x000fb730


	//   ....[207]....
        /*7284*/ 	.word	0x000fb7e0


	//   ....[208]....
        /*7288*/ 	.word	0x000fb950


	//   ....[209]....
        /*728c*/ 	.word	0x000fba00


	//   ....[210]....
        /*7290*/ 	.word	0x000fbb70


	//   ....[211]....
        /*7294*/ 	.word	0x000fbc20


	//   ....[212]....
        /*7298*/ 	.word	0x000fbd90


	//   ....[213]....
        /*729c*/ 	.word	0x000fbe40


	//   ....[214]....
        /*72a0*/ 	.word	0x000fbf70


	//   ....[215]....
        /*72a4*/ 	.word	0x000fbfe0


	//   ....[216]....
        /*72a8*/ 	.word	0x000fc1f0


	//   ....[217]....
        /*72ac*/ 	.word	0x000fc260


	//   ....[218]....
        /*72b0*/ 	.word	0x000fc390


	//   ....[219]....
        /*72b4*/ 	.word	0x000fc480


	//   ....[220]....
        /*72b8*/ 	.word	0x000fc5f0


	//   ....[221]....
        /*72bc*/ 	.word	0x000fc6a0


	//   ....[222]....
        /*72c0*/ 	.word	0x000fc7d0


	//   ....[223]....
        /*72c4*/ 	.word	0x000fc8c0


	//   ....[224]....
        /*72c8*/ 	.word	0x000fca20


	//   ....[225]....
        /*72cc*/ 	.word	0x000fcae0


	//   ....[226]....
        /*72d0*/ 	.word	0x000fcc30


	//   ....[227]....
        /*72d4*/ 	.word	0x000fcd00


	//   ....[228]....
        /*72d8*/ 	.word	0x000fce60


	//   ....[229]....
        /*72dc*/ 	.word	0x000fcee0


	//   ....[230]....
        /*72e0*/ 	.word	0x000fcfd0


	//   ....[231]....
        /*72e4*/ 	.word	0x000fd020


	//   ....[232]....
        /*72e8*/ 	.word	0x000fd1a0


	//   ....[233]....
        /*72ec*/ 	.word	0x000fd200


	//   ....[234]....
        /*72f0*/ 	.word	0x000fd360


	//   ....[235]....
        /*72f4*/ 	.word	0x000fd3b0


	//   ....[236]....
        /*72f8*/ 	.word	0x000fd4f0


	//   ....[237]....
        /*72fc*/ 	.word	0x000fd540


	//   ....[238]....
        /*7300*/ 	.word	0x000fd6b0


	//   ....[239]....
        /*7304*/ 	.word	0x000fd700


	//   ....[240]....
        /*7308*/ 	.word	0x000fd7d0


	//   ....[241]....
        /*730c*/ 	.word	0x000fd8a0


	//   ....[242]....
        /*7310*/ 	.word	0x000fd9b0


	//   ....[243]....
        /*7314*/ 	.word	0x000fda50


	//   ....[244]....
        /*7318*/ 	.word	0x000fdb60


	//   ....[245]....
        /*731c*/ 	.word	0x000fdc00


	//   ....[246]....
        /*7320*/ 	.word	0x000fdd20


	//   ....[247]....
        /*7324*/ 	.word	0x000fddb0


	//   ....[248]....
        /*7328*/ 	.word	0x000fded0


	//   ....[249]....
        /*732c*/ 	.word	0x000fdf60


	//   ....[250]....
        /*7330*/ 	.word	0x000fe0c0


	//   ....[251]....
        /*7334*/ 	.word	0x000fe110


	//   ....[252]....
        /*7338*/ 	.word	0x000fe1c0


	//   ....[253]....
        /*733c*/ 	.word	0x000fe330


	//   ....[254]....
        /*7340*/ 	.word	0x000fe4c0


	//----- nvinfo : EIATTR_EXIT_INSTR_OFFSETS
	.align		4
.L_43:
        /*7344*/ 	.byte	0x04, 0x1c
        /*7346*/ 	.short	(.L_45 - .L_44)


	//   ....[0]....
.L_44:
        /*7348*/ 	.word	0x001207f0


	//   ....[1]....
        /*734c*/ 	.word	0x00120810


	//----- nvinfo : EIATTR_REQNTID
	.align		4
.L_45:
        /*7350*/ 	.byte	0x04, 0x10
        /*7352*/ 	.short	(.L_47 - .L_46)
.L_46:
        /*7354*/ 	.word	0x00000020
        /*7358*/ 	.word	0x00000001
        /*735c*/ 	.word	0x00000001
.L_47:


//--------------------- .nv.callgraph             --------------------------
	.section	.nv.callgraph,"",@"SHT_CUDA_CALLGRAPH"
	.align	4
	.sectionentsize	8
	.align		4
        /*0000*/ 	.word	0x00000000
	.align		4
        /*0004*/ 	.word	0xffffffff
	.align		4
        /*0008*/ 	.word	0x00000000
	.align		4
        /*000c*/ 	.word	0xfffffffe
	.align		4
        /*0010*/ 	.word	0x00000000
	.align		4
        /*0014*/ 	.word	0xfffffffd
	.align		4
        /*0018*/ 	.word	0x00000000
	.align		4
        /*001c*/ 	.word	0xfffffffc


//--------------------- .nv.rel.action            --------------------------
	.section	.nv.rel.action,"",@"SHT_CUDA_RELOCINFO"
	.align	8
	.sectionentsize	8
        /*0000*/ 	.byte	0x73, 0x00, 0x00, 0x00, 0x00, 0x00, 0x00, 0x00, 0x00, 0x00, 0x00, 0x11, 0x25, 0x00, 0x05, 0x36


//--------------------- .nv.constant0.matmul_kernel --------------------------
	.section	.nv.constant0.matmul_kernel,"a",@progbits
	.sectionflags	@""
	.align	4
.nv.constant0.matmul_kernel:
	.zero		432


//--------------------- .text.matmul_kernel       --------------------------
	.section	.text.matmul_kernel,"ax",@progbits
	.sectioninfo	@"SHI_REGISTERS=255"
	.align	128
        .global         matmul_kernel
        .type           matmul_kernel,@function
        .size           matmul_kernel,(.L_x_3 - matmul_kernel)
        .other          matmul_kernel,@"STO_CUDA_ENTRY STV_DEFAULT"
matmul_kernel:
.text.matmul_kernel:
[----:B------:R-:W-:Y:S02]  /*0000*/  IMAD.MOV.U32 R1, RZ, RZ, c[0x0][0x28] ;  /* 0x00000a00ff017624 */ /* 0x000fe400078e00ff */
[----:B------:R-:W-:Y:S01]  /*0010*/  IMAD.MOV.U32 R6, RZ, RZ, 0xff ;  /* 0x000000ffff067424 */ /* 0x000fe200078e00ff */
[----:B------:R-:W1:Y:S01]  /*0020*/  S2R R5, SR_CTAID.X ;  /* 0x0000000000057919 */ /* 0x000e620000002500 */
[----:B------:R-:W-:Y:S02]  /*0030*/  IABS R251, c[0x0][0x17c] ;  /* 0x00005f0000fb7a13 */ /* 0x000fe40000000000 */
[----:B------:R-:W-:Y:S02]  /*0040*/  IADD3 R1, R1, -0x6c98, RZ ;  /* 0xffff936801017810 */ /* 0x000fe40007ffe0ff */
[----:B------:R-:W-:-:S04]  /*0050*/  IADD3 R0, R6, c[0x0][0x17c], RZ ;  /* 0x00005f0006007a10 */ /* 0x000fc80007ffe0ff */
[----:B------:R-:W-:-:S04]  /*0060*/  SHF.R.S32.HI R3, RZ, 0x1f, R0 ;  /* 0x0000001fff037819 */ /* 0x000fc80000011400 */
[----:B------:R-:W-:-:S04]  /*0070*/  LEA.HI R3, R3, R0, RZ, 0x8 ;  /* 0x0000000003037211 */ /* 0x000fc800078f40ff */
[----:B------:R-:W-:-:S04]  /*0080*/  SHF.R.S32.HI R3, RZ, 0x8, R3 ;  /* 0x00000008ff037819 */ /* 0x000fc80000011403 */
[----:B------:R-:W-:Y:S02]  /*0090*/  SHF.L.U32 R4, R3, 0x3, RZ ;  /* 0x0000000303047819 */ /* 0x000fe400000006ff */
[----:B-1----:R-:W-:Y:S02]  /*00a0*/  IABS R10, R5 ;  /* 0x00000005000a7213 */ /* 0x002fe40000000000 */
[-C--:B------:R-:W-:Y:S02]  /*00b0*/  IABS R7, R4.reuse ;  /* 0x0000000400077213 */ /* 0x080fe40000000000 */
[----:B------:R-:W-:Y:S02]  /*00c0*/  IABS R11, R4 ;  /* 0x00000004000b7213 */ /* 0x000fe40000000000 */
[----:B------:R-:W1:Y:S08]  /*00d0*/  I2F.RP R0, R7 ;  /* 0x0000000700007306 */ /* 0x000e700000209400 */
[----:B-1----:R-:W1:Y:S02]  /*00e0*/  MUFU.RCP R0, R0 ;  /* 0x0000000000007308 */ /* 0x002e640000001000 */
[----:B-1----:R-:W-:Y:S01]  /*00f0*/  IADD3 R2, R0, 0xffffffe, RZ ;  /* 0x0ffffffe00027810 */ /* 0x002fe20007ffe0ff */
[----:B------:R-:W-:Y:S01]  /*0100*/  IMAD.MOV R0, RZ, RZ, -R11 ;  /* 0x000000ffff007224 */ /* 0x000fe200078e0a0b */
[----:B------:R-:W-:-:S04]  /*0110*/  IABS R11, c[0x0][0x178] ;  /* 0x00005e00000b7a13 */ /* 0x000fc80000000000 */
[----:B------:R1:W2:Y:S01]  /*0120*/  F2I.FTZ.U32.TRUNC.NTZ R3, R2 ;  /* 0x0000000200037305 */ /* 0x0002a2000021f000 */
[----:B------:R-:W-:Y:S02]  /*0130*/  MOV R14, R11 ;  /* 0x0000000b000e7202 */ /* 0x000fe40000000f00 */
[----:B-1----:R-:W-:Y:S01]  /*0140*/  MOV R2, RZ ;  /* 0x000000ff00027202 */ /* 0x002fe20000000f00 */
[----:B--2---:R-:W-:-:S04]  /*0150*/  IMAD.MOV R8, RZ, RZ, -R3 ;  /* 0x000000ffff087224 */ /* 0x004fc800078e0a03 */
[----:B------:R-:W-:Y:S02]  /*0160*/  IMAD R9, R8, R7, RZ ;  /* 0x0000000708097224 */ /* 0x000fe400078e02ff */
[----:B------:R-:W-:Y:S02]  /*0170*/  IMAD.MOV.U32 R8, RZ, RZ, R10 ;  /* 0x000000ffff087224 */ /* 0x000fe400078e000a */
[----:B------:R-:W-:-:S06]  /*0180*/  IMAD.HI.U32 R3, R3, R9, R2 ;  /* 0x0000000903037227 */ /* 0x000fcc00078e0002 */
[----:B------:R-:W-:-:S04]  /*0190*/  IMAD.HI.U32 R3, R3, R8, RZ ;  /* 0x0000000803037227 */ /* 0x000fc800078e00ff */
[----:B------:R-:W-:-:S05]  /*01a0*/  IMAD R0, R3, R0, R8 ;  /* 0x0000000003007224 */ /* 0x000fca00078e0208 */
[----:B------:R-:W-:-:S13]  /*01b0*/  ISETP.GT.U32.AND P1, PT, R7, R0, PT ;  /* 0x000000000700720c */ /* 0x000fda0003f24070 */
[----:B------:R-:W-:Y:S01]  /*01c0*/  @!P1 IMAD.IADD R0, R0, 0x1, -R7 ;  /* 0x0000000100009824 */ /* 0x000fe200078e0a07 */
[----:B------:R-:W-:Y:S02]  /*01d0*/  @!P1 IADD3 R3, R3, 0x1, RZ ;  /* 0x0000000103039810 */ /* 0x000fe40007ffe0ff */
[----:B------:R-:W-:Y:S02]  /*01e0*/  ISETP.NE.AND P1, PT, R4, RZ, PT ;  /* 0x000000ff0400720c */ /* 0x000fe40003f25270 */
[----:B------:R-:W-:Y:S02]  /*01f0*/  ISETP.GE.U32.AND P0, PT, R0, R7, PT ;  /* 0x000000070000720c */ /* 0x000fe40003f06070 */
[----:B------:R-:W-:-:S04]  /*0200*/  LOP3.LUT R0, R5, R4, RZ, 0x3c, !PT ;  /* 0x0000000405007212 */ /* 0x000fc800078e3cff */
[----:B------:R-:W-:Y:S02]  /*0210*/  ISETP.GE.AND P2, PT, R0, RZ, PT ;  /* 0x000000ff0000720c */ /* 0x000fe40003f46270 */
[----:B------:R-:W-:Y:S02]  /*0220*/  IADD3 R0, R6, c[0x0][0x178], RZ ;  /* 0x00005e0006007a10 */ /* 0x000fe40007ffe0ff */
[----:B------:R-:W1:Y:S03]  /*0230*/  I2F.RP R6, R251 ;  /* 0x000000fb00067306 */ /* 0x000e660000209400 */
[----:B------:R-:W-:-:S04]  /*0240*/  @P0 IADD3 R3, R3, 0x1, RZ ;  /* 0x0000000103030810 */ /* 0x000fc80007ffe0ff */
[----:B------:R-:W-:Y:S02]  /*0250*/  MOV R2, R3 ;  /* 0x0000000300027202 */ /* 0x000fe40000000f00 */
[----:B------:R-:W-:-:S03]  /*0260*/  SHF.R.S32.HI R3, RZ, 0x1f, R0 ;  /* 0x0000001fff037819 */ /* 0x000fc60000011400 */
[----:B------:R-:W-:Y:S01]  /*0270*/  @!P2 IMAD.MOV R2, RZ, RZ, -R2 ;  /* 0x000000ffff02a224 */ /* 0x000fe200078e0a02 */
[----:B------:R-:W-:Y:S02]  /*0280*/  @!P1 LOP3.LUT R2, RZ, R4, RZ, 0x33, !PT ;  /* 0x00000004ff029212 */ /* 0x000fe400078e33ff */
[----:B------:R-:W-:Y:S01]  /*0290*/  LEA.HI R3, R3, R0, RZ, 0x8 ;  /* 0x0000000003037211 */ /* 0x000fe200078f40ff */
[----:B-1----:R-:W-:Y:S02]  /*02a0*/  MUFU.RCP R6, R6 ;  /* 0x0000000600067308 */ /* 0x002fe40000001000 */
[C---:B------:R-:W-:Y:S01]  /*02b0*/  IMAD.SHL.U32 R8, R2.reuse, 0x8, RZ ;  /* 0x0000000802087824 */ /* 0x040fe200078e00ff */
[----:B------:R-:W-:-:S04]  /*02c0*/  IADD3 R2, -R2, RZ, RZ ;  /* 0x000000ff02027210 */ /* 0x000fc80007ffe1ff */
[----:B------:R-:W-:Y:S01]  /*02d0*/  LEA.HI.SX32 R3, R3, -R8, 0x18 ;  /* 0x8000000803037211 */ /* 0x000fe200078fc2ff */
[----:B------:R-:W-:Y:S02]  /*02e0*/  IMAD R10, R4, R2, R5 ;  /* 0x00000002040a7224 */ /* 0x000fe400078e0205 */
[----:B------:R-:W-:Y:S01]  /*02f0*/  IMAD.MOV.U32 R2, RZ, RZ, RZ ;  /* 0x000000ffff027224 */ /* 0x000fe200078e00ff */
[----:B------:R-:W-:-:S04]  /*0300*/  IMNMX R9, R3, 0x8, PT ;  /* 0x0000000803097817 */ /* 0x000fc80003800200 */
[-C--:B------:R-:W-:Y:S02]  /*0310*/  IABS R7, R9.reuse ;  /* 0x0000000900077213 */ /* 0x080fe40000000000 */
[----:B------:R-:W-:Y:S02]  /*0320*/  IABS R4, R9 ;  /* 0x0000000900047213 */ /* 0x000fe40000000000 */
[----:B------:R-:W1:Y:S08]  /*0330*/  I2F.RP R0, R7 ;  /* 0x0000000700007306 */ /* 0x000e700000209400 */
[----:B-1----:R-:W1:Y:S02]  /*0340*/  MUFU.RCP R0, R0 ;  /* 0x0000000000007308 */ /* 0x002e640000001000 */
[----:B-1----:R-:W-:-:S02]  /*0350*/  IADD3 R3, R0, 0xffffffe, RZ ;  /* 0x0ffffffe00037810 */ /* 0x002fc40007ffe0ff */
[----:B------:R-:W-:-:S04]  /*0360*/  IABS R0, R10 ;  /* 0x0000000a00007213 */ /* 0x000fc80000000000 */
[----:B------:R-:W1:Y:S02]  /*0370*/  F2I.FTZ.U32.TRUNC.NTZ R3, R3 ;  /* 0x0000000300037305 */ /* 0x000e64000021f000 */
[----:B-1----:R-:W-:-:S04]  /*0380*/  IMAD.MOV R12, RZ, RZ, -R3 ;  /* 0x000000ffff0c7224 */ /* 0x002fc800078e0a03 */
[----:B------:R-:W-:-:S04]  /*0390*/  IMAD R5, R12, R7, RZ ;  /* 0x000000070c057224 */ /* 0x000fc800078e02ff */
[----:B------:R-:W-:Y:S02]  /*03a0*/  IMAD.HI.U32 R2, R3, R5, R2 ;  /* 0x0000000503027227 */ /* 0x000fe400078e0002 */
[----:B------:R-:W1:Y:S02]  /*03b0*/  I2F.RP R3, R14 ;  /* 0x0000000e00037306 */ /* 0x000e640000209400 */
[----:B------:R-:W-:Y:S02]  /*03c0*/  IMAD.MOV.U32 R5, RZ, RZ, R0 ;  /* 0x000000ffff057224 */ /* 0x000fe400078e0000 */
[----:B------:R-:W-:Y:S01]  /*03d0*/  IMAD.MOV R0, RZ, RZ, -R4 ;  /* 0x000000ffff007224 */ /* 0x000fe200078e0a04 */
[----:B------:R-:W-:Y:S01]  /*03e0*/  IADD3 R4, R6, 0xffffffe, RZ ;  /* 0x0ffffffe06047810 */ /* 0x000fe20007ffe0ff */
[----:B------:R-:W-:-:S04]  /*03f0*/  IMAD.HI.U32 R2, R2, R5, RZ ;  /* 0x0000000502027227 */ /* 0x000fc800078e00ff */
[----:B------:R-:W-:Y:S02]  /*0400*/  IMAD R0, R2, R0, R5 ;  /* 0x0000000002007224 */ /* 0x000fe400078e0205 */
[----:B------:R2:W3:Y:S03]  /*0410*/  F2I.FTZ.U32.TRUNC.NTZ R5, R4 ;  /* 0x0000000400057305 */ /* 0x0004e6000021f000 */
[----:B------:R-:W-:-:S05]  /*0420*/  ISETP.GT.U32.AND P1, PT, R7, R0, PT ;  /* 0x000000000700720c */ /* 0x000fca0003f24070 */
[----:B-1----:R-:W1:Y:S01]  /*0430*/  MUFU.RCP R3, R3 ;  /* 0x0000000300037308 */ /* 0x002e620000001000 */
[----:B--2---:R-:W-:-:S07]  /*0440*/  IMAD.MOV.U32 R4, RZ, RZ, RZ ;  /* 0x000000ffff047224 */ /* 0x004fce00078e00ff */
[-C--:B------:R-:W-:Y:S02]  /*0450*/  @!P1 IADD3 R0, R0, -R7.reuse, RZ ;  /* 0x8000000700009210 */ /* 0x080fe40007ffe0ff */
[----:B------:R-:W-:Y:S02]  /*0460*/  @!P1 IADD3 R2, R2, 0x1, RZ ;  /* 0x0000000102029810 */ /* 0x000fe40007ffe0ff */
[----:B------:R-:W-:Y:S02]  /*0470*/  ISETP.GE.U32.AND P0, PT, R0, R7, PT ;  /* 0x000000070000720c */ /* 0x000fe40003f06070 */
[----:B------:R-:W-:Y:S02]  /*0480*/  LOP3.LUT R0, R10, R9, RZ, 0x3c, !PT ;  /* 0x000000090a007212 */ /* 0x000fe400078e3cff */
[----:B------:R-:W-:Y:S02]  /*0490*/  ISETP.NE.AND P1, PT, R9, RZ, PT ;  /* 0x000000ff0900720c */ /* 0x000fe40003f25270 */
[----:B------:R-:W-:Y:S01]  /*04a0*/  ISETP.GE.AND P2, PT, R0, RZ, PT ;  /* 0x000000ff0000720c */ /* 0x000fe20003f46270 */
[----:B---3--:R-:W-:Y:S01]  /*04b0*/  IMAD.MOV R0, RZ, RZ, -R5 ;  /* 0x000000ffff007224 */ /* 0x008fe200078e0a05 */
[----:B-1----:R-:W-:-:S03]  /*04c0*/  IADD3 R3, R3, 0xffffffe, RZ ;  /* 0x0ffffffe03037810 */ /* 0x002fc60007ffe0ff */
[----:B------:R-:W-:Y:S02]  /*04d0*/  IMAD R7, R0, R251, RZ ;  /* 0x000000fb00077224 */ /* 0x000fe400078e02ff */
[----:B------:R-:W-:Y:S01]  /*04e0*/  @P0 IADD3 R2, R2, 0x1, RZ ;  /* 0x0000000102020810 */ /* 0x000fe20007ffe0ff */
[----:B------:R-:W1:Y:S01]  /*04f0*/  F2I.FTZ.U32.TRUNC.NTZ R3, R3 ;  /* 0x0000000300037305 */ /* 0x000e62000021f000 */
[----:B------:R-:W-:-:S04]  /*0500*/  IMAD.HI.U32 R252, R5, R7, R4 ;  /* 0x0000000705fc7227 */ /* 0x000fc800078e0004 */
[----:B------:R-:W-:Y:S01]  /*0510*/  @!P2 IMAD.MOV R2, RZ, RZ, -R2 ;  /* 0x000000ffff02a224 */ /* 0x000fe200078e0a02 */
[----:B------:R-:W-:-:S04]  /*0520*/  @!P1 LOP3.LUT R2, RZ, R9, RZ, 0x33, !PT ;  /* 0x00000009ff029212 */ /* 0x000fc800078e33ff */
[----:B------:R-:W-:Y:S01]  /*0530*/  SHF.L.U32 R13, R2, 0x8, RZ ;  /* 0x00000008020d7819 */ /* 0x000fe200000006ff */
[----:B------:R-:W-:Y:S02]  /*0540*/  IMAD.MOV R244, RZ, RZ, -R2 ;  /* 0x000000fffff47224 */ /* 0x000fe400078e0a02 */
[----:B------:R-:W-:Y:S01]  /*0550*/  IMAD.MOV.U32 R2, RZ, RZ, RZ ;  /* 0x000000ffff027224 */ /* 0x000fe200078e00ff */
[----:B------:R-:W-:Y:S01]  /*0560*/  IABS R241, R13 ;  /* 0x0000000d00f17213 */ /* 0x000fe20000000000 */
[----:B------:R-:W-:Y:S01]  /*0570*/  IMAD R244, R9, R244, R10 ;  /* 0x000000f409f47224 */ /* 0x000fe200078e020a */
[C---:B------:R-:W-:Y:S01]  /*0580*/  IADD3 R15, R13.reuse, 0x1, RZ ;  /* 0x000000010d0f7810 */ /* 0x040fe20007ffe0ff */
[----:B------:R-:W-:Y:S01]  /*0590*/  STL [R1+0x2f58], R13 ;  /* 0x002f580d01007387 */ /* 0x000fe20000100800 */
[----:B------:R-:W-:Y:S01]  /*05a0*/  IADD3 R16, R13, 0xff, RZ ;  /* 0x000000ff0d107810 */ /* 0x000fe20007ffe0ff */
[----:B------:R-:W-:Y:S01]  /*05b0*/  IMAD.HI.U32 R0, R252, R241, RZ ;  /* 0x000000f1fc007227 */ /* 0x000fe200078e00ff */
[----:B------:R-:W-:-:S02]  /*05c0*/  IABS R239, R15 ;  /* 0x0000000f00ef7213 */ /* 0x000fc40000000000 */
[C---:B------:R-:W-:Y:S01]  /*05d0*/  IADD3 R7, R13.reuse, 0x5, RZ ;  /* 0x000000050d077810 */ /* 0x040fe20007ffe0ff */
[----:B------:R-:W-:Y:S01]  /*05e0*/  IMAD.MOV R0, RZ, RZ, -R0 ;  /* 0x000000ffff007224 */ /* 0x000fe200078e0a00 */
[C---:B------:R-:W-:Y:S01]  /*05f0*/  IADD3 R11, R13.reuse, 0x2, RZ ;  /* 0x000000020d0b7810 */ /* 0x040fe20007ffe0ff */
[C---:B------:R-:W-:Y:S01]  /*0600*/  IMAD.HI.U32 R4, R252.reuse, R239, RZ ;  /* 0x000000effc047227 */ /* 0x040fe200078e00ff */
[----:B------:R-:W-:Y:S01]  /*0610*/  IADD3 R10, R13, 0x3, RZ ;  /* 0x000000030d0a7810 */ /* 0x000fe20007ffe0ff */
[----:B------:R-:W-:Y:S01]  /*0620*/  STL [R1+0x57c4], R16 ;  /* 0x0057c41001007387 */ /* 0x000fe20000100800 */
[----:B-1----:R-:W-:Y:S01]  /*0630*/  IADD3 R247, RZ, -R3, RZ ;  /* 0x80000003fff77210 */ /* 0x002fe20007ffe0ff */
[----:B------:R-:W-:Y:S01]  /*0640*/  IMAD R241, R251, R0, R241 ;  /* 0x00000000fbf17224 */ /* 0x000fe200078e02f1 */
[----:B------:R-:W-:Y:S01]  /*0650*/  IADD3 R9, R13, 0x4, RZ ;  /* 0x000000040d097810 */ /* 0x000fe20007ffe0ff */
[----:B------:R-:W-:Y:S01]  /*0660*/  IMAD.MOV R4, RZ, RZ, -R4 ;  /* 0x000000ffff047224 */ /* 0x000fe200078e0a04 */
[----:B------:R-:W-:Y:S01]  /*0670*/  IABS R235, R7 ;  /* 0x0000000700eb7213 */ /* 0x000fe20000000000 */
[----:B------:R-:W-:Y:S01]  /*0680*/  STL [R1+0x53cc], R15 ;  /* 0x0053cc0f01007387 */ /* 0x000fe20000100800 */
[----:B------:R-:W-:Y:S01]  /*0690*/  IABS R238, R11 ;  /* 0x0000000b00ee7213 */ /* 0x000fe20000000000 */
[----:B------:R-:W-:Y:S01]  /*06a0*/  IMAD R239, R251, R4, R239 ;  /* 0x00000004fbef7224 */ /* 0x000fe200078e02ef */
[----:B------:R-:W-:Y:S01]  /*06b0*/  IABS R237, R10 ;  /* 0x0000000a00ed7213 */ /* 0x000fe20000000000 */
[----:B------:R-:W-:Y:S01]  /*06c0*/  STL [R1+0x5c48], R241 ;  /* 0x005c48f101007387 */ /* 0x000fe20000100800 */
[----:B------:R-:W-:Y:S01]  /*06d0*/  IMAD R247, R247, R14, RZ ;  /* 0x0000000ef7f77224 */ /* 0x000fe200078e02ff */
[----:B------:R-:W-:Y:S01]  /*06e0*/  IABS R240, R16 ;  /* 0x0000001000f07213 */ /* 0x000fe20000000000 */
[----:B------:R-:W-:Y:S01]  /*06f0*/  IMAD.HI.U32 R4, R252, R235, RZ ;  /* 0x000000ebfc047227 */ /* 0x000fe200078e00ff */
[----:B------:R-:W-:Y:S01]  /*0700*/  STL [R1+0x53d0], R11 ;  /* 0x0053d00b01007387 */ /* 0x000fe20000100800 */
[----:B------:R-:W-:-:S02]  /*0710*/  IABS R236, R9 ;  /* 0x0000000900ec7213 */ /* 0x000fc40000000000 */
[----:B------:R-:W-:Y:S01]  /*0720*/  IMAD.HI.U32 R247, R3, R247, R2 ;  /* 0x000000f703f77227 */ /* 0x000fe200078e0002 */
[----:B------:R1:W-:Y:S01]  /*0730*/  STL [R1+0x53d4], R10 ;  /* 0x0053d40a01007387 */ /* 0x0003e20000100800 */
[----:B------:R-:W-:Y:S02]  /*0740*/  IADD3 R4, -R4, RZ, RZ ;  /* 0x000000ff04047210 */ /* 0x000fe40007ffe1ff */
[C---:B------:R-:W-:Y:S01]  /*0750*/  IMAD.HI.U32 R0, R252.reuse, R238, RZ ;  /* 0x000000eefc007227 */ /* 0x040fe200078e00ff */
[----:B------:R2:W-:Y:S01]  /*0760*/  STL [R1+0x53d8], R9 ;  /* 0x0053d80901007387 */ /* 0x0005e20000100800 */
[----:B------:R-:W-:Y:S02]  /*0770*/  IADD3 R6, R13, 0x6, RZ ;  /* 0x000000060d067810 */ /* 0x000fe40007ffe0ff */
[----:B------:R-:W-:Y:S01]  /*0780*/  IMAD.HI.U32 R2, R252, R237, RZ ;  /* 0x000000edfc027227 */ /* 0x000fe200078e00ff */
[----:B------:R3:W-:Y:S01]  /*0790*/  STL [R1+0x53dc], R7 ;  /* 0x0053dc0701007387 */ /* 0x0007e20000100800 */
[----:B------:R-:W-:-:S02]  /*07a0*/  IADD3 R0, -R0, RZ, RZ ;  /* 0x000000ff00007210 */ /* 0x000fc40007ffe1ff */
[----:B------:R-:W-:Y:S01]  /*07b0*/  IMAD.HI.U32 R5, R252, R240, RZ ;  /* 0x000000f0fc057227 */ /* 0x000fe200078e00ff */
[C---:B-1----:R-:W-:Y:S01]  /*07c0*/  IADD3 R10, R13.reuse, 0x7, RZ ;  /* 0x000000070d0a7810 */ /* 0x042fe20007ffe0ff */
[----:B------:R1:W-:Y:S01]  /*07d0*/  STL [R1+0x53e0], R6 ;  /* 0x0053e00601007387 */ /* 0x0003e20000100800 */
[----:B--2---:R-:W-:Y:S01]  /*07e0*/  IADD3 R9, R13, 0x8, RZ ;  /* 0x000000080d097810 */ /* 0x004fe20007ffe0ff */
[----:B------:R-:W-:Y:S01]  /*07f0*/  IMAD.MOV R2, RZ, RZ, -R2 ;  /* 0x000000ffff027224 */ /* 0x000fe200078e0a02 */
[----:B------:R-:W-:Y:S01]  /*0800*/  IABS R233, R10 ;  /* 0x0000000a00e97213 */ /* 0x000fe20000000000 */
[----:B------:R-:W-:Y:S01]  /*0810*/  IMAD R235, R251, R4, R235 ;  /* 0x00000004fbeb7224 */ /* 0x000fe200078e02eb */
[----:B---3--:R-:W-:Y:S01]  /*0820*/  IADD3 R7, R13, 0xa, RZ ;  /* 0x0000000a0d077810 */ /* 0x008fe20007ffe0ff */
[C---:B------:R-:W-:Y:S01]  /*0830*/  IMAD R237, R251.reuse, R2, R237 ;  /* 0x00000002fbed7224 */ /* 0x040fe200078e02ed */
[----:B------:R-:W-:Y:S01]  /*0840*/  IABS R232, R9 ;  /* 0x0000000900e87213 */ /* 0x000fe20000000000 */
[----:B------:R-:W-:Y:S01]  /*0850*/  IMAD R238, R251, R0, R238 ;  /* 0x00000000fbee7224 */ /* 0x000fe200078e02ee */
[----:B------:R-:W-:Y:S01]  /*0860*/  IABS R230, R7 ;  /* 0x0000000700e67213 */ /* 0x000fe20000000000 */
[----:B------:R-:W-:Y:S01]  /*0870*/  IMAD.IADD R244, R8, 0x1, R244 ;  /* 0x0000000108f47824 */ /* 0x000fe200078e02f4 */
[----:B------:R-:W-:Y:S01]  /*0880*/  IADD3 R5, -R5, RZ, RZ ;  /* 0x000000ff05057210 */ /* 0x000fe20007ffe1ff */
[C---:B------:R-:W-:Y:S01]  /*0890*/  IMAD.HI.U32 R2, R252.reuse, R232, RZ ;  /* 0x000000e8fc027227 */ /* 0x040fe200078e00ff */
[----:B------:R-:W-:Y:S01]  /*08a0*/  IABS R234, R6 ;  /* 0x0000000600ea7213 */ /* 0x000fe20000000000 */
[----:B------:R-:W-:Y:S01]  /*08b0*/  STL [R1+0x53e4], R10 ;  /* 0x0053e40a01007387 */ /* 0x000fe20000100800 */
[C---:B------:R-:W-:Y:S01]  /*08c0*/  IADD3 R12, R13.reuse, 0xc, RZ ;  /* 0x0000000c0d0c7810 */ /* 0x040fe20007ffe0ff */
[C---:B------:R-:W-:Y:S01]  /*08d0*/  IMAD.HI.U32 R4, R252.reuse, R230, RZ ;  /* 0x000000e6fc047227 */ /* 0x040fe200078e00ff */
[C---:B------:R-:W-:Y:S01]  /*08e0*/  IADD3 R8, R13.reuse, 0x9, RZ ;  /* 0x000000090d087810 */ /* 0x040fe20007ffe0ff */
[----:B------:R2:W-:Y:S01]  /*08f0*/  STL [R1+0x53e8], R9 ;  /* 0x0053e80901007387 */ /* 0x0005e20000100800 */
[C---:B------:R-:W-:Y:S01]  /*0900*/  IADD3 R11, R13.reuse, 0xd, RZ ;  /* 0x0000000d0d0b7810 */ /* 0x040fe20007ffe0ff */
[----:B------:R-:W-:Y:S01]  /*0910*/  IMAD.HI.U32 R0, R252, R233, RZ ;  /* 0x000000e9fc007227 */ /* 0x000fe200078e00ff */
[----:B-1----:R-:W-:Y:S01]  /*0920*/  IADD3 R6, R13, 0xb, RZ ;  /* 0x0000000b0d067810 */ /* 0x002fe20007ffe0ff */
[----:B------:R-:W-:Y:S01]  /*0930*/  STL [R1+0x53ec], R8 ;  /* 0x0053ec0801007387 */ /* 0x000fe20000100800 */
[----:B------:R-:W-:Y:S01]  /*0940*/  IADD3 R2, -R2, RZ, RZ ;  /* 0x000000ff02027210 */ /* 0x000fe20007ffe1ff */
[----:B------:R-:W-:Y:S01]  /*0950*/  IMAD.MOV R4, RZ, RZ, -R4 ;  /* 0x000000ffff047224 */ /* 0x000fe200078e0a04 */
[----:B------:R-:W-:Y:S01]  /*0960*/  IABS R228, R12 ;  /* 0x0000000c00e47213 */ /* 0x000fe20000000000 */
[----:B------:R-:W-:Y:S01]  /*0970*/  IMAD R240, R251, R5, R240 ;  /* 0x00000005fbf07224 */ /* 0x000fe200078e02f0 */
[----:B------:R-:W-:Y:S01]  /*0980*/  IABS R227, R11 ;  /* 0x0000000b00e37213 */ /* 0x000fe20000000000 */
[C---:B------:R-:W-:Y:S01]  /*0990*/  IMAD.HI.U32 R5, R252.reuse, R234, RZ ;  /* 0x000000eafc057227 */ /* 0x040fe200078e00ff */
[----:B------:R-:W-:Y:S01]  /*09a0*/  IABS R229, R6 ;  /* 0x0000000600e57213 */ /* 0x000fe20000000000 */
[----:B------:R1:W-:Y:S01]  /*09b0*/  STL [R1+0x53f0], R7 ;  /* 0x0053f00701007387 */ /* 0x0003e20000100800 */
[C---:B--2---:R-:W-:Y:S01]  /*09c0*/  IADD3 R9, R13.reuse, 0xf, RZ ;  /* 0x0000000f0d097810 */ /* 0x044fe20007ffe0ff */
[C---:B------:R-:W-:Y:S01]  /*09d0*/  IMAD.HI.U32 R3, R252.reuse, R236, RZ ;  /* 0x000000ecfc037227 */ /* 0x040fe200078e00ff */
[----:B------:R-:W-:Y:S01]  /*09e0*/  IADD3 R10, R13, 0xe, RZ ;  /* 0x0000000e0d0a7810 */ /* 0x000fe20007ffe0ff */
[----:B------:R-:W-:Y:S01]  /*09f0*/  STL [R1+0x53f4], R6 ;  /* 0x0053f40601007387 */ /* 0x000fe20000100800 */
[----:B------:R-:W-:Y:S01]  /*0a00*/  IABS R231, R8 ;  /* 0x0000000800e77213 */ /* 0x000fe20000000000 */
[----:B------:R-:W-:Y:S01]  /*0a10*/  IMAD.MOV R0, RZ, RZ, -R0 ;  /* 0x000000ffff007224 */ /* 0x000fe200078e0a00 */
[----:B------:R-:W-:Y:S01]  /*0a20*/  IABS R225, R9 ;  /* 0x0000000900e17213 */ /* 0x000fe20000000000 */
[----:B------:R-:W-:Y:S01]  /*0a30*/  IMAD R230, R251, R4, R230 ;  /* 0x00000004fbe67224 */ /* 0x000fe200078e02e6 */
[----:B------:R-:W-:Y:S01]  /*0a40*/  IABS R226, R10 ;  /* 0x0000000a00e27213 */ /* 0x000fe20000000000 */
[----:B------:R-:W-:Y:S01]  /*0a50*/  IMAD.MOV R5, RZ, RZ, -R5 ;  /* 0x000000ffff057224 */ /* 0x000fe200078e0a05 */
[----:B-1----:R-:W-:Y:S01]  /*0a60*/  IADD3 R7, R13, 0x10, RZ ;  /* 0x000000100d077810 */ /* 0x002fe20007ffe0ff */
[----:B------:R-:W-:Y:S01]  /*0a70*/  IMAD.MOV R3, RZ, RZ, -R3 ;  /* 0x000000ffff037224 */ /* 0x000fe200078e0a03 */
[----:B------:R-:W-:Y:S01]  /*0a80*/  STL [R1+0x5c44], R230 ;  /* 0x005c44e601007387 */ /* 0x000fe20000100800 */
[C---:B------:R-:W-:Y:S01]  /*0a90*/  IMAD R233, R251.reuse, R0, R233 ;  /* 0x00000000fbe97224 */ /* 0x040fe200078e02e9 */
[----:B------:R-:W-:Y:S01]  /*0aa0*/  IABS R224, R7 ;  /* 0x0000000700e07213 */ /* 0x000fe20000000000 */
[----:B------:R-:W-:Y:S01]  /*0ab0*/  IMAD R232, R251, R2, R232 ;  /* 0x00000002fbe87224 */ /* 0x000fe200078e02e8 */
[----:B------:R1:W-:Y:S01]  /*0ac0*/  STL [R1+0x53f8], R12 ;  /* 0x0053f80c01007387 */ /* 0x0003e20000100800 */
[----:B------:R-:W-:-:S03]  /*0ad0*/  IMAD.HI.U32 R0, R252, R228, RZ ;  /* 0x000000e4fc007227 */ /* 0x000fc600078e00ff */
[----:B------:R2:W-:Y:S01]  /*0ae0*/  STL [R1+0x53fc], R11 ;  /* 0x0053fc0b01007387 */ /* 0x0005e20000100800 */
[----:B------:R-:W-:Y:S02]  /*0af0*/  IMAD R234, R251, R5, R234 ;  /* 0x00000005fbea7224 */ /* 0x000fe400078e02ea */
[C---:B------:R-:W-:Y:S01]  /*0b00*/  IMAD.HI.U32 R2, R252.reuse, R227, RZ ;  /* 0x000000e3fc027227 */ /* 0x040fe200078e00ff */
[----:B------:R3:W-:Y:S01]  /*0b10*/  STL [R1+0x5400], R10 ;  /* 0x0054000a01007387 */ /* 0x0007e20000100800 */
[C---:B-1----:R-:W-:Y:S02]  /*0b20*/  IADD3 R12, R13.reuse, 0x16, RZ ;  /* 0x000000160d0c7810 */ /* 0x042fe40007ffe0ff */
[C---:B------:R-:W-:Y:S01]  /*0b30*/  IMAD.HI.U32 R5, R252.reuse, R229, RZ ;  /* 0x000000e5fc057227 */ /* 0x040fe200078e00ff */
[----:B------:R1:W-:Y:S01]  /*0b40*/  STL [R1+0x5404], R9 ;  /* 0x0054040901007387 */ /* 0x0003e20000100800 */
[----:B--2---:R-:W-:Y:S02]  /*0b50*/  IADD3 R11, R13, 0x17, RZ ;  /* 0x000000170d0b7810 */ /* 0x004fe40007ffe0ff */
[----:B------:R-:W-:Y:S01]  /*0b60*/  IMAD R236, R251, R3, R236 ;  /* 0x00000003fbec7224 */ /* 0x000fe200078e02ec */
[----:B------:R2:W-:Y:S01]  /*0b70*/  STL [R1+0x5408], R7 ;  /* 0x0054080701007387 */ /* 0x0005e20000100800 */
[----:B------:R-:W-:Y:S01]  /*0b80*/  IMAD.HI.U32 R3, R252, R231, RZ ;  /* 0x000000e7fc037227 */ /* 0x000fe200078e00ff */
[----:B------:R-:W-:-:S02]  /*0b90*/  IADD3 R8, -R5, RZ, RZ ;  /* 0x000000ff05087210 */ /* 0x000fc40007ffe1ff */
[C---:B---3--:R-:W-:Y:S01]  /*0ba0*/  IADD3 R10, R13.reuse, 0x11, RZ ;  /* 0x000000110d0a7810 */ /* 0x048fe20007ffe0ff */
[----:B------:R-:W-:Y:S01]  /*0bb0*/  IMAD.MOV R0, RZ, RZ, -R0 ;  /* 0x000000ffff007224 */ /* 0x000fe200078e0a00 */
[C---:B-1----:R-:W-:Y:S01]  /*0bc0*/  IADD3 R9, R13.reuse, 0x12, RZ ;  /* 0x000000120d097810 */ /* 0x042fe20007ffe0ff */
[----:B------:R-:W-:Y:S01]  /*0bd0*/  IMAD.MOV R2, RZ, RZ, -R2 ;  /* 0x000000ffff027224 */ /* 0x000fe200078e0a02 */
[----:B------:R-:W-:Y:S01]  /*0be0*/  IABS R223, R10 ;  /* 0x0000000a00df7213 */ /* 0x000fe20000000000 */
[C---:B------:R-:W-:Y:S01]  /*0bf0*/  IMAD.HI.U32 R4, R252.reuse, R225, RZ ;  /* 0x000000e1fc047227 */ /* 0x040fe200078e00ff */
[----:B--2---:R-:W-:Y:S02]  /*0c00*/  IADD3 R7, R13, 0x14, RZ ;  /* 0x000000140d077810 */ /* 0x004fe40007ffe0ff */
[----:B------:R-:W-:Y:S01]  /*0c10*/  IABS R222, R9 ;  /* 0x0000000900de7213 */ /* 0x000fe20000000000 */
[----:B------:R-:W-:Y:S01]  /*0c20*/  IMAD.MOV R6, RZ, RZ, -R3 ;  /* 0x000000ffff067224 */ /* 0x000fe200078e0a03 */
[----:B------:R-:W-:Y:S01]  /*0c30*/  IABS R220, R7 ;  /* 0x0000000700dc7213 */ /* 0x000fe20000000000 */
[C---:B------:R-:W-:Y:S01]  /*0c40*/  IMAD R228, R251.reuse, R0, R228 ;  /* 0x00000000fbe47224 */ /* 0x040fe200078e02e4 */
[----:B------:R-:W-:Y:S01]  /*0c50*/  IABS R217, R11 ;  /* 0x0000000b00d97213 */ /* 0x000fe20000000000 */
[C---:B------:R-:W-:Y:S01]  /*0c60*/  IMAD R227, R251.reuse, R2, R227 ;  /* 0x00000002fbe37224 */ /* 0x040fe200078e02e3 */
[----:B------:R-:W-:Y:S01]  /*0c70*/  IABS R218, R12 ;  /* 0x0000000c00da7213 */ /* 0x000fe20000000000 */
[----:B------:R-:W-:Y:S01]  /*0c80*/  IMAD.MOV R4, RZ, RZ, -R4 ;  /* 0x000000ffff047224 */ /* 0x000fe200078e0a04 */
[----:B------:R-:W-:Y:S01]  /*0c90*/  STL [R1+0x5c3c], R228 ;  /* 0x005c3ce401007387 */ /* 0x000fe20000100800 */
[----:B------:R-:W-:Y:S01]  /*0ca0*/  IMAD R231, R251, R6, R231 ;  /* 0x00000006fbe77224 */ /* 0x000fe200078e02e7 */
[----:B------:R-:W-:Y:S01]  /*0cb0*/  IADD3 R6, R13, 0x15, RZ ;  /* 0x000000150d067810 */ /* 0x000fe20007ffe0ff */
[----:B------:R-:W-:Y:S01]  /*0cc0*/  IMAD R229, R251, R8, R229 ;  /* 0x00000008fbe57224 */ /* 0x000fe200078e02e5 */
[----:B------:R-:W-:Y:S01]  /*0cd0*/  IADD3 R8, R13, 0x13, RZ ;  /* 0x000000130d087810 */ /* 0x000fe20007ffe0ff */
[----:B------:R-:W-:Y:S01]  /*0ce0*/  IMAD.HI.U32 R3, R252, R226, RZ ;  /* 0x000000e2fc037227 */ /* 0x000fe200078e00ff */
[----:B------:R-:W-:Y:S01]  /*0cf0*/  STL [R1+0x5c40], R227 ;  /* 0x005c40e301007387 */ /* 0x000fe20000100800 */
[----:B------:R-:W-:-:S02]  /*0d00*/  IABS R219, R6 ;  /* 0x0000000600db7213 */ /* 0x000fc40000000000 */
[C---:B------:R-:W-:Y:S01]  /*0d10*/  IMAD.HI.U32 R5, R252.reuse, R224, RZ ;  /* 0x000000e0fc057227 */ /* 0x040fe200078e00ff */
[----:B------:R1:W-:Y:S01]  /*0d20*/  STL [R1+0x540c], R10 ;  /* 0x00540c0a01007387 */ /* 0x0003e20000100800 */
[----:B------:R-:W-:Y:S02]  /*0d30*/  IADD3 R3, -R3, RZ, RZ ;  /* 0x000000ff03037210 */ /* 0x000fe40007ffe1ff */
[----:B------:R-:W-:Y:S01]  /*0d40*/  IMAD R225, R251, R4, R225 ;  /* 0x00000004fbe17224 */ /* 0x000fe200078e02e1 */
[----:B------:R2:W-:Y:S01]  /*0d50*/  STL [R1+0x5410], R9 ;  /* 0x0054100901007387 */ /* 0x0005e20000100800 */
[C---:B------:R-:W-:Y:S01]  /*0d60*/  IMAD.HI.U32 R4, R252.reuse, R220, RZ ;  /* 0x000000dcfc047227 */ /* 0x040fe200078e00ff */
[----:B------:R-:W-:Y:S02]  /*0d70*/  IABS R221, R8 ;  /* 0x0000000800dd7213 */ /* 0x000fe40000000000 */
[----:B------:R-:W-:Y:S01]  /*0d80*/  STL [R1+0x5414], R8 ;  /* 0x0054140801007387 */ /* 0x000fe20000100800 */
[----:B------:R-:W-:Y:S01]  /*0d90*/  IMAD.MOV R5, RZ, RZ, -R5 ;  /* 0x000000ffff057224 */ /* 0x000fe200078e0a05 */
[----:B-1----:R-:W-:Y:S01]  /*0da0*/  IADD3 R10, R13, 0x18, RZ ;  /* 0x000000180d0a7810 */ /* 0x002fe20007ffe0ff */
[----:B------:R-:W-:Y:S01]  /*0db0*/  IMAD.HI.U32 R2, R252, R222, RZ ;  /* 0x000000defc027227 */ /* 0x000fe200078e00ff */
[----:B------:R1:W-:Y:S01]  /*0dc0*/  STL [R1+0x5418], R7 ;  /* 0x0054180701007387 */ /* 0x0003e20000100800 */
[----:B------:R-:W-:-:S02]  /*0dd0*/  IADD3 R4, -R4, RZ, RZ ;  /* 0x000000ff04047210 */ /* 0x000fc40007ffe1ff */
[----:B--2---:R-:W-:Y:S01]  /*0de0*/  IADD3 R9, R13, 0x19, RZ ;  /* 0x000000190d097810 */ /* 0x004fe20007ffe0ff */
[----:B------:R-:W-:Y:S01]  /*0df0*/  STL [R1+0x541c], R6 ;  /* 0x00541c0601007387 */ /* 0x000fe20000100800 */
[----:B------:R-:W-:Y:S01]  /*0e00*/  IMAD R224, R251, R5, R224 ;  /* 0x00000005fbe07224 */ /* 0x000fe200078e02e0 */
[----:B------:R-:W-:Y:S01]  /*0e10*/  IABS R216, R10 ;  /* 0x0000000a00d87213 */ /* 0x000fe20000000000 */
[----:B------:R-:W-:Y:S01]  /*0e20*/  IMAD.HI.U32 R5, R252, R219, RZ ;  /* 0x000000dbfc057227 */ /* 0x000fe200078e00ff */
[----:B------:R-:W-:Y:S01]  /*0e30*/  STL [R1+0x5420], R12 ;  /* 0x0054200c01007387 */ /* 0x000fe20000100800 */
[----:B------:R-:W-:Y:S02]  /*0e40*/  IABS R215, R9 ;  /* 0x0000000900d77213 */ /* 0x000fe40000000000 */
[----:B-1----:R-:W-:Y:S01]  /*0e50*/  IADD3 R7, R13, 0x1a, RZ ;  /* 0x0000001a0d077810 */ /* 0x002fe20007ffe0ff */
[----:B------:R-:W-:Y:S01]  /*0e60*/  STL [R1+0x5424], R11 ;  /* 0x0054240b01007387 */ /* 0x000fe20000100800 */
[----:B------:R-:W-:-:S02]  /*0e70*/  IMAD R226, R251, R3, R226 ;  /* 0x00000003fbe27224 */ /* 0x000fc400078e02e2 */
[C---:B------:R-:W-:Y:S01]  /*0e80*/  IMAD.HI.U32 R0, R252.reuse, R223, RZ ;  /* 0x000000dffc007227 */ /* 0x040fe200078e00ff */
[----:B------:R1:W-:Y:S01]  /*0e90*/  STL [R1+0x5428], R10 ;  /* 0x0054280a01007387 */ /* 0x0003e20000100800 */
[----:B------:R-:W-:Y:S02]  /*0ea0*/  IABS R214, R7 ;  /* 0x0000000700d67213 */ /* 0x000fe40000000000 */
[----:B------:R-:W-:Y:S01]  /*0eb0*/  IMAD.HI.U32 R3, R252, R221, RZ ;  /* 0x000000ddfc037227 */ /* 0x000fe200078e00ff */
[----:B------:R2:W-:Y:S01]  /*0ec0*/  STL [R1+0x542c], R9 ;  /* 0x00542c0901007387 */ /* 0x0005e20000100800 */
[----:B------:R-:W-:Y:S02]  /*0ed0*/  IADD3 R0, -R0, RZ, RZ ;  /* 0x000000ff00007210 */ /* 0x000fe40007ffe1ff */
[----:B------:R-:W-:Y:S01]  /*0ee0*/  IMAD.MOV R2, RZ, RZ, -R2 ;  /* 0x000000ffff027224 */ /* 0x000fe200078e0a02 */
[----:B------:R3:W-:Y:S01]  /*0ef0*/  STL [R1+0x5430], R7 ;  /* 0x0054300701007387 */ /* 0x0007e20000100800 */
[----:B------:R-:W-:Y:S01]  /*0f00*/  IMAD R220, R251, R4, R220 ;  /* 0x00000004fbdc7224 */ /* 0x000fe200078e02dc */
[C---:B-1----:R-:W-:Y:S01]  /*0f10*/  IADD3 R10, R13.reuse, 0x1b, RZ ;  /* 0x0000001b0d0a7810 */ /* 0x042fe20007ffe0ff */
[----:B------:R-:W-:Y:S01]  /*0f20*/  IMAD.MOV R8, RZ, RZ, -R5 ;  /* 0x000000ffff087224 */ /* 0x000fe200078e0a05 */
[C---:B------:R-:W-:Y:S01]  /*0f30*/  IADD3 R12, R13.reuse, 0x20, RZ ;  /* 0x000000200d0c7810 */ /* 0x040fe20007ffe0ff */
[C---:B------:R-:W-:Y:S01]  /*0f40*/  IMAD.HI.U32 R4, R252.reuse, R215, RZ ;  /* 0x000000d7fc047227 */ /* 0x040fe200078e00ff */
[C---:B--2---:R-:W-:Y:S01]  /*0f50*/  IADD3 R9, R13.reuse, 0x1c, RZ ;  /* 0x0000001c0d097810 */ /* 0x044fe20007ffe0ff */
[----:B------:R-:W-:Y:S01]  /*0f60*/  STL [R1+0x5434], R10 ;  /* 0x0054340a01007387 */ /* 0x000fe20000100800 */
[----:B------:R-:W-:Y:S01]  /*0f70*/  IABS R213, R10 ;  /* 0x0000000a00d57213 */ /* 0x000fe20000000000 */
[----:B------:R-:W-:Y:S01]  /*0f80*/  IMAD.MOV R6, RZ, RZ, -R3 ;  /* 0x000000ffff067224 */ /* 0x000fe200078e0a03 */
[----:B---3--:R-:W-:Y:S01]  /*0f90*/  IADD3 R7, R13, 0x1e, RZ ;  /* 0x0000001e0d077810 */ /* 0x008fe20007ffe0ff */
[C---:B------:R-:W-:Y:S01]  /*0fa0*/  IMAD R222, R251.reuse, R2, R222 ;  /* 0x00000002fbde7224 */ /* 0x040fe200078e02de */
[----:B------:R1:W-:Y:S01]  /*0fb0*/  STL [R1+0x5438], R9 ;  /* 0x0054380901007387 */ /* 0x0003e20000100800 */
[----:B------:R-:W-:Y:S01]  /*0fc0*/  IMAD R219, R251, R8, R219 ;  /* 0x00000008fbdb7224 */ /* 0x000fe200078e02db */
[----:B------:R-:W-:Y:S01]  /*0fd0*/  IABS R210, R7 ;  /* 0x0000000700d27213 */ /* 0x000fe20000000000 */
[----:B------:R-:W-:Y:S01]  /*0fe0*/  IMAD.HI.U32 R2, R252, R217, RZ ;  /* 0x000000d9fc027227 */ /* 0x000fe200078e00ff */
[----:B------:R-:W-:-:S02]  /*0ff0*/  IADD3 R8, R13, 0x1d, RZ ;  /* 0x0000001d0d087810 */ /* 0x000fc40007ffe0ff */
[----:B------:R-:W-:Y:S01]  /*1000*/  IABS R212, R9 ;  /* 0x0000000900d47213 */ /* 0x000fe20000000000 */
[----:B------:R-:W-:Y:S01]  /*1010*/  IMAD.MOV R4, RZ, RZ, -R4 ;  /* 0x000000ffff047224 */ /* 0x000fe200078e0a04 */
[----:B------:R-:W-:Y:S01]  /*1020*/  IADD3 R2, -R2, RZ, RZ ;  /* 0x000000ff02027210 */ /* 0x000fe20007ffe1ff */
[C---:B------:R-:W-:Y:S01]  /*1030*/  IMAD.HI.U32 R3, R252.reuse, R216, RZ ;  /* 0x000000d8fc037227 */ /* 0x040fe200078e00ff */
[----:B------:R-:W-:Y:S01]  /*1040*/  IABS R211, R8 ;  /* 0x0000000800d37213 */ /* 0x000fe20000000000 */
[----:B------:R-:W-:Y:S01]  /*1050*/  STL [R1+0x543c], R8 ;  /* 0x00543c0801007387 */ /* 0x000fe20000100800 */
[C---:B-1----:R-:W-:Y:S01]  /*1060*/  IADD3 R9, R13.reuse, 0x23, RZ ;  /* 0x000000230d097810 */ /* 0x042fe20007ffe0ff */
[C---:B------:R-:W-:Y:S01]  /*1070*/  IMAD.HI.U32 R5, R252.reuse, R214, RZ ;  /* 0x000000d6fc057227 */ /* 0x040fe200078e00ff */
[C---:B------:R-:W-:Y:S01]  /*1080*/  IADD3 R11, R13.reuse, 0x21, RZ ;  /* 0x000000210d0b7810 */ /* 0x040fe20007ffe0ff */
[----:B------:R1:W-:Y:S01]  /*1090*/  STL [R1+0x5440], R7 ;  /* 0x0054400701007387 */ /* 0x0003e20000100800 */
[----:B------:R-:W-:Y:S01]  /*10a0*/  IADD3 R10, R13, 0x22, RZ ;  /* 0x000000220d0a7810 */ /* 0x000fe20007ffe0ff */
[----:B------:R-:W-:Y:S01]  /*10b0*/  IMAD R221, R251, R6, R221 ;  /* 0x00000006fbdd7224 */ /* 0x000fe200078e02dd */
[----:B------:R-:W-:Y:S01]  /*10c0*/  IADD3 R6, R13, 0x1f, RZ ;  /* 0x0000001f0d067810 */ /* 0x000fe20007ffe0ff */
[----:B------:R-:W-:Y:S01]  /*10d0*/  IMAD R223, R251, R0, R223 ;  /* 0x00000000fbdf7224 */ /* 0x000fe200078e02df */
[----:B------:R-:W-:Y:S01]  /*10e0*/  IADD3 R5, -R5, RZ, RZ ;  /* 0x000000ff05057210 */ /* 0x000fe20007ffe1ff */
[----:B------:R-:W-:Y:S01]  /*10f0*/  IMAD R215, R251, R4, R215 ;  /* 0x00000004fbd77224 */ /* 0x000fe200078e02d7 */
[----:B------:R-:W-:Y:S01]  /*1100*/  IABS R209, R6 ;  /* 0x0000000600d17213 */ /* 0x000fe20000000000 */
[C---:B------:R-:W-:Y:S01]  /*1110*/  IMAD.HI.U32 R0, R252.reuse, R218, RZ ;  /* 0x000000dafc007227 */ /* 0x040fe200078e00ff */
[----:B------:R-:W-:Y:S01]  /*1120*/  IABS R205, R9 ;  /* 0x0000000900cd7213 */ /* 0x000fe20000000000 */
[----:B------:R-:W-:Y:S01]  /*1130*/  STL [R1+0x5444], R6 ;  /* 0x0054440601007387 */ /* 0x000fe20000100800 */
[----:B-1----:R-:W-:Y:S01]  /*1140*/  IADD3 R7, R13, 0x24, RZ ;  /* 0x000000240d077810 */ /* 0x002fe20007ffe0ff */
[----:B------:R-:W-:Y:S01]  /*1150*/  IMAD.MOV R3, RZ, RZ, -R3 ;  /* 0x000000ffff037224 */ /* 0x000fe200078e0a03 */
[----:B------:R-:W-:Y:S01]  /*1160*/  IABS R207, R11 ;  /* 0x0000000b00cf7213 */ /* 0x000fe20000000000 */
[----:B------:R-:W-:Y:S01]  /*1170*/  IMAD.HI.U32 R4, R252, R210, RZ ;  /* 0x000000d2fc047227 */ /* 0x000fe200078e00ff */
[----:B------:R1:W-:Y:S01]  /*1180*/  STL [R1+0x5448], R12 ;  /* 0x0054480c01007387 */ /* 0x0003e20000100800 */
[----:B------:R-:W-:-:S02]  /*1190*/  IABS R204, R7 ;  /* 0x0000000700cc7213 */ /* 0x000fc40000000000 */
[----:B------:R-:W-:Y:S01]  /*11a0*/  IMAD.MOV R0, RZ, RZ, -R0 ;  /* 0x000000ffff007224 */ /* 0x000fe200078e0a00 */
[----:B------:R-:W-:Y:S01]  /*11b0*/  STL [R1+0x544c], R11 ;  /* 0x00544c0b01007387 */ /* 0x000fe20000100800 */
[C---:B------:R-:W-:Y:S01]  /*11c0*/  IMAD R216, R251.reuse, R3, R216 ;  /* 0x00000003fbd87224 */ /* 0x040fe200078e02d8 */
[----:B------:R-:W-:Y:S01]  /*11d0*/  IABS R206, R10 ;  /* 0x0000000a00ce7213 */ /* 0x000fe20000000000 */
[----:B------:R-:W-:Y:S01]  /*11e0*/  IMAD.MOV R4, RZ, RZ, -R4 ;  /* 0x000000ffff047224 */ /* 0x000fe200078e0a04 */
[----:B------:R2:W-:Y:S01]  /*11f0*/  STL [R1+0x5450], R10 ;  /* 0x0054500a01007387 */ /* 0x0005e20000100800 */
[----:B------:R-:W-:Y:S01]  /*1200*/  IMAD R217, R251, R2, R217 ;  /* 0x00000002fbd97224 */ /* 0x000fe200078e02d9 */
[----:B------:R-:W-:Y:S01]  /*1210*/  IABS R208, R12 ;  /* 0x0000000c00d07213 */ /* 0x000fe20000000000 */
[----:B------:R-:W-:Y:S01]  /*1220*/  IMAD.HI.U32 R3, R252, R211, RZ ;  /* 0x000000d3fc037227 */ /* 0x000fe200078e00ff */
[----:B------:R3:W-:Y:S01]  /*1230*/  STL [R1+0x5454], R9 ;  /* 0x0054540901007387 */ /* 0x0007e20000100800 */
[----:B-1----:R-:W-:-:S02]  /*1240*/  IADD3 R12, R13, 0x2a, RZ ;  /* 0x0000002a0d0c7810 */ /* 0x002fc40007ffe0ff */
[----:B------:R-:W-:Y:S01]  /*1250*/  IMAD R214, R251, R5, R214 ;  /* 0x00000005fbd67224 */ /* 0x000fe200078e02d6 */
[----:B------:R-:W-:Y:S01]  /*1260*/  IADD3 R6, -R3, RZ, RZ ;  /* 0x000000ff03067210 */ /* 0x000fe20007ffe1ff */
[C---:B------:R-:W-:Y:S01]  /*1270*/  IMAD.HI.U32 R2, R252.reuse, R212, RZ ;  /* 0x000000d4fc027227 */ /* 0x040fe200078e00ff */
[----:B------:R1:W-:Y:S01]  /*1280*/  STL [R1+0x5458], R7 ;  /* 0x0054580701007387 */ /* 0x0003e20000100800 */
[C---:B--2---:R-:W-:Y:S02]  /*1290*/  IADD3 R10, R13.reuse, 0x25, RZ ;  /* 0x000000250d0a7810 */ /* 0x044fe40007ffe0ff */
[C---:B------:R-:W-:Y:S01]  /*12a0*/  IMAD.HI.U32 R5, R252.reuse, R209, RZ ;  /* 0x000000d1fc057227 */ /* 0x040fe200078e00ff */
[----:B---3--:R-:W-:Y:S02]  /*12b0*/  IADD3 R9, R13, 0x26, RZ ;  /* 0x000000260d097810 */ /* 0x008fe40007ffe0ff */
[----:B------:R-:W-:Y:S01]  /*12c0*/  STL [R1+0x545c], R10 ;  /* 0x00545c0a01007387 */ /* 0x000fe20000100800 */
[C---:B------:R-:W-:Y:S01]  /*12d0*/  IMAD R218, R251.reuse, R0, R218 ;  /* 0x00000000fbda7224 */ /* 0x040fe200078e02da */
[----:B------:R-:W-:Y:S01]  /*12e0*/  IABS R202, R9 ;  /* 0x0000000900ca7213 */ /* 0x000fe20000000000 */
[----:B------:R-:W-:Y:S01]  /*12f0*/  IMAD R210, R251, R4, R210 ;  /* 0x00000004fbd27224 */ /* 0x000fe200078e02d2 */
[----:B-1----:R-:W-:Y:S01]  /*1300*/  IADD3 R7, R13, 0x28, RZ ;  /* 0x000000280d077810 */ /* 0x002fe20007ffe0ff */
[----:B------:R-:W-:Y:S01]  /*1310*/  IMAD.HI.U32 R0, R252, R213, RZ ;  /* 0x000000d5fc007227 */ /* 0x000fe200078e00ff */
[----:B------:R1:W-:Y:S01]  /*1320*/  STL [R1+0x5460], R9 ;  /* 0x0054600901007387 */ /* 0x0003e20000100800 */
[----:B------:R-:W-:-:S02]  /*1330*/  IABS R203, R10 ;  /* 0x0000000a00cb7213 */ /* 0x000fc40000000000 */
[----:B------:R-:W-:Y:S01]  /*1340*/  IMAD.HI.U32 R4, R252, R205, RZ ;  /* 0x000000cdfc047227 */ /* 0x000fe200078e00ff */
[----:B------:R-:W-:Y:S02]  /*1350*/  IABS R200, R7 ;  /* 0x0000000700c87213 */ /* 0x000fe40000000000 */
[C---:B------:R-:W-:Y:S01]  /*1360*/  IADD3 R11, R13.reuse, 0x2b, RZ ;  /* 0x0000002b0d0b7810 */ /* 0x040fe20007ffe0ff */
[----:B------:R-:W-:Y:S01]  /*1370*/  IMAD.MOV R2, RZ, RZ, -R2 ;  /* 0x000000ffff027224 */ /* 0x000fe200078e0a02 */
[----:B------:R-:W-:Y:S01]  /*1380*/  IADD3 R4, -R4, RZ, RZ ;  /* 0x000000ff04047210 */ /* 0x000fe20007ffe1ff */
[----:B------:R-:W-:Y:S01]  /*1390*/  IMAD.MOV R8, RZ, RZ, -R5 ;  /* 0x000000ffff087224 */ /* 0x000fe200078e0a05 */
[C---:B-1----:R-:W-:Y:S01]  /*13a0*/  IADD3 R9, R13.reuse, 0x2d, RZ ;  /* 0x0000002d0d097810 */ /* 0x042fe20007ffe0ff */
[----:B------:R-:W-:Y:S01]  /*13b0*/  IMAD.MOV R0, RZ, RZ, -R0 ;  /* 0x000000ffff007224 */ /* 0x000fe200078e0a00 */
[----:B------:R-:W-:Y:S01]  /*13c0*/  IADD3 R10, R13, 0x2c, RZ ;  /* 0x0000002c0d0a7810 */ /* 0x000fe20007ffe0ff */
[C---:B------:R-:W-:Y:S01]  /*13d0*/  IMAD R212, R251.reuse, R2, R212 ;  /* 0x00000002fbd47224 */ /* 0x040fe200078e02d4 */
[----:B------:R-:W-:Y:S01]  /*13e0*/  IABS R195, R9 ;  /* 0x0000000900c37213 */ /* 0x000fe20000000000 */
[----:B------:R-:W-:Y:S01]  /*13f0*/  IMAD R211, R251, R6, R211 ;  /* 0x00000006fbd37224 */ /* 0x000fe200078e02d3 */
[----:B------:R-:W-:Y:S01]  /*1400*/  IADD3 R6, R13, 0x29, RZ ;  /* 0x000000290d067810 */ /* 0x000fe20007ffe0ff */
[----:B------:R-:W-:Y:S01]  /*1410*/  IMAD R209, R251, R8, R209 ;  /* 0x00000008fbd17224 */ /* 0x000fe200078e02d1 */
[----:B------:R-:W-:Y:S01]  /*1420*/  IADD3 R8, R13, 0x27, RZ ;  /* 0x000000270d087810 */ /* 0x000fe20007ffe0ff */
[----:B------:R-:W-:Y:S01]  /*1430*/  IMAD.HI.U32 R2, R252, R207, RZ ;  /* 0x000000cffc027227 */ /* 0x000fe200078e00ff */
[----:B------:R-:W-:-:S02]  /*1440*/  IABS R199, R6 ;  /* 0x0000000600c77213 */ /* 0x000fc40000000000 */
[----:B------:R-:W-:Y:S01]  /*1450*/  IABS R201, R8 ;  /* 0x0000000800c97213 */ /* 0x000fe20000000000 */
[C---:B------:R-:W-:Y:S01]  /*1460*/  IMAD.HI.U32 R5, R252.reuse, R204, RZ ;  /* 0x000000ccfc057227 */ /* 0x040fe200078e00ff */
[----:B------:R-:W-:Y:S01]  /*1470*/  STL [R1+0x5464], R8 ;  /* 0x0054640801007387 */ /* 0x000fe20000100800 */
[----:B------:R-:W-:Y:S02]  /*1480*/  IABS R197, R11 ;  /* 0x0000000b00c57213 */ /* 0x000fe40000000000 */
[----:B------:R-:W-:Y:S01]  /*1490*/  IMAD R213, R251, R0, R213 ;  /* 0x00000000fbd57224 */ /* 0x000fe200078e02d5 */
[----:B------:R1:W-:Y:S01]  /*14a0*/  STL [R1+0x5468], R7 ;  /* 0x0054680701007387 */ /* 0x0003e20000100800 */
[C---:B------:R-:W-:Y:S01]  /*14b0*/  IMAD.HI.U32 R0, R252.reuse, R208, RZ ;  /* 0x000000d0fc007227 */ /* 0x040fe200078e00ff */
[----:B------:R-:W-:Y:S02]  /*14c0*/  IABS R196, R10 ;  /* 0x0000000a00c47213 */ /* 0x000fe40000000000 */
[----:B------:R-:W-:Y:S01]  /*14d0*/  STL [R1+0x546c], R6 ;  /* 0x00546c0601007387 */ /* 0x000fe20000100800 */
[----:B------:R-:W-:Y:S01]  /*14e0*/  IMAD.HI.U32 R3, R252, R206, RZ ;  /* 0x000000cefc037227 */ /* 0x000fe200078e00ff */
[----:B------:R-:W-:-:S02]  /*14f0*/  IADD3 R0, -R0, RZ, RZ ;  /* 0x000000ff00007210 */ /* 0x000fc40007ffe1ff */
[----:B------:R2:W-:Y:S01]  /*1500*/  STL [R1+0x5470], R12 ;  /* 0x0054700c01007387 */ /* 0x0005e20000100800 */
[----:B------:R-:W-:Y:S01]  /*1510*/  IMAD.MOV R2, RZ, RZ, -R2 ;  /* 0x000000ffff027224 */ /* 0x000fe200078e0a02 */
[----:B-1----:R-:W-:Y:S01]  /*1520*/  IADD3 R7, R13, 0x2e, RZ ;  /* 0x0000002e0d077810 */ /* 0x002fe20007ffe0ff */
[C---:B------:R-:W-:Y:S01]  /*1530*/  IMAD R205, R251.reuse, R4, R205 ;  /* 0x00000004fbcd7224 */ /* 0x040fe200078e02cd */
[----:B------:R-:W-:Y:S01]  /*1540*/  STL [R1+0x5474], R11 ;  /* 0x0054740b01007387 */ /* 0x000fe20000100800 */
[----:B------:R-:W-:Y:S01]  /*1550*/  IMAD.MOV R5, RZ, RZ, -R5 ;  /* 0x000000ffff057224 */ /* 0x000fe200078e0a05 */
[----:B------:R-:W-:Y:S01]  /*1560*/  IABS R194, R7 ;  /* 0x0000000700c27213 */ /* 0x000fe20000000000 */
[C---:B------:R-:W-:Y:S01]  /*1570*/  IMAD.HI.U32 R4, R252.reuse, R200, RZ ;  /* 0x000000c8fc047227 */ /* 0x040fe200078e00ff */
[----:B------:R1:W-:Y:S01]  /*1580*/  STL [R1+0x5478], R10 ;  /* 0x0054780a01007387 */ /* 0x0003e20000100800 */
[----:B------:R-:W-:Y:S02]  /*1590*/  IABS R198, R12 ;  /* 0x0000000c00c67213 */ /* 0x000fe40000000000 */
[----:B------:R-:W-:Y:S01]  /*15a0*/  IMAD.MOV R3, RZ, RZ, -R3 ;  /* 0x000000ffff037224 */ /* 0x000fe200078e0a03 */
[----:B------:R3:W-:Y:S01]  /*15b0*/  STL [R1+0x547c], R9 ;  /* 0x00547c0901007387 */ /* 0x0007e20000100800 */
[----:B------:R-:W-:Y:S01]  /*15c0*/  IMAD R207, R251, R2, R207 ;  /* 0x00000002fbcf7224 */ /* 0x000fe200078e02cf */
[----:B--2---:R-:W-:Y:S01]  /*15d0*/  IADD3 R12, R13, 0x34, RZ ;  /* 0x000000340d0c7810 */ /* 0x004fe20007ffe0ff */
[----:B------:R-:W-:Y:S01]  /*15e0*/  IMAD R204, R251, R5, R204 ;  /* 0x00000005fbcc7224 */ /* 0x000fe200078e02cc */
[----:B------:R2:W-:Y:S01]  /*15f0*/  STL [R1+0x5480], R7 ;  /* 0x0054800701007387 */ /* 0x0005e20000100800 */
[----:B------:R-:W-:Y:S01]  /*1600*/  IMAD.HI.U32 R2, R252, R202, RZ ;  /* 0x000000cafc027227 */ /* 0x000fe200078e00ff */
[----:B-1----:R-:W-:-:S02]  /*1610*/  IADD3 R10, R13, 0x2f, RZ ;  /* 0x0000002f0d0a7810 */ /* 0x002fc40007ffe0ff */
[C---:B------:R-:W-:Y:S01]  /*1620*/  IADD3 R11, R13.reuse, 0x35, RZ ;  /* 0x000000350d0b7810 */ /* 0x040fe20007ffe0ff */
[----:B------:R-:W-:Y:S01]  /*1630*/  IMAD.MOV R4, RZ, RZ, -R4 ;  /* 0x000000ffff047224 */ /* 0x000fe200078e0a04 */
[----:B------:R-:W-:Y:S01]  /*1640*/  IADD3 R2, -R2, RZ, RZ ;  /* 0x000000ff02027210 */ /* 0x000fe20007ffe1ff */
[C---:B------:R-:W-:Y:S01]  /*1650*/  IMAD.HI.U32 R5, R252.reuse, R199, RZ ;  /* 0x000000c7fc057227 */ /* 0x040fe200078e00ff */
[C---:B---3--:R-:W-:Y:S01]  /*1660*/  IADD3 R9, R13.reuse, 0x30, RZ ;  /* 0x000000300d097810 */ /* 0x048fe20007ffe0ff */
[----:B------:R1:W-:Y:S01]  /*1670*/  STL [R1+0x5484], R10 ;  /* 0x0054840a01007387 */ /* 0x0003e20000100800 */
[----:B--2---:R-:W-:Y:S01]  /*1680*/  IADD3 R7, R13, 0x32, RZ ;  /* 0x000000320d077810 */ /* 0x004fe20007ffe0ff */
[----:B------:R-:W-:Y:S01]  /*1690*/  IMAD R206, R251, R3, R206 ;  /* 0x00000003fbce7224 */ /* 0x000fe200078e02ce */
[----:B------:R-:W-:Y:S01]  /*16a0*/  IADD3 R8, -R5, RZ, RZ ;  /* 0x000000ff05087210 */ /* 0x000fe20007ffe1ff */
[C---:B------:R-:W-:Y:S01]  /*16b0*/  IMAD.HI.U32 R3, R252.reuse, R201, RZ ;  /* 0x000000c9fc037227 */ /* 0x040fe200078e00ff */
[----:B------:R-:W-:Y:S01]  /*16c0*/  IABS R190, R7 ;  /* 0x0000000700be7213 */ /* 0x000fe20000000000 */
[----:B------:R2:W-:Y:S01]  /*16d0*/  STL [R1+0x5488], R9 ;  /* 0x0054880901007387 */ /* 0x0005e20000100800 */
[----:B------:R-:W-:Y:S01]  /*16e0*/  IABS R192, R9 ;  /* 0x0000000900c07213 */ /* 0x000fe20000000000 */
[C---:B------:R-:W-:Y:S01]  /*16f0*/  IMAD R208, R251.reuse, R0, R208 ;  /* 0x00000000fbd07224 */ /* 0x040fe200078e02d0 */
[----:B------:R-:W-:Y:S01]  /*1700*/  IABS R193, R10 ;  /* 0x0000000a00c17213 */ /* 0x000fe20000000000 */
[----:B------:R-:W-:Y:S01]  /*1710*/  IMAD R200, R251, R4, R200 ;  /* 0x00000004fbc87224 */ /* 0x000fe200078e02c8 */
[----:B-1----:R-:W-:Y:S01]  /*1720*/  IADD3 R10, R13, 0x36, RZ ;  /* 0x000000360d0a7810 */ /* 0x002fe20007ffe0ff */
[----:B------:R-:W-:Y:S01]  /*1730*/  IMAD.HI.U32 R0, R252, R203, RZ ;  /* 0x000000cbfc007227 */ /* 0x000fe200078e00ff */
[----:B------:R-:W-:-:S02]  /*1740*/  IABS R187, R11 ;  /* 0x0000000b00bb7213 */ /* 0x000fc40000000000 */
[----:B------:R-:W-:Y:S01]  /*1750*/  IABS R186, R10 ;  /* 0x0000000a00ba7213 */ /* 0x000fe20000000000 */
[----:B------:R-:W-:Y:S01]  /*1760*/  IMAD.HI.U32 R4, R252, R195, RZ ;  /* 0x000000c3fc047227 */ /* 0x000fe200078e00ff */
[----:B--2---:R-:W-:Y:S02]  /*1770*/  IADD3 R9, R13, 0x37, RZ ;  /* 0x000000370d097810 */ /* 0x004fe40007ffe0ff */
[----:B------:R-:W-:Y:S01]  /*1780*/  IABS R188, R12 ;  /* 0x0000000c00bc7213 */ /* 0x000fe20000000000 */
[----:B------:R-:W-:Y:S01]  /*1790*/  IMAD.MOV R6, RZ, RZ, -R3 ;  /* 0x000000ffff067224 */ /* 0x000fe200078e0a03 */
[----:B------:R-:W-:Y:S01]  /*17a0*/  IABS R185, R9 ;  /* 0x0000000900b97213 */ /* 0x000fe20000000000 */
[----:B------:R-:W-:Y:S02]  /*17b0*/  IMAD.MOV R0, RZ, RZ, -R0 ;  /* 0x000000ffff007224 */ /* 0x000fe400078e0a00 */
[----:B------:R-:W-:Y:S02]  /*17c0*/  IMAD.MOV R4, RZ, RZ, -R4 ;  /* 0x000000ffff047224 */ /* 0x000fe400078e0a04 */
[----:B------:R-:W-:-:S02]  /*17d0*/  IMAD R202, R251, R2, R202 ;  /* 0x00000002fbca7224 */ /* 0x000fc400078e02ca */
[----:B------:R-:W-:Y:S01]  /*17e0*/  IMAD R201, R251, R6, R201 ;  /* 0x00000006fbc97224 */ /* 0x000fe200078e02c9 */
[----:B------:R-:W-:Y:S01]  /*17f0*/  IADD3 R6, R13, 0x33, RZ ;  /* 0x000000330d067810 */ /* 0x000fe20007ffe0ff */
[----:B------:R-:W-:Y:S01]  /*1800*/  IMAD R199, R251, R8, R199 ;  /* 0x00000008fbc77224 */ /* 0x000fe200078e02c7 */
[----:B------:R-:W-:Y:S01]  /*1810*/  IADD3 R8, R13, 0x31, RZ ;  /* 0x000000310d087810 */ /* 0x000fe20007ffe0ff */
[C---:B------:R-:W-:Y:S01]  /*1820*/  IMAD.HI.U32 R2, R252.reuse, R197, RZ ;  /* 0x000000c5fc027227 */ /* 0x040fe200078e00ff */
[----:B------:R-:W-:Y:S02]  /*1830*/  IABS R189, R6 ;  /* 0x0000000600bd7213 */ /* 0x000fe40000000000 */
[----:B------:R-:W-:Y:S01]  /*1840*/  IABS R191, R8 ;  /* 0x0000000800bf7213 */ /* 0x000fe20000000000 */
[C---:B------:R-:W-:Y:S01]  /*1850*/  IMAD.HI.U32 R3, R252.reuse, R196, RZ ;  /* 0x000000c4fc037227 */ /* 0x040fe200078e00ff */
[----:B------:R-:W-:Y:S03]  /*1860*/  STL [R1+0x548c], R8 ;  /* 0x00548c0801007387 */ /* 0x000fe60000100800 */
[----:B------:R-:W-:Y:S01]  /*1870*/  IMAD.HI.U32 R5, R252, R194, RZ ;  /* 0x000000c2fc057227 */ /* 0x000fe200078e00ff */
[----:B------:R-:W-:Y:S01]  /*1880*/  IADD3 R3, -R3, RZ, RZ ;  /* 0x000000ff03037210 */ /* 0x000fe20007ffe1ff */
[----:B------:R1:W-:Y:S02]  /*1890*/  STL [R1+0x5490], R7 ;  /* 0x0054900701007387 */ /* 0x0003e40000100800 */
[----:B------:R-:W-:-:S02]  /*18a0*/  IMAD R203, R251, R0, R203 ;  /* 0x00000000fbcb7224 */ /* 0x000fc400078e02cb */
[----:B------:R-:W-:Y:S01]  /*18b0*/  IMAD R195, R251, R4, R195 ;  /* 0x00000004fbc37224 */ /* 0x000fe200078e02c3 */
[----:B------:R-:W-:Y:S01]  /*18c0*/  STL [R1+0x5494], R6 ;  /* 0x0054940601007387 */ /* 0x000fe20000100800 */
[----:B------:R-:W-:-:S03]  /*18d0*/  IMAD.HI.U32 R0, R252, R198, RZ ;  /* 0x000000c6fc007227 */ /* 0x000fc600078e00ff */
[----:B------:R2:W-:Y:S01]  /*18e0*/  STL [R1+0x5498], R12 ;  /* 0x0054980c01007387 */ /* 0x0005e20000100800 */
[----:B------:R-:W-:Y:S01]  /*18f0*/  IMAD.HI.U32 R4, R252, R190, RZ ;  /* 0x000000befc047227 */ /* 0x000fe200078e00ff */
[----:B-1----:R-:W-:Y:S02]  /*1900*/  IADD3 R7, R13, 0x38, RZ ;  /* 0x000000380d077810 */ /* 0x002fe40007ffe0ff */
[----:B------:R1:W-:Y:S01]  /*1910*/  STL [R1+0x549c], R11 ;  /* 0x00549c0b01007387 */ /* 0x0003e20000100800 */
[----:B------:R-:W-:Y:S01]  /*1920*/  IMAD.MOV R2, RZ, RZ, -R2 ;  /* 0x000000ffff027224 */ /* 0x000fe200078e0a02 */
[----:B------:R-:W-:Y:S01]  /*1930*/  IADD3 R4, -R4, RZ, RZ ;  /* 0x000000ff04047210 */ /* 0x000fe20007ffe1ff */
[----:B------:R-:W-:Y:S01]  /*1940*/  IMAD.MOV R5, RZ, RZ, -R5 ;  /* 0x000000ffff057224 */ /* 0x000fe200078e0a05 */
[----:B------:R3:W-:Y:S01]  /*1950*/  STL [R1+0x54a0], R10 ;  /* 0x0054a00a01007387 */ /* 0x0007e20000100800 */
[----:B------:R-:W-:Y:S01]  /*1960*/  IMAD.MOV R0, RZ, RZ, -R0 ;  /* 0x000000ffff007224 */ /* 0x000fe200078e0a00 */
[----:B------:R-:W-:Y:S01]  /*1970*/  IABS R184, R7 ;  /* 0x0000000700b87213 */ /* 0x000fe20000000000 */
[C---:B------:R-:W-:Y:S01]  /*1980*/  IMAD R197, R251.reuse, R2, R197 ;  /* 0x00000002fbc57224 */ /* 0x040fe200078e02c5 */
[----:B------:R4:W-:Y:S01]  /*1990*/  STL [R1+0x54a4], R9 ;  /* 0x0054a40901007387 */ /* 0x0009e20000100800 */
[----:B------:R-:W-:Y:S01]  /*19a0*/  IMAD R194, R251, R5, R194 ;  /* 0x00000005fbc27224 */ /* 0x000fe200078e02c2 */
[C---:B--2---:R-:W-:Y:S01]  /*19b0*/  IADD3 R12, R13.reuse, 0x3e, RZ ;  /* 0x0000003e0d0c7810 */ /* 0x044fe20007ffe0ff */
[----:B------:R-:W-:Y:S01]  /*19c0*/  IMAD.HI.U32 R2, R252, R192, RZ ;  /* 0x000000c0fc027227 */ /* 0x000fe200078e00ff */
[----:B------:R2:W-:Y:S01]  /*19d0*/  STL [R1+0x54a8], R7 ;  /* 0x0054a80701007387 */ /* 0x0005e20000100800 */
[----:B-1----:R-:W-:-:S02]  /*19e0*/  IADD3 R11, R13, 0x3f, RZ ;  /* 0x0000003f0d0b7810 */ /* 0x002fc40007ffe0ff */
[C---:B------:R-:W-:Y:S01]  /*19f0*/  IMAD.HI.U32 R5, R252.reuse, R189, RZ ;  /* 0x000000bdfc057227 */ /* 0x040fe200078e00ff */
[C---:B---3--:R-:W-:Y:S02]  /*1a00*/  IADD3 R10, R13.reuse, 0x39, RZ ;  /* 0x000000390d0a7810 */ /* 0x048fe40007ffe0ff */
[----:B----4-:R-:W-:Y:S01]  /*1a10*/  IADD3 R9, R13, 0x3a, RZ ;  /* 0x0000003a0d097810 */ /* 0x010fe20007ffe0ff */
[C---:B------:R-:W-:Y:S01]  /*1a20*/  IMAD R198, R251.reuse, R0, R198 ;  /* 0x00000000fbc67224 */ /* 0x040fe200078e02c6 */
[----:B------:R-:W-:Y:S01]  /*1a30*/  IABS R183, R10 ;  /* 0x0000000a00b77213 */ /* 0x000fe20000000000 */
[----:B------:R-:W-:Y:S01]  /*1a40*/  IMAD R196, R251, R3, R196 ;  /* 0x00000003fbc47224 */ /* 0x000fe200078e02c4 */
[----:B--2---:R-:W-:Y:S01]  /*1a50*/  IADD3 R7, R13, 0x3c, RZ ;  /* 0x0000003c0d077810 */ /* 0x004fe20007ffe0ff */
[----:B------:R-:W-:Y:S01]  /*1a60*/  IMAD.HI.U32 R0, R252, R193, RZ ;  /* 0x000000c1fc007227 */ /* 0x000fe200078e00ff */
[----:B------:R1:W-:Y:S01]  /*1a70*/  STL [R1+0x54ac], R10 ;  /* 0x0054ac0a01007387 */ /* 0x0003e20000100800 */
[----:B------:R-:W-:-:S02]  /*1a80*/  IABS R182, R9 ;  /* 0x0000000900b67213 */ /* 0x000fc40000000000 */
[----:B------:R-:W-:Y:S01]  /*1a90*/  IMAD.HI.U32 R3, R252, R191, RZ ;  /* 0x000000bffc037227 */ /* 0x000fe200078e00ff */
[----:B------:R-:W-:Y:S01]  /*1aa0*/  IADD3 R0, -R0, RZ, RZ ;  /* 0x000000ff00007210 */ /* 0x000fe20007ffe1ff */
[----:B------:R2:W-:Y:S01]  /*1ab0*/  STL [R1+0x54b0], R9 ;  /* 0x0054b00901007387 */ /* 0x0005e20000100800 */
[----:B------:R-:W-:Y:S01]  /*1ac0*/  IABS R180, R7 ;  /* 0x0000000700b47213 */ /* 0x000fe20000000000 */
[----:B------:R-:W-:Y:S01]  /*1ad0*/  IMAD.MOV R2, RZ, RZ, -R2 ;  /* 0x000000ffff027224 */ /* 0x000fe200078e0a02 */
[----:B------:R-:W-:Y:S01]  /*1ae0*/  IABS R177, R11 ;  /* 0x0000000b00b17213 */ /* 0x000fe20000000000 */
[----:B------:R-:W-:Y:S01]  /*1af0*/  IMAD R190, R251, R4, R190 ;  /* 0x00000004fbbe7224 */ /* 0x000fe200078e02be */
[----:B-1----:R-:W-:Y:S01]  /*1b00*/  IADD3 R10, R13, 0x40, RZ ;  /* 0x000000400d0a7810 */ /* 0x002fe20007ffe0ff */
[----:B------:R-:W-:Y:S01]  /*1b10*/  IMAD.MOV R8, RZ, RZ, -R5 ;  /* 0x000000ffff087224 */ /* 0x000fe200078e0a05 */
[----:B------:R-:W-:Y:S01]  /*1b20*/  IABS R178, R12 ;  /* 0x0000000c00b27213 */ /* 0x000fe20000000000 */
[----:B------:R-:W-:Y:S01]  /*1b30*/  IMAD.HI.U32 R4, R252, R185, RZ ;  /* 0x000000b9fc047227 */ /* 0x000fe200078e00ff */
[----:B------:R-:W-:-:S02]  /*1b40*/  IABS R176, R10 ;  /* 0x0000000a00b07213 */ /* 0x000fc40000000000 */
[----:B--2---:R-:W-:Y:S01]  /*1b50*/  IADD3 R9, R13, 0x41, RZ ;  /* 0x000000410d097810 */ /* 0x004fe20007ffe0ff */
[----:B------:R-:W-:Y:S02]  /*1b60*/  IMAD.MOV R6, RZ, RZ, -R3 ;  /* 0x000000ffff067224 */ /* 0x000fe400078e0a03 */
[C---:B------:R-:W-:Y:S01]  /*1b70*/  IMAD R192, R251.reuse, R2, R192 ;  /* 0x00000002fbc07224 */ /* 0x040fe200078e02c0 */
[----:B------:R-:W-:Y:S01]  /*1b80*/  IABS R175, R9 ;  /* 0x0000000900af7213 */ /* 0x000fe20000000000 */
[----:B------:R-:W-:Y:S01]  /*1b90*/  IMAD R189, R251, R8, R189 ;  /* 0x00000008fbbd7224 */ /* 0x000fe200078e02bd */
[----:B------:R-:W-:Y:S01]  /*1ba0*/  IADD3 R8, R13, 0x3b, RZ ;  /* 0x0000003b0d087810 */ /* 0x000fe20007ffe0ff */
[----:B------:R-:W-:-:S03]  /*1bb0*/  IMAD.HI.U32 R2, R252, R187, RZ ;  /* 0x000000bbfc027227 */ /* 0x000fc600078e00ff */
[----:B------:R-:W-:Y:S01]  /*1bc0*/  IABS R181, R8 ;  /* 0x0000000800b57213 */ /* 0x000fe20000000000 */
[----:B------:R-:W-:Y:S01]  /*1bd0*/  IMAD.MOV R4, RZ, RZ, -R4 ;  /* 0x000000ffff047224 */ /* 0x000fe200078e0a04 */
[----:B------:R-:W-:Y:S01]  /*1be0*/  IADD3 R2, -R2, RZ, RZ ;  /* 0x000000ff02027210 */ /* 0x000fe20007ffe1ff */
[C---:B------:R-:W-:Y:S01]  /*1bf0*/  IMAD.HI.U32 R3, R252.reuse, R186, RZ ;  /* 0x000000bafc037227 */ /* 0x040fe200078e00ff */
[----:B------:R-:W-:Y:S03]  /*1c00*/  STL [R1+0x54b4], R8 ;  /* 0x0054b40801007387 */ /* 0x000fe60000100800 */
[C---:B------:R-:W-:Y:S01]  /*1c10*/  IMAD.HI.U32 R5, R252.reuse, R184, RZ ;  /* 0x000000b8fc057227 */ /* 0x040fe200078e00ff */
[----:B------:R1:W-:Y:S03]  /*1c20*/  STL [R1+0x54b8], R7 ;  /* 0x0054b80701007387 */ /* 0x0003e60000100800 */
[----:B------:R-:W-:Y:S01]  /*1c30*/  IMAD R191, R251, R6, R191 ;  /* 0x00000006fbbf7224 */ /* 0x000fe200078e02bf */
[----:B------:R-:W-:Y:S01]  /*1c40*/  IADD3 R6, R13, 0x3d, RZ ;  /* 0x0000003d0d067810 */ /* 0x000fe20007ffe0ff */
[----:B------:R-:W-:Y:S01]  /*1c50*/  IMAD R193, R251, R0, R193 ;  /* 0x00000000fbc17224 */ /* 0x000fe200078e02c1 */
[----:B------:R-:W-:Y:S01]  /*1c60*/  IADD3 R5, -R5, RZ, RZ ;  /* 0x000000ff05057210 */ /* 0x000fe20007ffe1ff */
[----:B------:R-:W-:Y:S01]  /*1c70*/  IMAD R185, R251, R4, R185 ;  /* 0x00000004fbb97224 */ /* 0x000fe200078e02b9 */
[----:B------:R-:W-:Y:S01]  /*1c80*/  IABS R179, R6 ;  /* 0x0000000600b37213 */ /* 0x000fe20000000000 */
[----:B------:R-:W-:Y:S01]  /*1c90*/  IMAD.HI.U32 R0, R252, R188, RZ ;  /* 0x000000bcfc007227 */ /* 0x000fe200078e00ff */
[----:B------:R-:W-:Y:S01]  /*1ca0*/  STL [R1+0x54bc], R6 ;  /* 0x0054bc0601007387 */ /* 0x000fe20000100800 */
[----:B-1----:R-:W-:-:S02]  /*1cb0*/  IADD3 R7, R13, 0x42, RZ ;  /* 0x000000420d077810 */ /* 0x002fc40007ffe0ff */
[----:B------:R-:W-:Y:S01]  /*1cc0*/  IMAD.MOV R3, RZ, RZ, -R3 ;  /* 0x000000ffff037224 */ /* 0x000fe200078e0a03 */
[----:B------:R1:W-:Y:S01]  /*1cd0*/  STL [R1+0x54c0], R12 ;  /* 0x0054c00c01007387 */ /* 0x0003e20000100800 */
[C---:B------:R-:W-:Y:S01]  /*1ce0*/  IMAD.HI.U32 R4, R252.reuse, R180, RZ ;  /* 0x000000b4fc047227 */ /* 0x040fe200078e00ff */
[----:B------:R-:W-:Y:S02]  /*1cf0*/  IABS R174, R7 ;  /* 0x0000000700ae7213 */ /* 0x000fe40000000000 */
[----:B------:R2:W-:Y:S01]  /*1d00*/  STL [R1+0x54c4], R11 ;  /* 0x0054c40b01007387 */ /* 0x0005e20000100800 */
[----:B------:R-:W-:Y:S02]  /*1d10*/  IMAD.MOV R0, RZ, RZ, -R0 ;  /* 0x000000ffff007224 */ /* 0x000fe400078e0a00 */
[----:B------:R-:W-:Y:S01]  /*1d20*/  IMAD R186, R251, R3, R186 ;  /* 0x00000003fbba7224 */ /* 0x000fe200078e02ba */
[----:B------:R3:W-:Y:S01]  /*1d30*/  STL [R1+0x54c8], R10 ;  /* 0x0054c80a01007387 */ /* 0x0007e20000100800 */
[----:B------:R-:W-:Y:S01]  /*1d40*/  IMAD.MOV R4, RZ, RZ, -R4 ;  /* 0x000000ffff047224 */ /* 0x000fe200078e0a04 */
[----:B-1----:R-:W-:Y:S01]  /*1d50*/  IADD3 R12, R13, 0x48, RZ ;  /* 0x000000480d0c7810 */ /* 0x002fe20007ffe0ff */
[----:B------:R-:W-:Y:S01]  /*1d60*/  IMAD R187, R251, R2, R187 ;  /* 0x00000002fbbb7224 */ /* 0x000fe200078e02bb */
[----:B------:R1:W-:Y:S01]  /*1d70*/  STL [R1+0x54cc], R9 ;  /* 0x0054cc0901007387 */ /* 0x0003e20000100800 */
[----:B------:R-:W-:Y:S01]  /*1d80*/  IMAD.HI.U32 R3, R252, R181, RZ ;  /* 0x000000b5fc037227 */ /* 0x000fe200078e00ff */
[----:B--2---:R-:W-:-:S02]  /*1d90*/  IADD3 R11, R13, 0x49, RZ ;  /* 0x000000490d0b7810 */ /* 0x004fc40007ffe0ff */
[----:B------:R2:W-:Y:S01]  /*1da0*/  STL [R1+0x54d0], R7 ;  /* 0x0054d00701007387 */ /* 0x0005e20000100800 */
[----:B------:R-:W-:Y:S01]  /*1db0*/  IMAD R184, R251, R5, R184 ;  /* 0x00000005fbb87224 */ /* 0x000fe200078e02b8 */
[----:B------:R-:W-:Y:S01]  /*1dc0*/  IADD3 R6, -R3, RZ, RZ ;  /* 0x000000ff03067210 */ /* 0x000fe20007ffe1ff */
[C---:B------:R-:W-:Y:S01]  /*1dd0*/  IMAD.HI.U32 R2, R252.reuse, R182, RZ ;  /* 0x000000b6fc027227 */ /* 0x040fe200078e00ff */
[C---:B---3--:R-:W-:Y:S02]  /*1de0*/  IADD3 R10, R13.reuse, 0x43, RZ ;  /* 0x000000430d0a7810 */ /* 0x048fe40007ffe0ff */
[C---:B-1----:R-:W-:Y:S01]  /*1df0*/  IADD3 R9, R13.reuse, 0x44, RZ ;  /* 0x000000440d097810 */ /* 0x042fe20007ffe0ff */
[C---:B------:R-:W-:Y:S01]  /*1e00*/  IMAD.HI.U32 R5, R252.reuse, R179, RZ ;  /* 0x000000b3fc057227 */ /* 0x040fe200078e00ff */
[----:B------:R-:W-:Y:S01]  /*1e10*/  IABS R173, R10 ;  /* 0x0000000a00ad7213 */ /* 0x000fe20000000000 */
[----:B------:R1:W-:Y:S01]  /*1e20*/  STL [R1+0x54d4], R10 ;  /* 0x0054d40a01007387 */ /* 0x0003e20000100800 */
[----:B--2---:R-:W-:Y:S01]  /*1e30*/  IADD3 R7, R13, 0x46, RZ ;  /* 0x000000460d077810 */ /* 0x004fe20007ffe0ff */
[C---:B------:R-:W-:Y:S01]  /*1e40*/  IMAD R188, R251.reuse, R0, R188 ;  /* 0x00000000fbbc7224 */ /* 0x040fe200078e02bc */
[----:B------:R-:W-:Y:S01]  /*1e50*/  IABS R172, R9 ;  /* 0x0000000900ac7213 */ /* 0x000fe20000000000 */
[----:B------:R-:W-:Y:S01]  /*1e60*/  IMAD R180, R251, R4, R180 ;  /* 0x00000004fbb47224 */ /* 0x000fe200078e02b4 */
[----:B------:R-:W-:Y:S01]  /*1e70*/  IABS R170, R7 ;  /* 0x0000000700aa7213 */ /* 0x000fe20000000000 */
[----:B------:R-:W-:Y:S01]  /*1e80*/  IMAD.HI.U32 R0, R252, R183, RZ ;  /* 0x000000b7fc007227 */ /* 0x000fe200078e00ff */
[----:B------:R2:W-:Y:S01]  /*1e90*/  STL [R1+0x54d8], R9 ;  /* 0x0054d80901007387 */ /* 0x0005e20000100800 */
[----:B------:R-:W-:-:S02]  /*1ea0*/  IABS R167, R11 ;  /* 0x0000000b00a77213 */ /* 0x000fc40000000000 */
[----:B------:R-:W-:Y:S01]  /*1eb0*/  IMAD.HI.U32 R4, R252, R175, RZ ;  /* 0x000000affc047227 */ /* 0x000fe200078e00ff */
[C---:B-1----:R-:W-:Y:S02]  /*1ec0*/  IADD3 R10, R13.reuse, 0x4a, RZ ;  /* 0x0000004a0d0a7810 */ /* 0x042fe40007ffe0ff */
[----:B------:R-:W-:Y:S01]  /*1ed0*/  IABS R168, R12 ;  /* 0x0000000c00a87213 */ /* 0x000fe20000000000 */
[----:B------:R-:W-:Y:S01]  /*1ee0*/  IMAD.MOV R2, RZ, RZ, -R2 ;  /* 0x000000ffff027224 */ /* 0x000fe200078e0a02 */
[----:B------:R-:W-:Y:S01]  /*1ef0*/  IADD3 R4, -R4, RZ, RZ ;  /* 0x000000ff04047210 */ /* 0x000fe20007ffe1ff */
[----:B------:R-:W-:Y:S01]  /*1f00*/  IMAD.MOV R8, RZ, RZ, -R5 ;  /* 0x000000ffff087224 */ /* 0x000fe200078e0a05 */
[----:B--2---:R-:W-:Y:S01]  /*1f10*/  IADD3 R9, R13, 0x4b, RZ ;  /* 0x0000004b0d097810 */ /* 0x004fe20007ffe0ff */
[----:B------:R-:W-:Y:S01]  /*1f20*/  IMAD.MOV R0, RZ, RZ, -R0 ;  /* 0x000000ffff007224 */ /* 0x000fe200078e0a00 */
[----:B------:R-:W-:Y:S01]  /*1f30*/  IABS R166, R10 ;  /* 0x0000000a00a67213 */ /* 0x000fe20000000000 */
        /* <DEDUP_REMOVED lines=10> */
[----:B------:R-:W-:Y:S03]  /*1fe0*/  STL [R1+0x54dc], R8 ;  /* 0x0054dc0801007387 */ /* 0x000fe60000100800 */
[----:B------:R-:W-:Y:S01]  /*1ff0*/  IMAD R183, R251, R0, R183 ;  /* 0x00000000fbb77224 */ /* 0x000fe200078e02b7 */
[----:B------:R1:W-:Y:S01]  /*2000*/  STL [R1+0x54e0], R7 ;  /* 0x0054e00701007387 */ /* 0x0003e20000100800 */
[----:B------:R-:W-:-:S03]  /*2010*/  IMAD.HI.U32 R0, R252, R178, RZ ;  /* 0x000000b2fc007227 */ /* 0x000fc600078e00ff */
[----:B------:R-:W-:Y:S01]  /*2020*/  STL [R1+0x54e4], R6 ;  /* 0x0054e40601007387 */ /* 0x000fe20000100800 */
[----:B------:R-:W-:Y:S01]  /*2030*/  IMAD.HI.U32 R3, R252, R176, RZ ;  /* 0x000000b0fc037227 */ /* 0x000fe200078e00ff */
[----:B------:R-:W-:Y:S02]  /*2040*/  IADD3 R0, -R0, RZ, RZ ;  /* 0x000000ff00007210 */ /* 0x000fe40007ffe1ff */
[----:B------:R2:W-:Y:S01]  /*2050*/  STL [R1+0x54e8], R12 ;  /* 0x0054e80c01007387 */ /* 0x0005e20000100800 */
[----:B------:R-:W-:Y:S01]  /*2060*/  IMAD.MOV R2, RZ, RZ, -R2 ;  /* 0x000000ffff027224 */ /* 0x000fe200078e0a02 */
[----:B-1----:R-:W-:Y:S01]  /*2070*/  IADD3 R7, R13, 0x4c, RZ ;  /* 0x0000004c0d077810 */ /* 0x002fe20007ffe0ff */
[----:B------:R-:W-:Y:S01]  /*2080*/  IMAD R175, R251, R4, R175 ;  /* 0x00000004fbaf7224 */ /* 0x000fe200078e02af */
[----:B------:R1:W-:Y:S01]  /*2090*/  STL [R1+0x54ec], R11 ;  /* 0x0054ec0b01007387 */ /* 0x0003e20000100800 */
[----:B------:R-:W-:Y:S01]  /*20a0*/  IMAD.MOV R5, RZ, RZ, -R5 ;  /* 0x000000ffff057224 */ /* 0x000fe200078e0a05 */
[----:B------:R-:W-:Y:S01]  /*20b0*/  IABS R164, R7 ;  /* 0x0000000700a47213 */ /* 0x000fe20000000000 */
[----:B------:R-:W-:Y:S01]  /*20c0*/  IMAD.HI.U32 R4, R252, R170, RZ ;  /* 0x000000aafc047227 */ /* 0x000fe200078e00ff */
[----:B------:R3:W-:Y:S01]  /*20d0*/  STL [R1+0x54f0], R10 ;  /* 0x0054f00a01007387 */ /* 0x0007e20000100800 */
[----:B--2---:R-:W-:-:S02]  /*20e0*/  IADD3 R12, R13, 0x52, RZ ;  /* 0x000000520d0c7810 */ /* 0x004fc40007ffe0ff */
[----:B------:R-:W-:Y:S01]  /*20f0*/  IMAD.MOV R3, RZ, RZ, -R3 ;  /* 0x000000ffff037224 */ /* 0x000fe200078e0a03 */
[----:B------:R2:W-:Y:S01]  /*2100*/  STL [R1+0x54f4], R9 ;  /* 0x0054f40901007387 */ /* 0x0005e20000100800 */
[----:B------:R-:W-:Y:S01]  /*2110*/  IMAD R177, R251, R2, R177 ;  /* 0x00000002fbb17224 */ /* 0x000fe200078e02b1 */
[----:B-1----:R-:W-:Y:S01]  /*2120*/  IADD3 R11, R13, 0x53, RZ ;  /* 0x000000530d0b7810 */ /* 0x002fe20007ffe0ff */
[----:B------:R-:W-:Y:S01]  /*2130*/  IMAD R174, R251, R5, R174 ;  /* 0x00000005fbae7224 */ /* 0x000fe200078e02ae */
[----:B------:R1:W-:Y:S01]  /*2140*/  STL [R1+0x54f8], R7 ;  /* 0x0054f80701007387 */ /* 0x0003e20000100800 */
[----:B------:R-:W-:Y:S01]  /*2150*/  IMAD.HI.U32 R2, R252, R172, RZ ;  /* 0x000000acfc027227 */ /* 0x000fe200078e00ff */
[C---:B---3--:R-:W-:Y:S02]  /*2160*/  IADD3 R10, R13.reuse, 0x4d, RZ ;  /* 0x0000004d0d0a7810 */ /* 0x048fe40007ffe0ff */
[----:B------:R-:W-:Y:S01]  /*2170*/  IABS R157, R11 ;  /* 0x0000000b009d7213 */ /* 0x000fe20000000000 */
[----:B------:R-:W-:Y:S01]  /*2180*/  IMAD.MOV R4, RZ, RZ, -R4 ;  /* 0x000000ffff047224 */ /* 0x000fe200078e0a04 */
[----:B------:R-:W-:Y:S01]  /*2190*/  IADD3 R2, -R2, RZ, RZ ;  /* 0x000000ff02027210 */ /* 0x000fe20007ffe1ff */
[C---:B------:R-:W-:Y:S01]  /*21a0*/  IMAD.HI.U32 R5, R252.reuse, R169, RZ ;  /* 0x000000a9fc057227 */ /* 0x040fe200078e00ff */
[C---:B--2---:R-:W-:Y:S01]  /*21b0*/  IADD3 R9, R13.reuse, 0x4e, RZ ;  /* 0x0000004e0d097810 */ /* 0x044fe20007ffe0ff */
[----:B------:R2:W-:Y:S01]  /*21c0*/  STL [R1+0x54fc], R10 ;  /* 0x0054fc0a01007387 */ /* 0x0005e20000100800 */
[----:B-1----:R-:W-:Y:S01]  /*21d0*/  IADD3 R7, R13, 0x50, RZ ;  /* 0x000000500d077810 */ /* 0x002fe20007ffe0ff */
[----:B------:R-:W-:Y:S01]  /*21e0*/  IMAD R176, R251, R3, R176 ;  /* 0x00000003fbb07224 */ /* 0x000fe200078e02b0 */
[----:B------:R-:W-:Y:S01]  /*21f0*/  IADD3 R8, -R5, RZ, RZ ;  /* 0x000000ff05087210 */ /* 0x000fe20007ffe1ff */
[----:B------:R-:W-:Y:S01]  /*2200*/  IMAD R178, R251, R0, R178 ;  /* 0x00000000fbb27224 */ /* 0x000fe200078e02b2 */
[----:B------:R-:W-:Y:S01]  /*2210*/  IABS R160, R7 ;  /* 0x0000000700a07213 */ /* 0x000fe20000000000 */
[----:B------:R-:W-:Y:S01]  /*2220*/  IMAD.HI.U32 R3, R252, R171, RZ ;  /* 0x000000abfc037227 */ /* 0x000fe200078e00ff */
[----:B------:R1:W-:Y:S01]  /*2230*/  STL [R1+0x5500], R9 ;  /* 0x0055000901007387 */ /* 0x0003e20000100800 */
[----:B------:R-:W-:-:S02]  /*2240*/  IABS R162, R9 ;  /* 0x0000000900a27213 */ /* 0x000fc40000000000 */
[----:B------:R-:W-:Y:S01]  /*2250*/  IMAD R170, R251, R4, R170 ;  /* 0x00000004fbaa7224 */ /* 0x000fe200078e02aa */
[----:B------:R-:W-:Y:S01]  /*2260*/  IABS R163, R10 ;  /* 0x0000000a00a37213 */ /* 0x000fe20000000000 */
[C---:B------:R-:W-:Y:S01]  /*2270*/  IMAD.HI.U32 R0, R252.reuse, R173, RZ ;  /* 0x000000adfc007227 */ /* 0x040fe200078e00ff */
[C---:B--2---:R-:W-:Y:S02]  /*2280*/  IADD3 R10, R13.reuse, 0x54, RZ ;  /* 0x000000540d0a7810 */ /* 0x044fe40007ffe0ff */
[----:B------:R-:W-:Y:S01]  /*2290*/  IABS R158, R12 ;  /* 0x0000000c009e7213 */ /* 0x000fe20000000000 */
[----:B------:R-:W-:Y:S01]  /*22a0*/  IMAD.HI.U32 R4, R252, R165, RZ ;  /* 0x000000a5fc047227 */ /* 0x000fe200078e00ff */
[----:B-1----:R-:W-:Y:S02]  /*22b0*/  IADD3 R9, R13, 0x55, RZ ;  /* 0x000000550d097810 */ /* 0x002fe40007ffe0ff */
[----:B------:R-:W-:Y:S01]  /*22c0*/  IABS R156, R10 ;  /* 0x0000000a009c7213 */ /* 0x000fe20000000000 */
[----:B------:R-:W-:Y:S01]  /*22d0*/  IMAD.MOV R6, RZ, RZ, -R3 ;  /* 0x000000ffff067224 */ /* 0x000fe200078e0a03 */
[----:B------:R-:W-:Y:S01]  /*22e0*/  IABS R155, R9 ;  /* 0x00000009009b7213 */ /* 0x000fe20000000000 */
[----:B------:R-:W-:-:S02]  /*22f0*/  IMAD.MOV R0, RZ, RZ, -R0 ;  /* 0x000000ffff007224 */ /* 0x000fc400078e0a00 */
[----:B------:R-:W-:Y:S02]  /*2300*/  IMAD.MOV R4, RZ, RZ, -R4 ;  /* 0x000000ffff047224 */ /* 0x000fe400078e0a04 */
[C---:B------:R-:W-:Y:S02]  /*2310*/  IMAD R172, R251.reuse, R2, R172 ;  /* 0x00000002fbac7224 */ /* 0x040fe400078e02ac */
[----:B------:R-:W-:Y:S01]  /*2320*/  IMAD R169, R251, R8, R169 ;  /* 0x00000008fba97224 */ /* 0x000fe200078e02a9 */
[----:B------:R-:W-:Y:S01]  /*2330*/  IADD3 R8, R13, 0x4f, RZ ;  /* 0x0000004f0d087810 */ /* 0x000fe20007ffe0ff */
[----:B------:R-:W-:-:S03]  /*2340*/  IMAD.HI.U32 R2, R252, R167, RZ ;  /* 0x000000a7fc027227 */ /* 0x000fc600078e00ff */
[----:B------:R-:W-:Y:S01]  /*2350*/  IABS R161, R8 ;  /* 0x0000000800a17213 */ /* 0x000fe20000000000 */
[----:B------:R-:W-:Y:S01]  /*2360*/  IMAD R171, R251, R6, R171 ;  /* 0x00000006fbab7224 */ /* 0x000fe200078e02ab */
[----:B------:R-:W-:Y:S01]  /*2370*/  IADD3 R6, R13, 0x51, RZ ;  /* 0x000000510d067810 */ /* 0x000fe20007ffe0ff */
[C---:B------:R-:W-:Y:S01]  /*2380*/  IMAD.HI.U32 R3, R252.reuse, R166, RZ ;  /* 0x000000a6fc037227 */ /* 0x040fe200078e00ff */
[----:B------:R-:W-:Y:S02]  /*2390*/  STL [R1+0x5504], R8 ;  /* 0x0055040801007387 */ /* 0x000fe40000100800 */
[----:B------:R-:W-:Y:S01]  /*23a0*/  IABS R159, R6 ;  /* 0x00000006009f7213 */ /* 0x000fe20000000000 */
[----:B------:R-:W-:Y:S01]  /*23b0*/  IMAD R173, R251, R0, R173 ;  /* 0x00000000fbad7224 */ /* 0x000fe200078e02ad */
[----:B------:R-:W-:Y:S01]  /*23c0*/  IADD3 R3, -R3, RZ, RZ ;  /* 0x000000ff03037210 */ /* 0x000fe20007ffe1ff */
[C---:B------:R-:W-:Y:S01]  /*23d0*/  IMAD.HI.U32 R5, R252.reuse, R164, RZ ;  /* 0x000000a4fc057227 */ /* 0x040fe200078e00ff */
[----:B------:R1:W-:Y:S03]  /*23e0*/  STL [R1+0x5508], R7 ;  /* 0x0055080701007387 */ /* 0x0003e60000100800 */
[----:B------:R-:W-:Y:S01]  /*23f0*/  IMAD R165, R251, R4, R165 ;  /* 0x00000004fba57224 */ /* 0x000fe200078e02a5 */
[----:B------:R-:W-:Y:S01]  /*2400*/  STL [R1+0x550c], R6 ;  /* 0x00550c0601007387 */ /* 0x000fe20000100800 */
[----:B------:R-:W-:-:S03]  /*2410*/  IMAD.HI.U32 R0, R252, R168, RZ ;  /* 0x000000a8fc007227 */ /* 0x000fc600078e00ff */
[----:B------:R2:W-:Y:S01]  /*2420*/  STL [R1+0x5510], R12 ;  /* 0x0055100c01007387 */ /* 0x0005e20000100800 */
[----:B------:R-:W-:Y:S01]  /*2430*/  IMAD.HI.U32 R4, R252, R160, RZ ;  /* 0x000000a0fc047227 */ /* 0x000fe200078e00ff */
[----:B-1----:R-:W-:Y:S02]  /*2440*/  IADD3 R7, R13, 0x56, RZ ;  /* 0x000000560d077810 */ /* 0x002fe40007ffe0ff */
[----:B------:R-:W-:Y:S01]  /*2450*/  STL [R1+0x5514], R11 ;  /* 0x0055140b01007387 */ /* 0x000fe20000100800 */
[----:B------:R-:W-:Y:S01]  /*2460*/  IMAD.MOV R2, RZ, RZ, -R2 ;  /* 0x000000ffff027224 */ /* 0x000fe200078e0a02 */
[----:B------:R-:W-:Y:S01]  /*2470*/  IADD3 R4, -R4, RZ, RZ ;  /* 0x000000ff04047210 */ /* 0x000fe20007ffe1ff */
[----:B------:R-:W-:Y:S01]  /*2480*/  IMAD.MOV R5, RZ, RZ, -R5 ;  /* 0x000000ffff057224 */ /* 0x000fe200078e0a05 */
[----:B------:R1:W-:Y:S01]  /*2490*/  STL [R1+0x5518], R10 ;  /* 0x0055180a01007387 */ /* 0x0003e20000100800 */
[----:B------:R-:W-:Y:S01]  /*24a0*/  IMAD.MOV R0, RZ, RZ, -R0 ;  /* 0x000000ffff007224 */ /* 0x000fe200078e0a00 */
[----:B------:R-:W-:Y:S01]  /*24b0*/  IABS R154, R7 ;  /* 0x00000007009a7213 */ /* 0x000fe20000000000 */
[----:B------:R-:W-:Y:S01]  /*24c0*/  IMAD R167, R251, R2, R167 ;  /* 0x00000002fba77224 */ /* 0x000fe200078e02a7 */
[----:B------:R3:W-:Y:S01]  /*24d0*/  STL [R1+0x551c], R9 ;  /* 0x00551c0901007387 */ /* 0x0007e20000100800 */
[----:B------:R-:W-:Y:S01]  /*24e0*/  IMAD.HI.U32 R2, R252, R162, RZ ;  /* 0x000000a2fc027227 */ /* 0x000fe200078e00ff */
[----:B--2---:R-:W-:-:S02]  /*24f0*/  IADD3 R12, R13, 0x5c, RZ ;  /* 0x0000005c0d0c7810 */ /* 0x004fc40007ffe0ff */
[----:B------:R2:W-:Y:S01]  /*2500*/  STL [R1+0x5520], R7 ;  /* 0x0055200701007387 */ /* 0x0005e20000100800 */
[----:B------:R-:W-:Y:S01]  /*2510*/  IMAD R164, R251, R5, R164 ;  /* 0x00000005fba47224 */ /* 0x000fe200078e02a4 */
[----:B-1----:R-:W-:Y:S01]  /*2520*/  IADD3 R10, R13, 0x57, RZ ;  /* 0x000000570d0a7810 */ /* 0x002fe20007ffe0ff */
[----:B------:R-:W-:Y:S01]  /*2530*/  IMAD R168, R251, R0, R168 ;  /* 0x00000000fba87224 */ /* 0x000fe200078e02a8 */
[----:B------:R-:W-:Y:S01]  /*2540*/  IADD3 R11, R13, 0x5d, RZ ;  /* 0x0000005d0d0b7810 */ /* 0x000fe20007ffe0ff */
[----:B------:R-:W-:Y:S01]  /*2550*/  IMAD R166, R251, R3, R166 ;  /* 0x00000003fba67224 */ /* 0x000fe200078e02a6 */
[C---:B---3--:R-:W-:Y:S01]  /*2560*/  IADD3 R9, R13.reuse, 0x58, RZ ;  /* 0x000000580d097810 */ /* 0x048fe20007ffe0ff */
[C---:B------:R-:W-:Y:S01]  /*2570*/  IMAD.HI.U32 R5, R252.reuse, R159, RZ ;  /* 0x0000009ffc057227 */ /* 0x040fe200078e00ff */
[----:B------:R1:W-:Y:S01]  /*2580*/  STL [R1+0x5524], R10 ;  /* 0x0055240a01007387 */ /* 0x0003e20000100800 */
[----:B------:R-:W-:Y:S02]  /*2590*/  IABS R153, R10 ;  /* 0x0000000a00997213 */ /* 0x000fe40000000000 */
[C---:B------:R-:W-:Y:S01]  /*25a0*/  IMAD.HI.U32 R0, R252.reuse, R163, RZ ;  /* 0x000000a3fc007227 */ /* 0x040fe200078e00ff */
[----:B--2---:R-:W-:Y:S01]  /*25b0*/  IADD3 R7, R13, 0x5a, RZ ;  /* 0x0000005a0d077810 */ /* 0x004fe20007ffe0ff */
[----:B------:R2:W-:Y:S01]  /*25c0*/  STL [R1+0x5528], R9 ;  /* 0x0055280901007387 */ /* 0x0005e20000100800 */
[----:B------:R-:W-:Y:S01]  /*25d0*/  IABS R152, R9 ;  /* 0x0000000900987213 */ /* 0x000fe20000000000 */
[----:B------:R-:W-:Y:S01]  /*25e0*/  IMAD.HI.U32 R3, R252, R161, RZ ;  /* 0x000000a1fc037227 */ /* 0x000fe200078e00ff */
[----:B------:R-:W-:-:S02]  /*25f0*/  IADD3 R0, -R0, RZ, RZ ;  /* 0x000000ff00007210 */ /* 0x000fc40007ffe1ff */
[----:B------:R-:W-:Y:S01]  /*2600*/  IABS R150, R7 ;  /* 0x0000000700967213 */ /* 0x000fe20000000000 */
[----:B------:R-:W-:Y:S01]  /*2610*/  IMAD.MOV R2, RZ, RZ, -R2 ;  /* 0x000000ffff027224 */ /* 0x000fe200078e0a02 */
[----:B-1----:R-:W-:Y:S01]  /*2620*/  IADD3 R10, R13, 0x5e, RZ ;  /* 0x0000005e0d0a7810 */ /* 0x002fe20007ffe0ff */
[----:B------:R-:W-:Y:S01]  /*2630*/  IMAD R160, R251, R4, R160 ;  /* 0x00000004fba07224 */ /* 0x000fe200078e02a0 */
[----:B------:R-:W-:Y:S01]  /*2640*/  IABS R147, R11 ;  /* 0x0000000b00937213 */ /* 0x000fe20000000000 */
[----:B------:R-:W-:Y:S01]  /*2650*/  IMAD.HI.U32 R4, R252, R155, RZ ;  /* 0x0000009bfc047227 */ /* 0x000fe200078e00ff */
[----:B--2---:R-:W-:Y:S02]  /*2660*/  IADD3 R9, R13, 0x5f, RZ ;  /* 0x0000005f0d097810 */ /* 0x004fe40007ffe0ff */
[----:B------:R-:W-:Y:S01]  /*2670*/  IABS R146, R10 ;  /* 0x0000000a00927213 */ /* 0x000fe20000000000 */
[----:B------:R-:W-:Y:S01]  /*2680*/  IMAD.MOV R8, RZ, RZ, -R5 ;  /* 0x000000ffff087224 */ /* 0x000fe200078e0a05 */
[----:B------:R-:W-:Y:S01]  /*2690*/  IABS R145, R9 ;  /* 0x0000000900917213 */ /* 0x000fe20000000000 */
[----:B------:R-:W-:Y:S01]  /*26a0*/  IMAD.MOV R6, RZ, RZ, -R3 ;  /* 0x000000ffff067224 */ /* 0x000fe200078e0a03 */
[----:B------:R-:W-:Y:S01]  /*26b0*/  IABS R148, R12 ;  /* 0x0000000c00947213 */ /* 0x000fe20000000000 */
[----:B------:R-:W-:-:S02]  /*26c0*/  IMAD R162, R251, R2, R162 ;  /* 0x00000002fba27224 */ /* 0x000fc400078e02a2 */
[----:B------:R-:W-:-:S04]  /*26d0*/  IMAD.HI.U32 R2, R252, R157, RZ ;  /* 0x0000009dfc027227 */ /* 0x000fc800078e00ff */
[----:B------:R-:W-:Y:S01]  /*26e0*/  IMAD.MOV R4, RZ, RZ, -R4 ;  /* 0x000000ffff047224 */ /* 0x000fe200078e0a04 */
[----:B------:R-:W-:Y:S01]  /*26f0*/  IADD3 R2, -R2, RZ, RZ ;  /* 0x000000ff02027210 */ /* 0x000fe20007ffe1ff */
[----:B------:R-:W-:Y:S01]  /*2700*/  IMAD R159, R251, R8, R159 ;  /* 0x00000008fb9f7224 */ /* 0x000fe200078e029f */
[----:B------:R-:W-:Y:S01]  /*2710*/  IADD3 R8, R13, 0x59, RZ ;  /* 0x000000590d087810 */ /* 0x000fe20007ffe0ff */
[----:B------:R-:W-:-:S03]  /*2720*/  IMAD.HI.U32 R5, R252, R154, RZ ;  /* 0x0000009afc057227 */ /* 0x000fc600078e00ff */
[----:B------:R-:W-:Y:S01]  /*2730*/  IABS R151, R8 ;  /* 0x0000000800977213 */ /* 0x000fe20000000000 */
[----:B------:R-:W-:Y:S01]  /*2740*/  IMAD R161, R251, R6, R161 ;  /* 0x00000006fba17224 */ /* 0x000fe200078e02a1 */
[----:B------:R-:W-:Y:S01]  /*2750*/  IADD3 R6, R13, 0x5b, RZ ;  /* 0x0000005b0d067810 */ /* 0x000fe20007ffe0ff */
[C---:B------:R-:W-:Y:S01]  /*2760*/  IMAD.HI.U32 R3, R252.reuse, R156, RZ ;  /* 0x0000009cfc037227 */ /* 0x040fe200078e00ff */
[----:B------:R-:W-:Y:S01]  /*2770*/  IADD3 R5, -R5, RZ, RZ ;  /* 0x000000ff05057210 */ /* 0x000fe20007ffe1ff */
[----:B------:R-:W-:Y:S01]  /*2780*/  STL [R1+0x552c], R8 ;  /* 0x00552c0801007387 */ /* 0x000fe20000100800 */
[----:B------:R-:W-:Y:S01]  /*2790*/  IABS R149, R6 ;  /* 0x0000000600957213 */ /* 0x000fe20000000000 */
[C---:B------:R-:W-:Y:S02]  /*27a0*/  IMAD R163, R251.reuse, R0, R163 ;  /* 0x00000000fba37224 */ /* 0x040fe400078e02a3 */
[----:B------:R-:W-:Y:S01]  /*27b0*/  IMAD R155, R251, R4, R155 ;  /* 0x00000004fb9b7224 */ /* 0x000fe200078e029b */
[----:B------:R1:W-:Y:S01]  /*27c0*/  STL [R1+0x5530], R7 ;  /* 0x0055300701007387 */ /* 0x0003e20000100800 */
[----:B------:R-:W-:-:S03]  /*27d0*/  IMAD.HI.U32 R0, R252, R158, RZ ;  /* 0x0000009efc007227 */ /* 0x000fc600078e00ff */
[----:B------:R-:W-:Y:S01]  /*27e0*/  STL [R1+0x5534], R6 ;  /* 0x0055340601007387 */ /* 0x000fe20000100800 */
[----:B------:R-:W-:-:S03]  /*27f0*/  IMAD.HI.U32 R4, R252, R150, RZ ;  /* 0x00000096fc047227 */ /* 0x000fc600078e00ff */
[----:B------:R2:W-:Y:S01]  /*2800*/  STL [R1+0x5538], R12 ;  /* 0x0055380c01007387 */ /* 0x0005e20000100800 */
[----:B------:R-:W-:Y:S01]  /*2810*/  IMAD.MOV R3, RZ, RZ, -R3 ;  /* 0x000000ffff037224 */ /* 0x000fe200078e0a03 */
[----:B-1----:R-:W-:Y:S01]  /*2820*/  IADD3 R7, R13, 0x60, RZ ;  /* 0x000000600d077810 */ /* 0x002fe20007ffe0ff */
[----:B------:R-:W-:Y:S01]  /*2830*/  IMAD.MOV R0, RZ, RZ, -R0 ;  /* 0x000000ffff007224 */ /* 0x000fe200078e0a00 */
[----:B------:R1:W-:Y:S01]  /*2840*/  STL [R1+0x553c], R11 ;  /* 0x00553c0b01007387 */ /* 0x0003e20000100800 */
[----:B------:R-:W-:Y:S01]  /*2850*/  IMAD.MOV R4, RZ, RZ, -R4 ;  /* 0x000000ffff047224 */ /* 0x000fe200078e0a04 */
[----:B------:R-:W-:Y:S01]  /*2860*/  IABS R144, R7 ;  /* 0x0000000700907213 */ /* 0x000fe20000000000 */
[C---:B------:R-:W-:Y:S01]  /*2870*/  IMAD R157, R251.reuse, R2, R157 ;  /* 0x00000002fb9d7224 */ /* 0x040fe200078e029d */
[----:B------:R3:W-:Y:S01]  /*2880*/  STL [R1+0x5540], R10 ;  /* 0x0055400a01007387 */ /* 0x0007e20000100800 */
[----:B------:R-:W-:Y:S01]  /*2890*/  IMAD R156, R251, R3, R156 ;  /* 0x00000003fb9c7224 */ /* 0x000fe200078e029c */
[----:B--2---:R-:W-:Y:S01]  /*28a0*/  IADD3 R12, R13, 0x66, RZ ;  /* 0x000000660d0c7810 */ /* 0x004fe20007ffe0ff */
[----:B------:R-:W-:Y:S01]  /*28b0*/  IMAD R154, R251, R5, R154 ;  /* 0x00000005fb9a7224 */ /* 0x000fe200078e029a */
[----:B------:R2:W-:Y:S01]  /*28c0*/  STL [R1+0x5544], R9 ;  /* 0x0055440901007387 */ /* 0x0005e20000100800 */
[----:B------:R-:W-:Y:S01]  /*28d0*/  IMAD.HI.U32 R2, R252, R152, RZ ;  /* 0x00000098fc027227 */ /* 0x000fe200078e00ff */
[----:B-1----:R-:W-:-:S02]  /*28e0*/  IADD3 R11, R13, 0x67, RZ ;  /* 0x000000670d0b7810 */ /* 0x002fc40007ffe0ff */
[----:B------:R1:W-:Y:S01]  /*28f0*/  STL [R1+0x5548], R7 ;  /* 0x0055480701007387 */ /* 0x0003e20000100800 */
[C---:B------:R-:W-:Y:S01]  /*2900*/  IMAD.HI.U32 R3, R252.reuse, R151, RZ ;  /* 0x00000097fc037227 */ /* 0x040fe200078e00ff */
[----:B---3--:R-:W-:Y:S02]  /*2910*/  IADD3 R10, R13, 0x61, RZ ;  /* 0x000000610d0a7810 */ /* 0x008fe40007ffe0ff */
[----:B------:R-:W-:Y:S01]  /*2920*/  IABS R137, R11 ;  /* 0x0000000b00897213 */ /* 0x000fe20000000000 */
[C---:B------:R-:W-:Y:S01]  /*2930*/  IMAD.HI.U32 R5, R252.reuse, R149, RZ ;  /* 0x00000095fc057227 */ /* 0x040fe200078e00ff */
[----:B------:R-:W-:Y:S01]  /*2940*/  IADD3 R6, -R3, RZ, RZ ;  /* 0x000000ff03067210 */ /* 0x000fe20007ffe1ff */
[----:B------:R3:W-:Y:S01]  /*2950*/  STL [R1+0x554c], R10 ;  /* 0x00554c0a01007387 */ /* 0x0007e20000100800 */
[----:B--2---:R-:W-:Y:S01]  /*2960*/  IADD3 R9, R13, 0x62, RZ ;  /* 0x000000620d097810 */ /* 0x004fe20007ffe0ff */
[----:B------:R-:W-:Y:S01]  /*2970*/  IMAD R158, R251, R0, R158 ;  /* 0x00000000fb9e7224 */ /* 0x000fe200078e029e */
[----:B-1----:R-:W-:Y:S01]  /*2980*/  IADD3 R7, R13, 0x64, RZ ;  /* 0x000000640d077810 */ /* 0x002fe20007ffe0ff */
[----:B------:R-:W-:Y:S01]  /*2990*/  IMAD R150, R251, R4, R150 ;  /* 0x00000004fb967224 */ /* 0x000fe200078e0296 */
[----:B------:R-:W-:Y:S01]  /*29a0*/  IABS R142, R9 ;  /* 0x00000009008e7213 */ /* 0x000fe20000000000 */
[C---:B------:R-:W-:Y:S01]  /*29b0*/  IMAD.HI.U32 R0, R252.reuse, R153, RZ ;  /* 0x00000099fc007227 */ /* 0x040fe200078e00ff */
[----:B------:R-:W-:Y:S01]  /*29c0*/  IABS R140, R7 ;  /* 0x00000007008c7213 */ /* 0x000fe20000000000 */
[----:B------:R1:W-:Y:S01]  /*29d0*/  STL [R1+0x5550], R9 ;  /* 0x0055500901007387 */ /* 0x0003e20000100800 */
[----:B------:R-:W-:Y:S01]  /*29e0*/  IABS R143, R10 ;  /* 0x0000000a008f7213 */ /* 0x000fe20000000000 */
[----:B------:R-:W-:Y:S01]  /*29f0*/  IMAD.HI.U32 R4, R252, R145, RZ ;  /* 0x00000091fc047227 */ /* 0x000fe200078e00ff */
[----:B---3--:R-:W-:-:S02]  /*2a00*/  IADD3 R10, R13, 0x68, RZ ;  /* 0x000000680d0a7810 */ /* 0x008fc40007ffe0ff */
[----:B------:R-:W-:Y:S01]  /*2a10*/  IABS R138, R12 ;  /* 0x0000000c008a7213 */ /* 0x000fe20000000000 */
[----:B------:R-:W-:Y:S01]  /*2a20*/  IMAD.MOV R2, RZ, RZ, -R2 ;  /* 0x000000ffff027224 */ /* 0x000fe200078e0a02 */
[----:B------:R-:W-:Y:S01]  /*2a30*/  IADD3 R4, -R4, RZ, RZ ;  /* 0x000000ff04047210 */ /* 0x000fe20007ffe1ff */
[----:B------:R-:W-:Y:S01]  /*2a40*/  IMAD.MOV R8, RZ, RZ, -R5 ;  /* 0x000000ffff087224 */ /* 0x000fe200078e0a05 */
[----:B------:R-:W-:Y:S01]  /*2a50*/  IABS R136, R10 ;  /* 0x0000000a00887213 */ /* 0x000fe20000000000 */
[----:B------:R-:W-:Y:S01]  /*2a60*/  IMAD.MOV R0, RZ, RZ, -R0 ;  /* 0x000000ffff007224 */ /* 0x000fe200078e0a00 */
[----:B-1----:R-:W-:Y:S01]  /*2a70*/  IADD3 R9, R13, 0x69, RZ ;  /* 0x000000690d097810 */ /* 0x002fe20007ffe0ff */
[C---:B------:R-:W-:Y:S02]  /*2a80*/  IMAD R152, R251.reuse, R2, R152 ;  /* 0x00000002fb987224 */ /* 0x040fe400078e0298 */
[----:B------:R-:W-:Y:S01]  /*2a90*/  IMAD R149, R251, R8, R149 ;  /* 0x00000008fb957224 */ /* 0x000fe200078e0295 */
[----:B------:R-:W-:Y:S01]  /*2aa0*/  IADD3 R8, R13, 0x63, RZ ;  /* 0x000000630d087810 */ /* 0x000fe20007ffe0ff */
[----:B------:R-:W-:Y:S01]  /*2ab0*/  IMAD.HI.U32 R2, R252, R147, RZ ;  /* 0x00000093fc027227 */ /* 0x000fe200078e00ff */
[----:B------:R-:W-:-:S02]  /*2ac0*/  IABS R135, R9 ;  /* 0x0000000900877213 */ /* 0x000fc40000000000 */
[----:B------:R-:W-:Y:S01]  /*2ad0*/  IABS R141, R8 ;  /* 0x00000008008d7213 */ /* 0x000fe20000000000 */
[----:B------:R-:W-:Y:S01]  /*2ae0*/  IMAD R151, R251, R6, R151 ;  /* 0x00000006fb977224 */ /* 0x000fe200078e0297 */
[----:B------:R-:W-:Y:S01]  /*2af0*/  IADD3 R6, R13, 0x65, RZ ;  /* 0x000000650d067810 */ /* 0x000fe20007ffe0ff */
[----:B------:R-:W-:Y:S01]  /*2b00*/  IMAD R153, R251, R0, R153 ;  /* 0x00000000fb997224 */ /* 0x000fe200078e0299 */
[----:B------:R-:W-:Y:S01]  /*2b10*/  STL [R1+0x5554], R8 ;  /* 0x0055540801007387 */ /* 0x000fe20000100800 */
[C---:B------:R-:W-:Y:S01]  /*2b20*/  IMAD.HI.U32 R5, R252.reuse, R144, RZ ;  /* 0x00000090fc057227 */ /* 0x040fe200078e00ff */
[----:B------:R-:W-:Y:S02]  /*2b30*/  IABS R139, R6 ;  /* 0x00000006008b7213 */ /* 0x000fe40000000000 */
[----:B------:R1:W-:Y:S01]  /*2b40*/  STL [R1+0x5558], R7 ;  /* 0x0055580701007387 */ /* 0x0003e20000100800 */
[----:B------:R-:W-:-:S03]  /*2b50*/  IMAD.HI.U32 R0, R252, R148, RZ ;  /* 0x00000094fc007227 */ /* 0x000fc600078e00ff */
[----:B------:R-:W-:Y:S01]  /*2b60*/  STL [R1+0x555c], R6 ;  /* 0x00555c0601007387 */ /* 0x000fe20000100800 */
[----:B------:R-:W-:Y:S01]  /*2b70*/  IMAD.MOV R2, RZ, RZ, -R2 ;  /* 0x000000ffff027224 */ /* 0x000fe200078e0a02 */
[----:B------:R-:W-:Y:S01]  /*2b80*/  IADD3 R0, -R0, RZ, RZ ;  /* 0x000000ff00007210 */ /* 0x000fe20007ffe1ff */
[----:B------:R-:W-:Y:S01]  /*2b90*/  IMAD R145, R251, R4, R145 ;  /* 0x00000004fb917224 */ /* 0x000fe200078e0291 */
[----:B------:R2:W-:Y:S01]  /*2ba0*/  STL [R1+0x5560], R12 ;  /* 0x0055600c01007387 */ /* 0x0005e20000100800 */
[C---:B------:R-:W-:Y:S01]  /*2bb0*/  IMAD.HI.U32 R4, R252.reuse, R140, RZ ;  /* 0x0000008cfc047227 */ /* 0x040fe200078e00ff */
[----:B-1----:R-:W-:Y:S02]  /*2bc0*/  IADD3 R7, R13, 0x6a, RZ ;  /* 0x0000006a0d077810 */ /* 0x002fe40007ffe0ff */
[----:B------:R1:W-:Y:S01]  /*2bd0*/  STL [R1+0x5564], R11 ;  /* 0x0055640b01007387 */ /* 0x0003e20000100800 */
[----:B------:R-:W-:Y:S01]  /*2be0*/  IMAD.HI.U32 R3, R252, R146, RZ ;  /* 0x00000092fc037227 */ /* 0x000fe200078e00ff */
[----:B------:R-:W-:-:S02]  /*2bf0*/  IABS R134, R7 ;  /* 0x0000000700867213 */ /* 0x000fc40000000000 */
[----:B------:R3:W-:Y:S01]  /*2c00*/  STL [R1+0x5568], R10 ;  /* 0x0055680a01007387 */ /* 0x0007e20000100800 */
[----:B------:R-:W-:Y:S01]  /*2c10*/  IMAD.MOV R5, RZ, RZ, -R5 ;  /* 0x000000ffff057224 */ /* 0x000fe200078e0a05 */
[----:B--2---:R-:W-:Y:S01]  /*2c20*/  IADD3 R12, R13, 0x70, RZ ;  /* 0x000000700d0c7810 */ /* 0x004fe20007ffe0ff */
[----:B------:R-:W-:Y:S01]  /*2c30*/  IMAD R147, R251, R2, R147 ;  /* 0x00000002fb937224 */ /* 0x000fe200078e0293 */
[----:B------:R2:W-:Y:S01]  /*2c40*/  STL [R1+0x556c], R9 ;  /* 0x00556c0901007387 */ /* 0x0005e20000100800 */
[----:B------:R-:W-:Y:S01]  /*2c50*/  IMAD.HI.U32 R2, R252, R142, RZ ;  /* 0x0000008efc027227 */ /* 0x000fe200078e00ff */
[C---:B-1----:R-:W-:Y:S02]  /*2c60*/  IADD3 R11, R13.reuse, 0x71, RZ ;  /* 0x000000710d0b7810 */ /* 0x042fe40007ffe0ff */
[----:B------:R1:W-:Y:S01]  /*2c70*/  STL [R1+0x5570], R7 ;  /* 0x0055700701007387 */ /* 0x0003e20000100800 */
[----:B------:R-:W-:Y:S01]  /*2c80*/  IMAD.MOV R4, RZ, RZ, -R4 ;  /* 0x000000ffff047224 */ /* 0x000fe200078e0a04 */
[----:B------:R-:W-:Y:S01]  /*2c90*/  IADD3 R2, -R2, RZ, RZ ;  /* 0x000000ff02027210 */ /* 0x000fe20007ffe1ff */
[----:B------:R-:W-:Y:S01]  /*2ca0*/  IMAD.MOV R3, RZ, RZ, -R3 ;  /* 0x000000ffff037224 */ /* 0x000fe200078e0a03 */
[----:B---3--:R-:W-:Y:S01]  /*2cb0*/  IADD3 R10, R13, 0x6b, RZ ;  /* 0x0000006b0d0a7810 */ /* 0x008fe20007ffe0ff */
[----:B------:R-:W-:Y:S01]  /*2cc0*/  IMAD R144, R251, R5, R144 ;  /* 0x00000005fb907224 */ /* 0x000fe200078e0290 */
[C---:B--2---:R-:W-:Y:S01]  /*2cd0*/  IADD3 R9, R13.reuse, 0x6c, RZ ;  /* 0x0000006c0d097810 */ /* 0x044fe20007ffe0ff */
[C---:B------:R-:W-:Y:S01]  /*2ce0*/  IMAD.HI.U32 R5, R252.reuse, R139, RZ ;  /* 0x0000008bfc057227 */ /* 0x040fe200078e00ff */
[----:B------:R-:W-:Y:S01]  /*2cf0*/  IABS R133, R10 ;  /* 0x0000000a00857213 */ /* 0x000fe20000000000 */
[----:B------:R2:W-:Y:S01]  /*2d00*/  STL [R1+0x5574], R10 ;  /* 0x0055740a01007387 */ /* 0x0005e20000100800 */
[----:B-1----:R-:W-:Y:S01]  /*2d10*/  IADD3 R7, R13, 0x6e, RZ ;  /* 0x0000006e0d077810 */ /* 0x002fe20007ffe0ff */
[----:B------:R-:W-:Y:S01]  /*2d20*/  IMAD R148, R251, R0, R148 ;  /* 0x00000000fb947224 */ /* 0x000fe200078e0294 */
[----:B------:R-:W-:Y:S01]  /*2d30*/  IADD3 R8, -R5, RZ, RZ ;  /* 0x000000ff05087210 */ /* 0x000fe20007ffe1ff */
[C---:B------:R-:W-:Y:S01]  /*2d40*/  IMAD R140, R251.reuse, R4, R140 ;  /* 0x00000004fb8c7224 */ /* 0x040fe200078e028c */
[----:B------:R-:W-:Y:S01]  /*2d50*/  IABS R130, R7 ;  /* 0x0000000700827213 */ /* 0x000fe20000000000 */
[----:B------:R-:W-:Y:S01]  /*2d60*/  IMAD R146, R251, R3, R146 ;  /* 0x00000003fb927224 */ /* 0x000fe200078e0292 */
[----:B------:R1:W-:Y:S01]  /*2d70*/  STL [R1+0x5578], R9 ;  /* 0x0055780901007387 */ /* 0x0003e20000100800 */
[----:B------:R-:W-:Y:S01]  /*2d80*/  IMAD.HI.U32 R0, R252, R143, RZ ;  /* 0x0000008ffc007227 */ /* 0x000fe200078e00ff */
[----:B------:R-:W-:-:S02]  /*2d90*/  IABS R132, R9 ;  /* 0x0000000900847213 */ /* 0x000fc40000000000 */
[C---:B--2---:R-:W-:Y:S01]  /*2da0*/  IADD3 R10, R13.reuse, 0x72, RZ ;  /* 0x000000720d0a7810 */ /* 0x044fe20007ffe0ff */
[C---:B------:R-:W-:Y:S01]  /*2db0*/  IMAD.HI.U32 R4, R252.reuse, R135, RZ ;  /* 0x00000087fc047227 */ /* 0x040fe200078e00ff */
[----:B------:R-:W-:Y:S02]  /*2dc0*/  IABS R127, R11 ;  /* 0x0000000b007f7213 */ /* 0x000fe40000000000 */
        /* <DEDUP_REMOVED lines=8> */
[----:B------:R-:W-:Y:S02]  /*2e50*/  IMAD R142, R251, R2, R142 ;  /* 0x00000002fb8e7224 */ /* 0x000fe400078e028e */
[----:B------:R-:W-:-:S04]  /*2e60*/  IMAD.HI.U32 R2, R252, R137, RZ ;  /* 0x00000089fc027227 */ /* 0x000fc800078e00ff */
[----:B------:R-:W-:Y:S01]  /*2e70*/  IMAD R139, R251, R8, R139 ;  /* 0x00000008fb8b7224 */ /* 0x000fe200078e028b */
[----:B------:R-:W-:Y:S01]  /*2e80*/  IADD3 R8, R13, 0x6d, RZ ;  /* 0x0000006d0d087810 */ /* 0x000fe20007ffe0ff */
[C---:B------:R-:W-:Y:S02]  /*2e90*/  IMAD R143, R251.reuse, R0, R143 ;  /* 0x00000000fb8f7224 */ /* 0x040fe400078e028f */
[C---:B------:R-:W-:Y:S01]  /*2ea0*/  IMAD R135, R251.reuse, R4, R135 ;  /* 0x00000004fb877224 */ /* 0x040fe200078e0287 */
[----:B------:R-:W-:Y:S01]  /*2eb0*/  IABS R131, R8 ;  /* 0x0000000800837213 */ /* 0x000fe20000000000 */
[----:B------:R-:W-:Y:S01]  /*2ec0*/  IMAD R141, R251, R6, R141 ;  /* 0x00000006fb8d7224 */ /* 0x000fe200078e028d */
[----:B------:R-:W-:Y:S01]  /*2ed0*/  IADD3 R6, R13, 0x6f, RZ ;  /* 0x0000006f0d067810 */ /* 0x000fe20007ffe0ff */
[C---:B------:R-:W-:Y:S01]  /*2ee0*/  IMAD.HI.U32 R0, R252.reuse, R138, RZ ;  /* 0x0000008afc007227 */ /* 0x040fe200078e00ff */
[----:B------:R-:W-:Y:S02]  /*2ef0*/  STL [R1+0x557c], R8 ;  /* 0x00557c0801007387 */ /* 0x000fe40000100800 */
[----:B------:R-:W-:Y:S01]  /*2f00*/  IABS R129, R6 ;  /* 0x0000000600817213 */ /* 0x000fe20000000000 */
[C---:B------:R-:W-:Y:S01]  /*2f10*/  IMAD.HI.U32 R3, R252.reuse, R136, RZ ;  /* 0x00000088fc037227 */ /* 0x040fe200078e00ff */
[----:B------:R1:W-:Y:S03]  /*2f20*/  STL [R1+0x5580], R7 ;  /* 0x0055800701007387 */ /* 0x0003e60000100800 */
[C---:B------:R-:W-:Y:S01]  /*2f30*/  IMAD.HI.U32 R4, R252.reuse, R130, RZ ;  /* 0x00000082fc047227 */ /* 0x040fe200078e00ff */
[----:B------:R-:W-:Y:S01]  /*2f40*/  IADD3 R3, -R3, RZ, RZ ;  /* 0x000000ff03037210 */ /* 0x000fe20007ffe1ff */
[----:B------:R-:W-:Y:S02]  /*2f50*/  STL [R1+0x5584], R6 ;  /* 0x0055840601007387 */ /* 0x000fe40000100800 */
[----:B------:R-:W-:Y:S01]  /*2f60*/  IMAD.HI.U32 R5, R252, R134, RZ ;  /* 0x00000086fc057227 */ /* 0x000fe200078e00ff */
[----:B------:R-:W-:Y:S01]  /*2f70*/  IADD3 R4, -R4, RZ, RZ ;  /* 0x000000ff04047210 */ /* 0x000fe20007ffe1ff */
[----:B------:R-:W-:Y:S01]  /*2f80*/  STL [R1+0x5588], R12 ;  /* 0x0055880c01007387 */ /* 0x000fe20000100800 */
[----:B-1----:R-:W-:Y:S01]  /*2f90*/  IADD3 R7, R13, 0x74, RZ ;  /* 0x000000740d077810 */ /* 0x002fe20007ffe0ff */
[----:B------:R-:W-:-:S02]  /*2fa0*/  IMAD.MOV R2, RZ, RZ, -R2 ;  /* 0x000000ffff027224 */ /* 0x000fc400078e0a02 */
[----:B------:R-:W-:Y:S01]  /*2fb0*/  IMAD.MOV R0, RZ, RZ, -R0 ;  /* 0x000000ffff007224 */ /* 0x000fe200078e0a00 */
[----:B------:R-:W-:Y:S01]  /*2fc0*/  STL [R1+0x558c], R11 ;  /* 0x00558c0b01007387 */ /* 0x000fe20000100800 */
[----:B------:R-:W-:Y:S01]  /*2fd0*/  IMAD.MOV R5, RZ, RZ, -R5 ;  /* 0x000000ffff057224 */ /* 0x000fe200078e0a05 */
[----:B------:R-:W-:Y:S01]  /*2fe0*/  IABS R124, R7 ;  /* 0x00000007007c7213 */ /* 0x000fe20000000000 */
[----:B------:R-:W-:Y:S01]  /*2ff0*/  IMAD R137, R251, R2, R137 ;  /* 0x00000002fb897224 */ /* 0x000fe200078e0289 */
[----:B------:R1:W-:Y:S01]  /*3000*/  STL [R1+0x5590], R10 ;  /* 0x0055900a01007387 */ /* 0x0003e20000100800 */
[----:B------:R-:W-:-:S03]  /*3010*/  IMAD.HI.U32 R2, R252, R132, RZ ;  /* 0x00000084fc027227 */ /* 0x000fc600078e00ff */
[----:B------:R2:W-:Y:S01]  /*3020*/  STL [R1+0x5594], R9 ;  /* 0x0055940901007387 */ /* 0x0005e20000100800 */
[C---:B------:R-:W-:Y:S02]  /*3030*/  IMAD R138, R251.reuse, R0, R138 ;  /* 0x00000000fb8a7224 */ /* 0x040fe400078e028a */
[----:B------:R-:W-:Y:S01]  /*3040*/  IMAD R134, R251, R5, R134 ;  /* 0x00000005fb867224 */ /* 0x000fe200078e0286 */
[----:B------:R3:W-:Y:S01]  /*3050*/  STL [R1+0x5598], R7 ;  /* 0x0055980701007387 */ /* 0x0007e20000100800 */
[----:B------:R-:W-:Y:S01]  /*3060*/  IMAD.HI.U32 R0, R252, R133, RZ ;  /* 0x00000085fc007227 */ /* 0x000fe200078e00ff */
[----:B-1----:R-:W-:-:S03]  /*3070*/  IADD3 R10, R13, 0x75, RZ ;  /* 0x000000750d0a7810 */ /* 0x002fc60007ffe0ff */
[----:B------:R-:W-:Y:S01]  /*3080*/  IMAD R136, R251, R3, R136 ;  /* 0x00000003fb887224 */ /* 0x000fe200078e0288 */
[C---:B--2---:R-:W-:Y:S01]  /*3090*/  IADD3 R9, R13.reuse, 0x76, RZ ;  /* 0x000000760d097810 */ /* 0x044fe20007ffe0ff */
[----:B------:R-:W-:Y:S01]  /*30a0*/  IMAD.HI.U32 R5, R252, R129, RZ ;  /* 0x00000081fc057227 */ /* 0x000fe200078e00ff */
[----:B------:R-:W-:Y:S01]  /*30b0*/  IADD3 R0, -R0, RZ, RZ ;  /* 0x000000ff00007210 */ /* 0x000fe20007ffe1ff */
[----:B------:R1:W-:Y:S01]  /*30c0*/  STL [R1+0x559c], R10 ;  /* 0x00559c0a01007387 */ /* 0x0003e20000100800 */
[----:B------:R-:W-:Y:S01]  /*30d0*/  IABS R122, R9 ;  /* 0x00000009007a7213 */ /* 0x000fe20000000000 */
[----:B------:R-:W-:Y:S01]  /*30e0*/  IMAD.MOV R2, RZ, RZ, -R2 ;  /* 0x000000ffff027224 */ /* 0x000fe200078e0a02 */
[----:B---3--:R-:W-:Y:S01]  /*30f0*/  IADD3 R7, R13, 0x78, RZ ;  /* 0x000000780d077810 */ /* 0x008fe20007ffe0ff */
[----:B------:R-:W-:Y:S01]  /*3100*/  IMAD R130, R251, R4, R130 ;  /* 0x00000004fb827224 */ /* 0x000fe200078e0282 */
[----:B------:R2:W-:Y:S01]  /*3110*/  STL [R1+0x55a0], R9 ;  /* 0x0055a00901007387 */ /* 0x0005e20000100800 */
[----:B------:R-:W-:Y:S01]  /*3120*/  IMAD.HI.U32 R3, R252, R131, RZ ;  /* 0x00000083fc037227 */ /* 0x000fe200078e00ff */
[----:B------:R-:W-:-:S02]  /*3130*/  IABS R123, R10 ;  /* 0x0000000a007b7213 */ /* 0x000fc40000000000 */
[----:B------:R-:W-:Y:S01]  /*3140*/  IABS R120, R7 ;  /* 0x0000000700787213 */ /* 0x000fe20000000000 */
[----:B------:R-:W-:Y:S01]  /*3150*/  IMAD.HI.U32 R4, R252, R125, RZ ;  /* 0x0000007dfc047227 */ /* 0x000fe200078e00ff */
[----:B-1----:R-:W-:-:S03]  /*3160*/  IADD3 R10, R13, 0x7a, RZ ;  /* 0x0000007a0d0a7810 */ /* 0x002fc60007ffe0ff */
[----:B------:R-:W-:Y:S01]  /*3170*/  IMAD.MOV R8, RZ, RZ, -R5 ;  /* 0x000000ffff087224 */ /* 0x000fe200078e0a05 */
[----:B--2---:R-:W-:Y:S01]  /*3180*/  IADD3 R9, R13, 0x7b, RZ ;  /* 0x0000007b0d097810 */ /* 0x004fe20007ffe0ff */
[----:B------:R-:W-:Y:S01]  /*3190*/  IMAD R132, R251, R2, R132 ;  /* 0x00000002fb847224 */ /* 0x000fe200078e0284 */
[----:B------:R-:W-:Y:S01]  /*31a0*/  IABS R118, R10 ;  /* 0x0000000a00767213 */ /* 0x000fe20000000000 */
[----:B------:R-:W-:Y:S01]  /*31b0*/  IMAD.MOV R6, RZ, RZ, -R3 ;  /* 0x000000ffff067224 */ /* 0x000fe200078e0a03 */
[----:B------:R-:W-:Y:S01]  /*31c0*/  IABS R117, R9 ;  /* 0x0000000900757213 */ /* 0x000fe20000000000 */
[----:B------:R-:W-:-:S04]  /*31d0*/  IMAD.HI.U32 R2, R252, R127, RZ ;  /* 0x0000007ffc027227 */ /* 0x000fc800078e00ff */
[----:B------:R-:W-:Y:S01]  /*31e0*/  IMAD.MOV R4, RZ, RZ, -R4 ;  /* 0x000000ffff047224 */ /* 0x000fe200078e0a04 */
[----:B------:R-:W-:Y:S01]  /*31f0*/  IADD3 R2, -R2, RZ, RZ ;  /* 0x000000ff02027210 */ /* 0x000fe20007ffe1ff */
[----:B------:R-:W-:Y:S01]  /*3200*/  IMAD R129, R251, R8, R129 ;  /* 0x00000008fb817224 */ /* 0x000fe200078e0281 */
[----:B------:R-:W-:Y:S01]  /*3210*/  IADD3 R8, R13, 0x77, RZ ;  /* 0x000000770d087810 */ /* 0x000fe20007ffe0ff */
[C---:B------:R-:W-:Y:S02]  /*3220*/  IMAD R133, R251.reuse, R0, R133 ;  /* 0x00000000fb857224 */ /* 0x040fe400078e0285 */
[----:B------:R-:W-:Y:S01]  /*3230*/  IMAD R131, R251, R6, R131 ;  /* 0x00000006fb837224 */ /* 0x000fe200078e0283 */
[----:B------:R-:W-:Y:S01]  /*3240*/  IADD3 R6, R13, 0x79, RZ ;  /* 0x000000790d067810 */ /* 0x000fe20007ffe0ff */
[----:B------:R-:W-:Y:S01]  /*3250*/  IMAD R125, R251, R4, R125 ;  /* 0x00000004fb7d7224 */ /* 0x000fe200078e027d */
[----:B------:R1:W-:Y:S01]  /*3260*/  STL [R1+0x55a4], R8 ;  /* 0x0055a40801007387 */ /* 0x0003e20000100800 */
[----:B------:R-:W-:Y:S01]  /*3270*/  IMAD.HI.U32 R0, R252, R128, RZ ;  /* 0x00000080fc007227 */ /* 0x000fe200078e00ff */
[----:B------:R-:W-:-:S02]  /*3280*/  IABS R119, R6 ;  /* 0x0000000600777213 */ /* 0x000fc40000000000 */
[----:B------:R2:W-:Y:S01]  /*3290*/  STL [R1+0x55a8], R7 ;  /* 0x0055a80701007387 */ /* 0x0005e20000100800 */
[C---:B------:R-:W-:Y:S01]  /*32a0*/  IMAD.HI.U32 R4, R252.reuse, R122, RZ ;  /* 0x0000007afc047227 */ /* 0x040fe200078e00ff */
[----:B------:R-:W-:Y:S02]  /*32b0*/  IABS R121, R8 ;  /* 0x0000000800797213 */ /* 0x000fe40000000000 */
[----:B------:R3:W-:Y:S01]  /*32c0*/  STL [R1+0x55ac], R6 ;  /* 0x0055ac0601007387 */ /* 0x0007e20000100800 */
[----:B------:R-:W-:Y:S01]  /*32d0*/  IMAD.MOV R0, RZ, RZ, -R0 ;  /* 0x000000ffff007224 */ /* 0x000fe200078e0a00 */
[----:B-1----:R-:W-:Y:S01]  /*32e0*/  IADD3 R8, R13, 0x7c, RZ ;  /* 0x0000007c0d087810 */ /* 0x002fe20007ffe0ff */
[----:B------:R-:W-:Y:S01]  /*32f0*/  IMAD.MOV R4, RZ, RZ, -R4 ;  /* 0x000000ffff047224 */ /* 0x000fe200078e0a04 */
[----:B------:R-:W-:Y:S01]  /*3300*/  STL [R1+0x55b0], R10 ;  /* 0x0055b00a01007387 */ /* 0x000fe20000100800 */
[----:B------:R-:W-:Y:S01]  /*3310*/  IMAD R127, R251, R2, R127 ;  /* 0x00000002fb7f7224 */ /* 0x000fe200078e027f */
[----:B--2---:R-:W-:Y:S01]  /*3320*/  IADD3 R7, R13, 0x7d, RZ ;  /* 0x0000007d0d077810 */ /* 0x004fe20007ffe0ff */
[----:B------:R-:W-:Y:S01]  /*3330*/  IMAD.HI.U32 R2, R252, R120, RZ ;  /* 0x00000078fc027227 */ /* 0x000fe200078e00ff */
[----:B------:R1:W-:Y:S01]  /*3340*/  STL [R1+0x55b4], R9 ;  /* 0x0055b40901007387 */ /* 0x0003e20000100800 */
[----:B------:R-:W-:-:S02]  /*3350*/  IABS R116, R8 ;  /* 0x0000000800747213 */ /* 0x000fc40000000000 */
[----:B------:R-:W-:Y:S01]  /*3360*/  IMAD R128, R251, R0, R128 ;  /* 0x00000000fb807224 */ /* 0x000fe200078e0280 */
[----:B---3--:R-:W-:Y:S01]  /*3370*/  IADD3 R6, R13, 0x7e, RZ ;  /* 0x0000007e0d067810 */ /* 0x008fe20007ffe0ff */
[----:B------:R-:W-:Y:S01]  /*3380*/  IMAD R122, R251, R4, R122 ;  /* 0x00000004fb7a7224 */ /* 0x000fe200078e027a */
[----:B------:R-:W-:Y:S01]  /*3390*/  IABS R115, R7 ;  /* 0x0000000700737213 */ /* 0x000fe20000000000 */
[C---:B------:R-:W-:Y:S01]  /*33a0*/  IMAD.HI.U32 R0, R252.reuse, R119, RZ ;  /* 0x00000077fc007227 */ /* 0x040fe200078e00ff */
[----:B------:R-:W-:Y:S01]  /*33b0*/  IABS R114, R6 ;  /* 0x0000000600727213 */ /* 0x000fe20000000000 */
[----:B------:R2:W-:Y:S01]  /*33c0*/  STL [R1+0x55b8], R8 ;  /* 0x0055b80801007387 */ /* 0x0005e20000100800 */
[C---:B-1----:R-:W-:Y:S01]  /*33d0*/  IADD3 R9, R13.reuse, 0x80, RZ ;  /* 0x000000800d097810 */ /* 0x042fe20007ffe0ff */
[C---:B------:R-:W-:Y:S01]  /*33e0*/  IMAD.HI.U32 R4, R252.reuse, R117, RZ ;  /* 0x00000075fc047227 */ /* 0x040fe200078e00ff */
[C---:B------:R-:W-:Y:S01]  /*33f0*/  IADD3 R10, R13.reuse, 0x7f, RZ ;  /* 0x0000007f0d0a7810 */ /* 0x040fe20007ffe0ff */
[----:B------:R1:W-:Y:S01]  /*3400*/  STL [R1+0x55bc], R7 ;  /* 0x0055bc0701007387 */ /* 0x0003e20000100800 */
[----:B------:R-:W-:Y:S01]  /*3410*/  IABS R112, R9 ;  /* 0x0000000900707213 */ /* 0x000fe20000000000 */
[----:B------:R-:W-:Y:S01]  /*3420*/  IMAD.MOV R2, RZ, RZ, -R2 ;  /* 0x000000ffff027224 */ /* 0x000fe200078e0a02 */
[----:B------:R-:W-:Y:S01]  /*3430*/  IABS R113, R10 ;  /* 0x0000000a00717213 */ /* 0x000fe20000000000 */
[----:B------:R-:W-:Y:S01]  /*3440*/  IMAD.MOV R0, RZ, RZ, -R0 ;  /* 0x000000ffff007224 */ /* 0x000fe200078e0a00 */
[----:B------:R3:W-:Y:S01]  /*3450*/  STL [R1+0x55c4], R6 ;  /* 0x0055c40601007387 */ /* 0x0007e20000100800 */
[----:B------:R-:W-:Y:S01]  /*3460*/  IMAD.MOV R4, RZ, RZ, -R4 ;  /* 0x000000ffff047224 */ /* 0x000fe200078e0a04 */
[----:B--2---:R-:W-:Y:S01]  /*3470*/  IADD3 R8, R13, 0x81, RZ ;  /* 0x000000810d087810 */ /* 0x004fe20007ffe0ff */
[----:B------:R-:W-:Y:S01]  /*3480*/  IMAD R120, R251, R2, R120 ;  /* 0x00000002fb787224 */ /* 0x000fe200078e0278 */
[----:B------:R-:W-:Y:S01]  /*3490*/  STL [R1+0x55c0], R10 ;  /* 0x0055c00a01007387 */ /* 0x000fe20000100800 */
[----:B------:R-:W-:Y:S01]  /*34a0*/  IMAD.HI.U32 R2, R252, R115, RZ ;  /* 0x00000073fc027227 */ /* 0x000fe200078e00ff */
[----:B-1----:R-:W-:-:S02]  /*34b0*/  IADD3 R7, R13, 0x82, RZ ;  /* 0x000000820d077810 */ /* 0x002fc40007ffe0ff */
[----:B------:R1:W-:Y:S01]  /*34c0*/  STL [R1+0x55c8], R9 ;  /* 0x0055c80901007387 */ /* 0x0003e20000100800 */
[----:B------:R-:W-:Y:S01]  /*34d0*/  IMAD R119, R251, R0, R119 ;  /* 0x00000000fb777224 */ /* 0x000fe200078e0277 */
[----:B---3--:R-:W-:Y:S01]  /*34e0*/  IADD3 R6, R13, 0x83, RZ ;  /* 0x000000830d067810 */ /* 0x008fe20007ffe0ff */
[----:B------:R-:W-:Y:S01]  /*34f0*/  IMAD R117, R251, R4, R117 ;  /* 0x00000004fb757224 */ /* 0x000fe200078e0275 */
[----:B------:R-:W-:Y:S01]  /*3500*/  IADD3 R2, -R2, RZ, RZ ;  /* 0x000000ff02027210 */ /* 0x000fe20007ffe1ff */
[C---:B------:R-:W-:Y:S01]  /*3510*/  IMAD.HI.U32 R0, R252.reuse, R114, RZ ;  /* 0x00000072fc007227 */ /* 0x040fe200078e00ff */
[----:B------:R-:W-:Y:S01]  /*3520*/  IABS R110, R7 ;  /* 0x00000007006e7213 */ /* 0x000fe20000000000 */
[----:B------:R-:W-:Y:S01]  /*3530*/  STL [R1+0x55cc], R8 ;  /* 0x0055cc0801007387 */ /* 0x000fe20000100800 */
[----:B------:R-:W-:Y:S01]  /*3540*/  IABS R109, R6 ;  /* 0x00000006006d7213 */ /* 0x000fe20000000000 */
[----:B------:R-:W-:Y:S01]  /*3550*/  IMAD.HI.U32 R4, R252, R112, RZ ;  /* 0x00000070fc047227 */ /* 0x000fe200078e00ff */
[C---:B-1----:R-:W-:Y:S01]  /*3560*/  IADD3 R9, R13.reuse, 0x85, RZ ;  /* 0x000000850d097810 */ /* 0x042fe20007ffe0ff */
[----:B------:R1:W-:Y:S01]  /*3570*/  STL [R1+0x55d0], R7 ;  /* 0x0055d00701007387 */ /* 0x0003e20000100800 */
[----:B------:R-:W-:Y:S01]  /*3580*/  IADD3 R10, R13, 0x84, RZ ;  /* 0x000000840d0a7810 */ /* 0x000fe20007ffe0ff */
[----:B------:R-:W-:Y:S01]  /*3590*/  IMAD.MOV R0, RZ, RZ, -R0 ;  /* 0x000000ffff007224 */ /* 0x000fe200078e0a00 */
[----:B------:R-:W-:Y:S01]  /*35a0*/  IADD3 R4, -R4, RZ, RZ ;  /* 0x000000ff04047210 */ /* 0x000fe20007ffe1ff */
[C---:B------:R-:W-:Y:S01]  /*35b0*/  IMAD R115, R251.reuse, R2, R115 ;  /* 0x00000002fb737224 */ /* 0x040fe200078e0273 */
[----:B------:R-:W-:Y:S01]  /*35c0*/  IABS R107, R9 ;  /* 0x00000009006b7213 */ /* 0x000fe20000000000 */
[----:B------:R-:W-:Y:S01]  /*35d0*/  IMAD R114, R251, R0, R114 ;  /* 0x00000000fb727224 */ /* 0x000fe200078e0272 */
[----:B------:R2:W-:Y:S01]  /*35e0*/  STL [R1+0x55d4], R6 ;  /* 0x0055d40601007387 */ /* 0x0005e20000100800 */
[----:B------:R-:W-:Y:S01]  /*35f0*/  IMAD.HI.U32 R2, R252, R110, RZ ;  /* 0x0000006efc027227 */ /* 0x000fe200078e00ff */
[----:B------:R-:W-:-:S02]  /*3600*/  IABS R111, R8 ;  /* 0x00000008006f7213 */ /* 0x000fc40000000000 */
[C---:B-1----:R-:W-:Y:S01]  /*3610*/  IADD3 R7, R13.reuse, 0x87, RZ ;  /* 0x000000870d077810 */ /* 0x042fe20007ffe0ff */
[C---:B------:R-:W-:Y:S01]  /*3620*/  IMAD.HI.U32 R0, R252.reuse, R109, RZ ;  /* 0x0000006dfc007227 */ /* 0x040fe200078e00ff */
[----:B------:R1:W-:Y:S01]  /*3630*/  STL [R1+0x55d8], R10 ;  /* 0x0055d80a01007387 */ /* 0x0003e20000100800 */
[----:B------:R-:W-:Y:S02]  /*3640*/  IADD3 R8, R13, 0x86, RZ ;  /* 0x000000860d087810 */ /* 0x000fe40007ffe0ff */
[----:B------:R-:W-:Y:S01]  /*3650*/  IMAD R112, R251, R4, R112 ;  /* 0x00000004fb707224 */ /* 0x000fe200078e0270 */
[----:B------:R3:W-:Y:S01]  /*3660*/  STL [R1+0x55dc], R9 ;  /* 0x0055dc0901007387 */ /* 0x0007e20000100800 */
[C---:B--2---:R-:W-:Y:S01]  /*3670*/  IADD3 R6, R13.reuse, 0x88, RZ ;  /* 0x000000880d067810 */ /* 0x044fe20007ffe0ff */
[----:B------:R-:W-:Y:S01]  /*3680*/  IMAD.HI.U32 R4, R252, R107, RZ ;  /* 0x0000006bfc047227 */ /* 0x000fe200078e00ff */
[----:B------:R-:W-:Y:S01]  /*3690*/  IABS R108, R10 ;  /* 0x0000000a006c7213 */ /* 0x000fe20000000000 */
[----:B------:R2:W-:Y:S01]  /*36a0*/  STL [R1+0x55e0], R8 ;  /* 0x0055e00801007387 */ /* 0x0005e20000100800 */
[----:B------:R-:W-:Y:S01]  /*36b0*/  IABS R105, R7 ;  /* 0x0000000700697213 */ /* 0x000fe20000000000 */
[----:B------:R-:W-:Y:S01]  /*36c0*/  IMAD.MOV R2, RZ, RZ, -R2 ;  /* 0x000000ffff027224 */ /* 0x000fe200078e0a02 */
[----:B-1----:R-:W-:Y:S01]  /*36d0*/  IADD3 R10, R13, 0x89, RZ ;  /* 0x000000890d0a7810 */ /* 0x002fe20007ffe0ff */
[----:B------:R-:W-:Y:S01]  /*36e0*/  IMAD.MOV R4, RZ, RZ, -R4 ;  /* 0x000000ffff047224 */ /* 0x000fe200078e0a04 */
[----:B------:R-:W-:Y:S01]  /*36f0*/  IADD3 R0, -R0, RZ, RZ ;  /* 0x000000ff00007210 */ /* 0x000fe20007ffe1ff */
[----:B------:R-:W-:Y:S01]  /*3700*/  IMAD R110, R251, R2, R110 ;  /* 0x00000002fb6e7224 */ /* 0x000fe200078e026e */
[----:B---3--:R-:W-:Y:S01]  /*3710*/  IADD3 R9, R13, 0x8a, RZ ;  /* 0x0000008a0d097810 */ /* 0x008fe20007ffe0ff */
[----:B------:R1:W-:Y:S01]  /*3720*/  STL [R1+0x55e4], R7 ;  /* 0x0055e40701007387 */ /* 0x0003e20000100800 */
[----:B------:R-:W-:Y:S01]  /*3730*/  IABS R104, R6 ;  /* 0x0000000600687213 */ /* 0x000fe20000000000 */
[C---:B------:R-:W-:Y:S01]  /*3740*/  IMAD.HI.U32 R2, R252.reuse, R105, RZ ;  /* 0x00000069fc027227 */ /* 0x040fe200078e00ff */
[----:B------:R-:W-:Y:S01]  /*3750*/  IABS R102, R9 ;  /* 0x0000000900667213 */ /* 0x000fe20000000000 */
[----:B------:R3:W-:Y:S01]  /*3760*/  STL [R1+0x55ec], R6 ;  /* 0x0055ec0601007387 */ /* 0x0007e20000100800 */
[----:B------:R-:W-:Y:S01]  /*3770*/  IABS R106, R8 ;  /* 0x00000008006a7213 */ /* 0x000fe20000000000 */
[----:B------:R-:W-:Y:S01]  /*3780*/  IMAD R109, R251, R0, R109 ;  /* 0x00000000fb6d7224 */ /* 0x000fe200078e026d */
[----:B--2---:R-:W-:Y:S01]  /*3790*/  IADD3 R8, R13, 0x8b, RZ ;  /* 0x0000008b0d087810 */ /* 0x004fe20007ffe0ff */
[----:B------:R2:W-:Y:S01]  /*37a0*/  STL [R1+0x55e8], R10 ;  /* 0x0055e80a01007387 */ /* 0x0005e20000100800 */
[----:B------:R-:W-:Y:S01]  /*37b0*/  IMAD R107, R251, R4, R107 ;  /* 0x00000004fb6b7224 */ /* 0x000fe200078e026b */
[----:B-1----:R-:W-:Y:S01]  /*37c0*/  IADD3 R7, R13, 0x8c, RZ ;  /* 0x0000008c0d077810 */ /* 0x002fe20007ffe0ff */
[----:B------:R-:W-:Y:S01]  /*37d0*/  IMAD.HI.U32 R0, R252, R104, RZ ;  /* 0x00000068fc007227 */ /* 0x000fe200078e00ff */
[----:B------:R1:W-:Y:S01]  /*37e0*/  STL [R1+0x55f0], R9 ;  /* 0x0055f00901007387 */ /* 0x0003e20000100800 */
[----:B------:R-:W-:-:S02]  /*37f0*/  IABS R103, R10 ;  /* 0x0000000a00677213 */ /* 0x000fc40000000000 */
[C---:B---3--:R-:W-:Y:S01]  /*3800*/  IADD3 R6, R13.reuse, 0x8d, RZ ;  /* 0x0000008d0d067810 */ /* 0x048fe20007ffe0ff */
[C---:B------:R-:W-:Y:S01]  /*3810*/  IMAD.HI.U32 R4, R252.reuse, R102, RZ ;  /* 0x00000066fc047227 */ /* 0x040fe200078e00ff */
[----:B------:R-:W-:Y:S01]  /*3820*/  IABS R100, R7 ;  /* 0x0000000700647213 */ /* 0x000fe20000000000 */
[----:B------:R-:W-:Y:S01]  /*3830*/  STL [R1+0x55f4], R8 ;  /* 0x0055f40801007387 */ /* 0x000fe20000100800 */
[----:B------:R-:W-:Y:S01]  /*3840*/  IABS R99, R6 ;  /* 0x0000000600637213 */ /* 0x000fe20000000000 */
[----:B------:R-:W-:Y:S01]  /*3850*/  IMAD.MOV R2, RZ, RZ, -R2 ;  /* 0x000000ffff027224 */ /* 0x000fe200078e0a02 */
[C---:B--2---:R-:W-:Y:S01]  /*3860*/  IADD3 R10, R13.reuse, 0x8e, RZ ;  /* 0x0000008e0d0a7810 */ /* 0x044fe20007ffe0ff */
[----:B------:R-:W-:Y:S01]  /*3870*/  IMAD.MOV R0, RZ, RZ, -R0 ;  /* 0x000000ffff007224 */ /* 0x000fe200078e0a00 */
[----:B-1----:R-:W-:Y:S01]  /*3880*/  IADD3 R9, R13, 0x8f, RZ ;  /* 0x0000008f0d097810 */ /* 0x002fe20007ffe0ff */
[----:B------:R-:W-:Y:S01]  /*3890*/  IMAD.MOV R4, RZ, RZ, -R4 ;  /* 0x000000ffff047224 */ /* 0x000fe200078e0a04 */
[----:B------:R1:W-:Y:S01]  /*38a0*/  STL [R1+0x55f8], R7 ;  /* 0x0055f80701007387 */ /* 0x0003e20000100800 */
[----:B------:R-:W-:Y:S01]  /*38b0*/  IMAD R105, R251, R2, R105 ;  /* 0x00000002fb697224 */ /* 0x000fe200078e0269 */
[----:B------:R-:W-:Y:S01]  /*38c0*/  IABS R97, R9 ;  /* 0x0000000900617213 */ /* 0x000fe20000000000 */
[----:B------:R-:W-:Y:S01]  /*38d0*/  IMAD.HI.U32 R2, R252, R100, RZ ;  /* 0x00000064fc027227 */ /* 0x000fe200078e00ff */
[----:B------:R2:W-:Y:S01]  /*38e0*/  STL [R1+0x5600], R6 ;  /* 0x0056000601007387 */ /* 0x0005e20000100800 */
[----:B------:R-:W-:-:S02]  /*38f0*/  IABS R101, R8 ;  /* 0x0000000800657213 */ /* 0x000fc40000000000 */
[C---:B------:R-:W-:Y:S01]  /*3900*/  IMAD R104, R251.reuse, R0, R104 ;  /* 0x00000000fb687224 */ /* 0x040fe200078e0268 */
[----:B------:R-:W-:Y:S01]  /*3910*/  STL [R1+0x55fc], R10 ;  /* 0x0055fc0a01007387 */ /* 0x000fe20000100800 */
[----:B------:R-:W-:Y:S01]  /*3920*/  IMAD R102, R251, R4, R102 ;  /* 0x00000004fb667224 */ /* 0x000fe200078e0266 */
[C---:B-1----:R-:W-:Y:S01]  /*3930*/  IADD3 R7, R13.reuse, 0x91, RZ ;  /* 0x000000910d077810 */ /* 0x042fe20007ffe0ff */
[C---:B------:R-:W-:Y:S01]  /*3940*/  IMAD.HI.U32 R0, R252.reuse, R99, RZ ;  /* 0x00000063fc007227 */ /* 0x040fe200078e00ff */
[C---:B------:R-:W-:Y:S01]  /*3950*/  IADD3 R8, R13.reuse, 0x90, RZ ;  /* 0x000000900d087810 */ /* 0x040fe20007ffe0ff */
[----:B------:R1:W-:Y:S01]  /*3960*/  STL [R1+0x5604], R9 ;  /* 0x0056040901007387 */ /* 0x0003e20000100800 */
[----:B--2---:R-:W-:Y:S01]  /*3970*/  IADD3 R6, R13, 0x92, RZ ;  /* 0x000000920d067810 */ /* 0x004fe20007ffe0ff */
[----:B------:R-:W-:Y:S01]  /*3980*/  IMAD.HI.U32 R4, R252, R97, RZ ;  /* 0x00000061fc047227 */ /* 0x000fe200078e00ff */
[----:B------:R-:W-:Y:S01]  /*3990*/  IADD3 R2, -R2, RZ, RZ ;  /* 0x000000ff02027210 */ /* 0x000fe20007ffe1ff */
[----:B------:R-:W-:Y:S01]  /*39a0*/  STL [R1+0x5608], R8 ;  /* 0x0056080801007387 */ /* 0x000fe20000100800 */
[----:B------:R-:W-:Y:S01]  /*39b0*/  IABS R98, R10 ;  /* 0x0000000a00627213 */ /* 0x000fe20000000000 */
[----:B------:R-:W-:Y:S01]  /*39c0*/  IMAD.MOV R0, RZ, RZ, -R0 ;  /* 0x000000ffff007224 */ /* 0x000fe200078e0a00 */
[----:B------:R-:W-:Y:S01]  /*39d0*/  IABS R95, R7 ;  /* 0x00000007005f7213 */ /* 0x000fe20000000000 */
[----:B------:R-:W-:Y:S01]  /*39e0*/  IMAD R100, R251, R2, R100 ;  /* 0x00000002fb647224 */ /* 0x000fe200078e0264 */
[----:B------:R-:W-:Y:S01]  /*39f0*/  IABS R94, R6 ;  /* 0x00000006005e7213 */ /* 0x000fe20000000000 */
[----:B------:R2:W-:Y:S01]  /*3a00*/  STL [R1+0x560c], R7 ;  /* 0x00560c0701007387 */ /* 0x0005e20000100800 */
[----:B-1----:R-:W-:Y:S01]  /*3a10*/  IADD3 R9, R13, 0x94, RZ ;  /* 0x000000940d097810 */ /* 0x002fe20007ffe0ff */
[----:B------:R-:W-:Y:S01]  /*3a20*/  IMAD R99, R251, R0, R99 ;  /* 0x00000000fb637224 */ /* 0x000fe200078e0263 */
[C---:B------:R-:W-:Y:S01]  /*3a30*/  IADD3 R10, R13.reuse, 0x93, RZ ;  /* 0x000000930d0a7810 */ /* 0x040fe20007ffe0ff */
[----:B------:R1:W-:Y:S01]  /*3a40*/  STL [R1+0x5614], R6 ;  /* 0x0056140601007387 */ /* 0x0003e20000100800 */
[----:B------:R-:W-:Y:S01]  /*3a50*/  IADD3 R4, -R4, RZ, RZ ;  /* 0x000000ff04047210 */ /* 0x000fe20007ffe1ff */
[C---:B------:R-:W-:Y:S01]  /*3a60*/  IMAD.HI.U32 R2, R252.reuse, R95, RZ ;  /* 0x0000005ffc027227 */ /* 0x040fe200078e00ff */
[----:B------:R-:W-:Y:S01]  /*3a70*/  IABS R92, R9 ;  /* 0x00000009005c7213 */ /* 0x000fe20000000000 */
[----:B------:R3:W-:Y:S01]  /*3a80*/  STL [R1+0x5610], R10 ;  /* 0x0056100a01007387 */ /* 0x0007e20000100800 */
[----:B------:R-:W-:Y:S01]  /*3a90*/  IABS R96, R8 ;  /* 0x0000000800607213 */ /* 0x000fe20000000000 */
[C---:B------:R-:W-:Y:S01]  /*3aa0*/  IMAD.HI.U32 R0, R252.reuse, R94, RZ ;  /* 0x0000005efc007227 */ /* 0x040fe200078e00ff */
[C---:B--2---:R-:W-:Y:S01]  /*3ab0*/  IADD3 R7, R13.reuse, 0x96, RZ ;  /* 0x000000960d077810 */ /* 0x044fe20007ffe0ff */
[----:B------:R2:W-:Y:S01]  /*3ac0*/  STL [R1+0x5618], R9 ;  /* 0x0056180901007387 */ /* 0x0005e20000100800 */
[----:B------:R-:W-:Y:S01]  /*3ad0*/  IADD3 R8, R13, 0x95, RZ ;  /* 0x000000950d087810 */ /* 0x000fe20007ffe0ff */
[----:B------:R-:W-:Y:S01]  /*3ae0*/  IMAD R97, R251, R4, R97 ;  /* 0x00000004fb617224 */ /* 0x000fe200078e0261 */
[C---:B-1----:R-:W-:Y:S01]  /*3af0*/  IADD3 R6, R13.reuse, 0x97, RZ ;  /* 0x000000970d067810 */ /* 0x042fe20007ffe0ff */
[----:B------:R-:W-:Y:S01]  /*3b00*/  IMAD.HI.U32 R4, R252, R92, RZ ;  /* 0x0000005cfc047227 */ /* 0x000fe200078e00ff */
[----:B------:R-:W-:Y:S01]  /*3b10*/  IABS R93, R10 ;  /* 0x0000000a005d7213 */ /* 0x000fe20000000000 */
[----:B------:R1:W-:Y:S01]  /*3b20*/  STL [R1+0x561c], R8 ;  /* 0x00561c0801007387 */ /* 0x0003e20000100800 */
[----:B------:R-:W-:Y:S01]  /*3b30*/  IABS R90, R7 ;  /* 0x00000007005a7213 */ /* 0x000fe20000000000 */
[----:B------:R-:W-:Y:S01]  /*3b40*/  IMAD.MOV R2, RZ, RZ, -R2 ;  /* 0x000000ffff027224 */ /* 0x000fe200078e0a02 */
[C---:B---3--:R-:W-:Y:S01]  /*3b50*/  IADD3 R10, R13.reuse, 0x98, RZ ;  /* 0x000000980d0a7810 */ /* 0x048fe20007ffe0ff */
[----:B------:R-:W-:Y:S01]  /*3b60*/  IMAD.MOV R4, RZ, RZ, -R4 ;  /* 0x000000ffff047224 */ /* 0x000fe200078e0a04 */
[----:B--2---:R-:W-:Y:S01]  /*3b70*/  IADD3 R9, R13, 0x99, RZ ;  /* 0x000000990d097810 */ /* 0x004fe20007ffe0ff */
[C---:B------:R-:W-:Y:S01]  /*3b80*/  IMAD R95, R251.reuse, R2, R95 ;  /* 0x00000002fb5f7224 */ /* 0x040fe200078e025f */
[----:B------:R-:W-:Y:S01]  /*3b90*/  IADD3 R0, -R0, RZ, RZ ;  /* 0x000000ff00007210 */ /* 0x000fe20007ffe1ff */
[----:B------:R2:W-:Y:S01]  /*3ba0*/  STL [R1+0x5620], R7 ;  /* 0x0056200701007387 */ /* 0x0005e20000100800 */
[----:B------:R-:W-:Y:S01]  /*3bb0*/  IABS R89, R6 ;  /* 0x0000000600597213 */ /* 0x000fe20000000000 */
[C---:B------:R-:W-:Y:S01]  /*3bc0*/  IMAD.HI.U32 R2, R252.reuse, R90, RZ ;  /* 0x0000005afc027227 */ /* 0x040fe200078e00ff */
[----:B------:R-:W-:Y:S01]  /*3bd0*/  IABS R87, R9 ;  /* 0x0000000900577213 */ /* 0x000fe20000000000 */
[----:B------:R3:W-:Y:S01]  /*3be0*/  STL [R1+0x5624], R6 ;  /* 0x0056240601007387 */ /* 0x0007e20000100800 */
[----:B------:R-:W-:Y:S01]  /*3bf0*/  IABS R91, R8 ;  /* 0x00000008005b7213 */ /* 0x000fe20000000000 */
[----:B------:R-:W-:Y:S01]  /*3c00*/  IMAD R94, R251, R0, R94 ;  /* 0x00000000fb5e7224 */ /* 0x000fe200078e025e */
[----:B-1----:R-:W-:Y:S01]  /*3c10*/  IADD3 R8, R13, 0x9a, RZ ;  /* 0x0000009a0d087810 */ /* 0x002fe20007ffe0ff */
[----:B------:R1:W-:Y:S01]  /*3c20*/  STL [R1+0x5628], R10 ;  /* 0x0056280a01007387 */ /* 0x0003e20000100800 */
[----:B------:R-:W-:Y:S01]  /*3c30*/  IMAD R92, R251, R4, R92 ;  /* 0x00000004fb5c7224 */ /* 0x000fe200078e025c */
[----:B--2---:R-:W-:Y:S01]  /*3c40*/  IADD3 R7, R13, 0x9b, RZ ;  /* 0x0000009b0d077810 */ /* 0x004fe20007ffe0ff */
        /* <DEDUP_REMOVED lines=9> */
[C---:B-1----:R-:W-:Y:S01]  /*3ce0*/  IADD3 R10, R13.reuse, 0x9d, RZ ;  /* 0x0000009d0d0a7810 */ /* 0x042fe20007ffe0ff */
[----:B------:R-:W-:Y:S01]  /*3cf0*/  IMAD.MOV R0, RZ, RZ, -R0 ;  /* 0x000000ffff007224 */ /* 0x000fe200078e0a00 */
[----:B--2---:R-:W-:Y:S01]  /*3d00*/  IADD3 R9, R13, 0x9e, RZ ;  /* 0x0000009e0d097810 */ /* 0x004fe20007ffe0ff */
        /* <DEDUP_REMOVED lines=233> */
[----:B------:R2:W-:Y:S01]  /*4ba0*/  STL [R1+0x56fc], R8 ;  /* 0x0056fc0801007387 */ /* 0x0005e20000100800 */
        /* <DEDUP_REMOVED lines=18> */
[----:B---3--:R-:W-:Y:S01]  /*4cd0*/  IADD3 R7, R13, 0xd2, RZ ;  /* 0x000000d20d077810 */ /* 0x008fe20007ffe0ff */
[----:B------:R-:W-:Y:S01]  /*4ce0*/  IMAD R37, R251, R4, R37 ;  /* 0x00000004fb257224 */ /* 0x000fe200078e0225 */
[C---:B-1----:R-:W-:Y:S01]  /*4cf0*/  IADD3 R6, R13.reuse, 0xd3, RZ ;  /* 0x000000d30d067810 */ /* 0x042fe20007ffe0ff */
[----:B------:R-:W-:Y:S01]  /*4d00*/  IMAD.HI.U32 R4, R252, R32, RZ ;  /* 0x00000020fc047227 */ /* 0x000fe200078e00ff */
[----:B------:R-:W-:Y:S01]  /*4d10*/  IABS R33, R10 ;  /* 0x0000000a00217213 */ /* 0x000fe20000000000 */
[----:B------:R1:W-:Y:S01]  /*4d20*/  STL [R1+0x571c], R8 ;  /* 0x00571c0801007387 */ /* 0x0003e20000100800 */
[C---:B----4-:R-:W-:Y:S01]  /*4d30*/  IADD3 R10, R13.reuse, 0xd4, RZ ;  /* 0x000000d40d0a7810 */ /* 0x050fe20007ffe0ff */
[----:B------:R-:W-:Y:S01]  /*4d40*/  IMAD.MOV R2, RZ, RZ, -R2 ;  /* 0x000000ffff027224 */ /* 0x000fe200078e0a02 */
[----:B------:R-:W-:Y:S01]  /*4d50*/  IABS R31, R8 ;  /* 0x00000008001f7213 */ /* 0x000fe20000000000 */
[----:B------:R3:W-:Y:S01]  /*4d60*/  STL [R1+0x5720], R7 ;  /* 0x0057200701007387 */ /* 0x0007e20000100800 */
[----:B--2---:R-:W-:Y:S01]  /*4d70*/  IADD3 R9, R13, 0xd5, RZ ;  /* 0x000000d50d097810 */ /* 0x004fe20007ffe0ff */
[----:B------:R-:W-:Y:S01]  /*4d80*/  IMAD.MOV R4, RZ, RZ, -R4 ;  /* 0x000000ffff047224 */ /* 0x000fe200078e0a04 */
[----:B------:R-:W-:Y:S01]  /*4d90*/  IABS R30, R7 ;  /* 0x00000007001e7213 */ /* 0x000fe20000000000 */
[----:B------:R2:W-:Y:S01]  /*4da0*/  STL [R1+0x572c], R6 ;  /* 0x00572c0601007387 */ /* 0x0005e20000100800 */
[----:B------:R-:W-:Y:S01]  /*4db0*/  IADD3 R0, -R0, RZ, RZ ;  /* 0x000000ff00007210 */ /* 0x000fe20007ffe1ff */
[----:B------:R-:W-:Y:S01]  /*4dc0*/  IMAD R35, R251, R2, R35 ;  /* 0x00000002fb237224 */ /* 0x000fe200078e0223 */
[C---:B-1----:R-:W-:Y:S01]  /*4dd0*/  IADD3 R8, R13.reuse, 0xd6, RZ ;  /* 0x000000d60d087810 */ /* 0x042fe20007ffe0ff */
[----:B------:R-:W-:Y:S01]  /*4de0*/  STL [R1+0x5728], R10 ;  /* 0x0057280a01007387 */ /* 0x000fe20000100800 */
[----:B------:R-:W-:Y:S01]  /*4df0*/  IABS R29, R6 ;  /* 0x00000006001d7213 */ /* 0x000fe20000000000 */
[C---:B------:R-:W-:Y:S01]  /*4e00*/  IMAD.HI.U32 R2, R252.reuse, R30, RZ ;  /* 0x0000001efc027227 */ /* 0x040fe200078e00ff */
[----:B---3--:R-:W-:Y:S01]  /*4e10*/  IADD3 R7, R13, 0xd7, RZ ;  /* 0x000000d70d077810 */ /* 0x008fe20007ffe0ff */
[----:B------:R-:W-:Y:S01]  /*4e20*/  STL [R1+0x5730], R9 ;  /* 0x0057300901007387 */ /* 0x000fe20000100800 */
[----:B------:R-:W-:Y:S01]  /*4e30*/  IABS R27, R9 ;  /* 0x00000009001b7213 */ /* 0x000fe20000000000 */
[C---:B------:R-:W-:Y:S01]  /*4e40*/  IMAD R34, R251.reuse, R0, R34 ;  /* 0x00000000fb227224 */ /* 0x040fe200078e0222 */
[----:B------:R-:W-:Y:S01]  /*4e50*/  IABS R25, R7 ;  /* 0x0000000700197213 */ /* 0x000fe20000000000 */
[----:B------:R1:W-:Y:S01]  /*4e60*/  STL [R1+0x5738], R8 ;  /* 0x0057380801007387 */ /* 0x0003e20000100800 */
[----:B------:R-:W-:Y:S01]  /*4e70*/  IMAD R32, R251, R4, R32 ;  /* 0x00000004fb207224 */ /* 0x000fe200078e0220 */
[----:B--2---:R-:W-:Y:S01]  /*4e80*/  IADD3 R6, R13, 0xd8, RZ ;  /* 0x000000d80d067810 */ /* 0x004fe20007ffe0ff */
[----:B------:R-:W-:Y:S01]  /*4e90*/  IMAD.HI.U32 R0, R252, R29, RZ ;  /* 0x0000001dfc007227 */ /* 0x000fe200078e00ff */
[----:B------:R2:W-:Y:S01]  /*4ea0*/  STL [R1+0x573c], R7 ;  /* 0x00573c0701007387 */ /* 0x0005e20000100800 */
[----:B------:R-:W-:-:S02]  /*4eb0*/  IABS R26, R8 ;  /* 0x00000008001a7213 */ /* 0x000fc40000000000 */
[C---:B------:R-:W-:Y:S01]  /*4ec0*/  IMAD.HI.U32 R4, R252.reuse, R27, RZ ;  /* 0x0000001bfc047227 */ /* 0x040fe200078e00ff */
[----:B------:R-:W-:Y:S01]  /*4ed0*/  IABS R24, R6 ;  /* 0x0000000600187213 */ /* 0x000fe20000000000 */
[----:B------:R3:W-:Y:S01]  /*4ee0*/  STL [R1+0x5744], R6 ;  /* 0x0057440601007387 */ /* 0x0007e20000100800 */
[C---:B-1----:R-:W-:Y:S01]  /*4ef0*/  IADD3 R8, R13.reuse, 0xd9, RZ ;  /* 0x000000d90d087810 */ /* 0x042fe20007ffe0ff */
[----:B------:R-:W-:Y:S01]  /*4f00*/  IMAD.MOV R2, RZ, RZ, -R2 ;  /* 0x000000ffff027224 */ /* 0x000fe200078e0a02 */
[----:B------:R-:W-:Y:S01]  /*4f10*/  IABS R28, R10 ;  /* 0x0000000a001c7213 */ /* 0x000fe20000000000 */
[----:B------:R-:W-:Y:S01]  /*4f20*/  IMAD.MOV R0, RZ, RZ, -R0 ;  /* 0x000000ffff007224 */ /* 0x000fe200078e0a00 */
[----:B--2---:R-:W-:Y:S01]  /*4f30*/  IADD3 R7, R13, 0xda, RZ ;  /* 0x000000da0d077810 */ /* 0x004fe20007ffe0ff */
[----:B------:R-:W-:Y:S01]  /*4f40*/  IMAD.MOV R4, RZ, RZ, -R4 ;  /* 0x000000ffff047224 */ /* 0x000fe200078e0a04 */
[----:B------:R-:W-:Y:S01]  /*4f50*/  STL [R1+0x5748], R8 ;  /* 0x0057480801007387 */ /* 0x000fe20000100800 */
[----:B------:R-:W-:Y:S01]  /*4f60*/  IMAD R30, R251, R2, R30 ;  /* 0x00000002fb1e7224 */ /* 0x000fe200078e021e */
[----:B------:R-:W-:Y:S01]  /*4f70*/  IABS R22, R7 ;  /* 0x0000000700167213 */ /* 0x000fe20000000000 */
[----:B------:R-:W-:Y:S01]  /*4f80*/  IMAD.HI.U32 R2, R252, R25, RZ ;  /* 0x00000019fc027227 */ /* 0x000fe200078e00ff */
[----:B---3--:R-:W-:Y:S01]  /*4f90*/  IADD3 R6, R13, 0xdb, RZ ;  /* 0x000000db0d067810 */ /* 0x008fe20007ffe0ff */
[----:B------:R-:W-:Y:S01]  /*4fa0*/  STL [R1+0x5750], R7 ;  /* 0x0057500701007387 */ /* 0x000fe20000100800 */
[----:B------:R-:W-:Y:S01]  /*4fb0*/  IABS R23, R8 ;  /* 0x0000000800177213 */ /* 0x000fe20000000000 */
[C---:B------:R-:W-:Y:S01]  /*4fc0*/  IMAD R29, R251.reuse, R0, R29 ;  /* 0x00000000fb1d7224 */ /* 0x040fe200078e021d */
[----:B------:R-:W-:Y:S01]  /*4fd0*/  IADD3 R2, -R2, RZ, RZ ;  /* 0x000000ff02027210 */ /* 0x000fe20007ffe1ff */
[----:B------:R-:W-:Y:S01]  /*4fe0*/  IMAD R27, R251, R4, R27 ;  /* 0x00000004fb1b7224 */ /* 0x000fe200078e021b */
[----:B------:R-:W-:Y:S01]  /*4ff0*/  STL [R1+0x5758], R6 ;  /* 0x0057580601007387 */ /* 0x000fe20000100800 */
[----:B------:R-:W-:Y:S01]  /*5000*/  IMAD.HI.U32 R0, R252, R24, RZ ;  /* 0x00000018fc007227 */ /* 0x000fe200078e00ff */
[----:B------:R-:W-:-:S03]  /*5010*/  IABS R21, R6 ;  /* 0x0000000600157213 */ /* 0x000fc60000000000 */
[----:B------:R-:W-:-:S04]  /*5020*/  IMAD.HI.U32 R4, R252, R22, RZ ;  /* 0x00000016fc047227 */ /* 0x000fc800078e00ff */
[----:B------:R-:W-:Y:S01]  /*5030*/  IMAD.MOV R0, RZ, RZ, -R0 ;  /* 0x000000ffff007224 */ /* 0x000fe200078e0a00 */
[----:B------:R-:W-:Y:S01]  /*5040*/  IADD3 R4, -R4, RZ, RZ ;  /* 0x000000ff04047210 */ /* 0x000fe20007ffe1ff */
[----:B------:R-:W-:Y:S01]  /*5050*/  IMAD R25, R251, R2, R25 ;  /* 0x00000002fb197224 */ /* 0x000fe200078e0219 */
[----:B------:R-:W-:Y:S01]  /*5060*/  IADD3 R2, R13, 0xdc, RZ ;  /* 0x000000dc0d027810 */ /* 0x000fe20007ffe0ff */
[----:B------:R-:W-:Y:S01]  /*5070*/  IMAD R24, R251, R0, R24 ;  /* 0x00000000fb187224 */ /* 0x000fe200078e0218 */
[----:B------:R-:W-:Y:S01]  /*5080*/  IADD3 R0, R13, 0xdd, RZ ;  /* 0x000000dd0d007810 */ /* 0x000fe20007ffe0ff */
[----:B------:R-:W-:Y:S01]  /*5090*/  IMAD R22, R251, R4, R22 ;  /* 0x00000004fb167224 */ /* 0x000fe200078e0216 */
[----:B------:R-:W-:Y:S01]  /*50a0*/  IABS R20, R2 ;  /* 0x0000000200147213 */ /* 0x000fe20000000000 */
[----:B------:R-:W-:Y:S01]  /*50b0*/  STL [R1+0x575c], R2 ;  /* 0x00575c0201007387 */ /* 0x000fe20000100800 */
[----:B------:R-:W-:Y:S01]  /*50c0*/  IMAD.HI.U32 R3, R252, R126, RZ ;  /* 0x0000007efc037227 */ /* 0x000fe200078e00ff */
[----:B------:R-:W-:-:S02]  /*50d0*/  IABS R19, R0 ;  /* 0x0000000000137213 */ /* 0x000fc40000000000 */
[----:B------:R-:W-:Y:S01]  /*50e0*/  STL [R1+0x5764], R0 ;  /* 0x0057640001007387 */ /* 0x000fe20000100800 */
[----:B------:R-:W-:Y:S02]  /*50f0*/  IMAD.MOV R3, RZ, RZ, -R3 ;  /* 0x000000ffff037224 */ /* 0x000fe400078e0a03 */
[C---:B------:R-:W-:Y:S01]  /*5100*/  IMAD.HI.U32 R5, R252.reuse, R124, RZ ;  /* 0x0000007cfc057227 */ /* 0x040fe200078e00ff */
[----:B------:R1:W-:Y:S03]  /*5110*/  STL [R1+0x5c38], R22 ;  /* 0x005c381601007387 */ /* 0x0003e60000100800 */
[----:B------:R-:W-:Y:S01]  /*5120*/  IMAD R126, R251, R3, R126 ;  /* 0x00000003fb7e7224 */ /* 0x000fe200078e027e */
[----:B------:R-:W-:Y:S01]  /*5130*/  IADD3 R5, -R5, RZ, RZ ;  /* 0x000000ff05057210 */ /* 0x000fe20007ffe1ff */
[----:B------:R-:W-:-:S04]  /*5140*/  IMAD.HI.U32 R3, R252, R121, RZ ;  /* 0x00000079fc037227 */ /* 0x000fc800078e00ff */
[----:B------:R-:W-:Y:S01]  /*5150*/  IMAD R124, R251, R5, R124 ;  /* 0x00000005fb7c7224 */ /* 0x000fe200078e027c */
[----:B-1----:R-:W2:Y:S01]  /*5160*/  LDL R22, [R1+0x2f58] ;  /* 0x002f580001167983 */ /* 0x002ea20000100800 */
[----:B------:R-:W-:Y:S01]  /*5170*/  IADD3 R3, -R3, RZ, RZ ;  /* 0x000000ff03037210 */ /* 0x000fe20007ffe1ff */
[----:B------:R-:W-:-:S04]  /*5180*/  IMAD.HI.U32 R5, R252, R123, RZ ;  /* 0x0000007bfc057227 */ /* 0x000fc800078e00ff */
[----:B------:R-:W-:Y:S02]  /*5190*/  IMAD R121, R251, R3, R121 ;  /* 0x00000003fb797224 */ /* 0x000fe400078e0279 */
[----:B------:R-:W-:-:S04]  /*51a0*/  IMAD.HI.U32 R3, R252, R116, RZ ;  /* 0x00000074fc037227 */ /* 0x000fc800078e00ff */
[----:B------:R-:W-:Y:S02]  /*51b0*/  IMAD.MOV R3, RZ, RZ, -R3 ;  /* 0x000000ffff037224 */ /* 0x000fe400078e0a03 */
[----:B------:R-:W-:Y:S02]  /*51c0*/  IMAD.MOV R5, RZ, RZ, -R5 ;  /* 0x000000ffff057224 */ /* 0x000fe400078e0a05 */
[----:B------:R-:W-:Y:S02]  /*51d0*/  IMAD R116, R251, R3, R116 ;  /* 0x00000003fb747224 */ /* 0x000fe400078e0274 */
[----:B------:R-:W-:-:S04]  /*51e0*/  IMAD.HI.U32 R3, R252, R111, RZ ;  /* 0x0000006ffc037227 */ /* 0x000fc800078e00ff */
[----:B------:R-:W-:Y:S02]  /*51f0*/  IMAD R123, R251, R5, R123 ;  /* 0x00000005fb7b7224 */ /* 0x000fe400078e027b */
[----:B------:R-:W-:Y:S02]  /*5200*/  IMAD.MOV R3, RZ, RZ, -R3 ;  /* 0x000000ffff037224 */ /* 0x000fe400078e0a03 */
[----:B------:R-:W-:-:S04]  /*5210*/  IMAD.HI.U32 R5, R252, R118, RZ ;  /* 0x00000076fc057227 */ /* 0x000fc800078e00ff */
[----:B------:R-:W-:Y:S01]  /*5220*/  IMAD R111, R251, R3, R111 ;  /* 0x00000003fb6f7224 */ /* 0x000fe200078e026f */
[----:B------:R-:W-:Y:S01]  /*5230*/  IADD3 R5, -R5, RZ, RZ ;  /* 0x000000ff05057210 */ /* 0x000fe20007ffe1ff */
[----:B------:R-:W-:-:S04]  /*5240*/  IMAD.HI.U32 R3, R252, R106, RZ ;  /* 0x0000006afc037227 */ /* 0x000fc800078e00ff */
[----:B------:R-:W-:Y:S01]  /*5250*/  IMAD R118, R251, R5, R118 ;  /* 0x00000005fb767224 */ /* 0x000fe200078e0276 */
[----:B------:R-:W-:Y:S01]  /*5260*/  IADD3 R3, -R3, RZ, RZ ;  /* 0x000000ff03037210 */ /* 0x000fe20007ffe1ff */
[----:B------:R-:W-:-:S04]  /*5270*/  IMAD.HI.U32 R5, R252, R113, RZ ;  /* 0x00000071fc057227 */ /* 0x000fc800078e00ff */
[----:B------:R-:W-:Y:S02]  /*5280*/  IMAD R106, R251, R3, R106 ;  /* 0x00000003fb6a7224 */ /* 0x000fe400078e026a */
[----:B------:R-:W-:Y:S02]  /*5290*/  IMAD.MOV R5, RZ, RZ, -R5 ;  /* 0x000000ffff057224 */ /* 0x000fe400078e0a05 */
        /* <DEDUP_REMOVED lines=95> */
[----:B------:R-:W-:-:S04]  /*5890*/  IMAD.HI.U32 R0, R252, R19, RZ ;  /* 0x00000013fc007227 */ /* 0x000fc800078e00ff */
[----:B------:R-:W-:Y:S01]  /*58a0*/  IMAD.MOV R5, RZ, RZ, -R5 ;  /* 0x000000ffff057224 */ /* 0x000fe200078e0a05 */
[----:B------:R-:W-:Y:S01]  /*58b0*/  IADD3 R0, -R0, RZ, RZ ;  /* 0x000000ff00007210 */ /* 0x000fe20007ffe1ff */
[----:B------:R-:W-:-:S04]  /*58c0*/  IMAD.HI.U32 R3, R252, R21, RZ ;  /* 0x00000015fc037227 */ /* 0x000fc800078e00ff */
[----:B------:R-:W-:Y:S02]  /*58d0*/  IMAD R33, R251, R5, R33 ;  /* 0x00000005fb217224 */ /* 0x000fe400078e0221 */
[----:B------:R-:W-:Y:S02]  /*58e0*/  IMAD.MOV R3, RZ, RZ, -R3 ;  /* 0x000000ffff037224 */ /* 0x000fe400078e0a03 */
[----:B------:R-:W-:-:S04]  /*58f0*/  IMAD.HI.U32 R5, R252, R28, RZ ;  /* 0x0000001cfc057227 */ /* 0x000fc800078e00ff */
[----:B------:R-:W-:Y:S01]  /*5900*/  IMAD.HI.U32 R2, R252, R20, RZ ;  /* 0x00000014fc027227 */ /* 0x000fe200078e00ff */
[----:B------:R-:W-:Y:S02]  /*5910*/  IADD3 R5, -R5, RZ, RZ ;  /* 0x000000ff05057210 */ /* 0x000fe40007ffe1ff */
[C---:B--2---:R-:W-:Y:S01]  /*5920*/  IADD3 R6, R22.reuse, 0xde, RZ ;  /* 0x000000de16067810 */ /* 0x044fe20007ffe0ff */
[C---:B------:R-:W-:Y:S01]  /*5930*/  IMAD R21, R251.reuse, R3, R21 ;  /* 0x00000003fb157224 */ /* 0x040fe200078e0215 */
[C---:B------:R-:W-:Y:S01]  /*5940*/  IADD3 R4, R22.reuse, 0xdf, RZ ;  /* 0x000000df16047810 */ /* 0x040fe20007ffe0ff */
[C---:B------:R-:W-:Y:S01]  /*5950*/  IMAD R19, R251.reuse, R0, R19 ;  /* 0x00000000fb137224 */ /* 0x040fe200078e0213 */
[C---:B------:R-:W-:Y:S01]  /*5960*/  IADD3 R3, R22.reuse, 0xe0, RZ ;  /* 0x000000e016037810 */ /* 0x040fe20007ffe0ff */
[----:B------:R-:W-:Y:S01]  /*5970*/  IMAD.MOV R2, RZ, RZ, -R2 ;  /* 0x000000ffff027224 */ /* 0x000fe200078e0a02 */
[----:B------:R-:W-:Y:S01]  /*5980*/  IADD3 R0, R22, 0xe1, RZ ;  /* 0x000000e116007810 */ /* 0x000fe20007ffe0ff */
[----:B------:R-:W-:Y:S01]  /*5990*/  STL [R1+0x5768], R6 ;  /* 0x0057680601007387 */ /* 0x000fe20000100800 */
[----:B------:R-:W-:Y:S01]  /*59a0*/  IABS R18, R6 ;  /* 0x0000000600127213 */ /* 0x000fe20000000000 */
[----:B------:R-:W-:-:S02]  /*59b0*/  IMAD R28, R251, R5, R28 ;  /* 0x00000005fb1c7224 */ /* 0x000fc400078e021c */
[----:B------:R-:W-:Y:S01]  /*59c0*/  STL [R1+0x576c], R4 ;  /* 0x00576c0401007387 */ /* 0x000fe20000100800 */
[----:B------:R-:W-:Y:S01]  /*59d0*/  IMAD R20, R251, R2, R20 ;  /* 0x00000002fb147224 */ /* 0x000fe200078e0214 */
[----:B------:R-:W-:Y:S01]  /*59e0*/  IABS R15, R0 ;  /* 0x00000000000f7213 */ /* 0x000fe20000000000 */
[----:B------:R-:W-:Y:S01]  /*59f0*/  IMAD.HI.U32 R5, R252, R23, RZ ;  /* 0x00000017fc057227 */ /* 0x000fe200078e00ff */
[----:B------:R-:W-:Y:S01]  /*5a00*/  STL [R1+0x5774], R3 ;  /* 0x0057740301007387 */ /* 0x000fe20000100800 */
[----:B------:R-:W-:Y:S02]  /*5a10*/  IADD3 R2, R22, 0xe2, RZ ;  /* 0x000000e216027810 */ /* 0x000fe40007ffe0ff */
[----:B------:R-:W-:Y:S01]  /*5a20*/  IABS R17, R4 ;  /* 0x0000000400117213 */ /* 0x000fe20000000000 */
[----:B------:R1:W-:Y:S01]  /*5a30*/  STL [R1+0x577c], R0 ;  /* 0x00577c0001007387 */ /* 0x0003e20000100800 */
[----:B------:R-:W-:Y:S01]  /*5a40*/  IABS R16, R3 ;  /* 0x0000000300107213 */ /* 0x000fe20000000000 */
[----:B------:R-:W-:Y:S01]  /*5a50*/  IMAD.MOV R5, RZ, RZ, -R5 ;  /* 0x000000ffff057224 */ /* 0x000fe200078e0a05 */
[----:B------:R-:W-:Y:S01]  /*5a60*/  IABS R14, R2 ;  /* 0x00000002000e7213 */ /* 0x000fe20000000000 */
[----:B-1----:R-:W-:-:S04]  /*5a70*/  IMAD.HI.U32 R0, R252, R18, RZ ;  /* 0x00000012fc007227 */ /* 0x002fc800078e00ff */
[----:B------:R-:W-:Y:S02]  /*5a80*/  IMAD.MOV R0, RZ, RZ, -R0 ;  /* 0x000000ffff007224 */ /* 0x000fe400078e0a00 */
[C---:B------:R-:W-:Y:S01]  /*5a90*/  IMAD.HI.U32 R4, R252.reuse, R17, RZ ;  /* 0x00000011fc047227 */ /* 0x040fe200078e00ff */
[----:B------:R1:W-:Y:S03]  /*5aa0*/  STL [R1+0x5784], R2 ;  /* 0x0057840201007387 */ /* 0x0003e60000100800 */
[----:B------:R-:W-:-:S04]  /*5ab0*/  IMAD.HI.U32 R3, R252, R16, RZ ;  /* 0x00000010fc037227 */ /* 0x000fc800078e00ff */
[C---:B------:R-:W-:Y:S01]  /*5ac0*/  IMAD R23, R251.reuse, R5, R23 ;  /* 0x00000005fb177224 */ /* 0x040fe200078e0217 */
[----:B------:R-:W-:Y:S01]  /*5ad0*/  IADD3 R5, R22, 0xe3, RZ ;  /* 0x000000e316057810 */ /* 0x000fe20007ffe0ff */
[----:B------:R-:W-:Y:S02]  /*5ae0*/  IMAD R18, R251, R0, R18 ;  /* 0x00000000fb127224 */ /* 0x000fe400078e0212 */
[----:B------:R-:W-:Y:S01]  /*5af0*/  IMAD.HI.U32 R0, R252, R14, RZ ;  /* 0x0000000efc007227 */ /* 0x000fe200078e00ff */
[----:B------:R-:W-:-:S03]  /*5b00*/  IADD3 R3, -R3, RZ, RZ ;  /* 0x000000ff03037210 */ /* 0x000fc60007ffe1ff */
[----:B-1----:R-:W-:Y:S01]  /*5b10*/  IMAD.HI.U32 R2, R252, R15, RZ ;  /* 0x0000000ffc027227 */ /* 0x002fe200078e00ff */
[----:B------:R-:W-:-:S03]  /*5b20*/  IABS R13, R5 ;  /* 0x00000005000d7213 */ /* 0x000fc60000000000 */
[----:B------:R-:W-:Y:S01]  /*5b30*/  IMAD.MOV R4, RZ, RZ, -R4 ;  /* 0x000000ffff047224 */ /* 0x000fe200078e0a04 */
[----:B------:R1:W-:Y:S01]  /*5b40*/  STL [R1+0x5788], R5 ;  /* 0x0057880501007387 */ /* 0x0003e20000100800 */
[----:B------:R-:W-:Y:S02]  /*5b50*/  IMAD.MOV R0, RZ, RZ, -R0 ;  /* 0x000000ffff007224 */ /* 0x000fe400078e0a00 */
[----:B------:R-:W-:Y:S02]  /*5b60*/  IMAD.MOV R2, RZ, RZ, -R2 ;  /* 0x000000ffff027224 */ /* 0x000fe400078e0a02 */
[C---:B------:R-:W-:Y:S01]  /*5b70*/  IMAD R17, R251.reuse, R4, R17 ;  /* 0x00000004fb117224 */ /* 0x040fe200078e0211 */
[C---:B------:R-:W-:Y:S01]  /*5b80*/  IADD3 R4, R22.reuse, 0xe5, RZ ;  /* 0x000000e516047810 */ /* 0x040fe20007ffe0ff */
[C---:B------:R-:W-:Y:S01]  /*5b90*/  IMAD R16, R251.reuse, R3, R16 ;  /* 0x00000003fb107224 */ /* 0x040fe200078e0210 */
[C---:B-1----:R-:W-:Y:S01]  /*5ba0*/  IADD3 R5, R22.reuse, 0xe4, RZ ;  /* 0x000000e416057810 */ /* 0x042fe20007ffe0ff */
[----:B------:R-:W-:Y:S01]  /*5bb0*/  IMAD R14, R251, R0, R14 ;  /* 0x00000000fb0e7224 */ /* 0x000fe200078e020e */
[----:B------:R-:W-:Y:S01]  /*5bc0*/  IADD3 R3, R22, 0xe6, RZ ;  /* 0x000000e616037810 */ /* 0x000fe20007ffe0ff */
[----:B------:R-:W-:Y:S01]  /*5bd0*/  IMAD.HI.U32 R0, R252, R13, RZ ;  /* 0x0000000dfc007227 */ /* 0x000fe200078e00ff */
[----:B------:R-:W-:-:S02]  /*5be0*/  IABS R12, R5 ;  /* 0x00000005000c7213 */ /* 0x000fc40000000000 */
[----:B------:R-:W-:Y:S01]  /*5bf0*/  IABS R11, R4 ;  /* 0x00000004000b7213 */ /* 0x000fe20000000000 */
[----:B------:R-:W-:Y:S01]  /*5c00*/  IMAD R15, R251, R2, R15 ;  /* 0x00000002fb0f7224 */ /* 0x000fe200078e020f */
[----:B------:R-:W-:Y:S01]  /*5c10*/  IADD3 R2, R22, 0xe7, RZ ;  /* 0x000000e716027810 */ /* 0x000fe20007ffe0ff */
[----:B------:R1:W-:Y:S01]  /*5c20*/  STL [R1+0x578c], R5 ;  /* 0x00578c0501007387 */ /* 0x0003e20000100800 */
[----:B------:R-:W-:Y:S02]  /*5c30*/  IABS R10, R3 ;  /* 0x00000003000a7213 */ /* 0x000fe40000000000 */
[----:B------:R-:W-:Y:S01]  /*5c40*/  IADD3 R0, -R0, RZ, RZ ;  /* 0x000000ff00007210 */ /* 0x000fe20007ffe1ff */
[----:B------:R2:W-:Y:S01]  /*5c50*/  STL [R1+0x5798], R4 ;  /* 0x0057980401007387 */ /* 0x0005e20000100800 */
[----:B------:R-:W-:-:S03]  /*5c60*/  IABS R9, R2 ;  /* 0x0000000200097213 */ /* 0x000fc60000000000 */
[----:B------:R3:W-:Y:S01]  /*5c70*/  STL [R1+0x579c], R3 ;  /* 0x00579c0301007387 */ /* 0x0007e20000100800 */
[----:B-1----:R-:W-:-:S03]  /*5c80*/  IADD3 R5, R22, 0xe8, RZ ;  /* 0x000000e816057810 */ /* 0x002fc60007ffe0ff */
[----:B------:R1:W-:Y:S01]  /*5c90*/  STL [R1+0x57a0], R2 ;  /* 0x0057a00201007387 */ /* 0x0003e20000100800 */
[----:B--2---:R-:W-:-:S04]  /*5ca0*/  IMAD.HI.U32 R4, R252, R12, RZ ;  /* 0x0000000cfc047227 */ /* 0x004fc800078e00ff */
[C---:B---3--:R-:W-:Y:S01]  /*5cb0*/  IMAD.HI.U32 R3, R252.reuse, R11, RZ ;  /* 0x0000000bfc037227 */ /* 0x048fe200078e00ff */
[----:B------:R2:W-:Y:S03]  /*5cc0*/  STL [R1+0x57a4], R5 ;  /* 0x0057a40501007387 */ /* 0x0005e60000100800 */
[----:B-1----:R-:W-:Y:S01]  /*5cd0*/  IMAD.HI.U32 R2, R252, R10, RZ ;  /* 0x0000000afc027227 */ /* 0x002fe200078e00ff */
[----:B------:R-:W-:-:S03]  /*5ce0*/  IABS R8, R5 ;  /* 0x0000000500087213 */ /* 0x000fc60000000000 */
[C---:B------:R-:W-:Y:S02]  /*5cf0*/  IMAD R13, R251.reuse, R0, R13 ;  /* 0x00000000fb0d7224 */ /* 0x040fe400078e020d */
[----:B------:R-:W-:Y:S02]  /*5d00*/  IMAD.MOV R4, RZ, RZ, -R4 ;  /* 0x000000ffff047224 */ /* 0x000fe400078e0a04 */
[----:B------:R-:W-:Y:S01]  /*5d10*/  IMAD.HI.U32 R0, R252, R9, RZ ;  /* 0x00000009fc007227 */ /* 0x000fe200078e00ff */
[----:B--2---:R-:W-:Y:S01]  /*5d20*/  IADD3 R5, R22, 0xe9, RZ ;  /* 0x000000e916057810 */ /* 0x004fe20007ffe0ff */
[----:B------:R-:W1:Y:S02]  /*5d30*/  S2R R227, SR_TID.X ;  /* 0x0000000000e37919 */ /* 0x000e640000002100 */
[----:B------:R-:W-:Y:S01]  /*5d40*/  IMAD.MOV R3, RZ, RZ, -R3 ;  /* 0x000000ffff037224 */ /* 0x000fe200078e0a03 */
[----:B------:R-:W-:Y:S01]  /*5d50*/  IADD3 R2, -R2, RZ, RZ ;  /* 0x000000ff02027210 */ /* 0x000fe20007ffe1ff */
[----:B------:R-:W-:Y:S01]  /*5d60*/  IMAD R12, R251, R4, R12 ;  /* 0x00000004fb0c7224 */ /* 0x000fe200078e020c */
[----:B------:R-:W-:Y:S01]  /*5d70*/  IADD3 R4, R22, 0xea, RZ ;  /* 0x000000ea16047810 */ /* 0x000fe20007ffe0ff */
[----:B------:R-:W-:-:S02]  /*5d80*/  IMAD.MOV R0, RZ, RZ, -R0 ;  /* 0x000000ffff007224 */ /* 0x000fc400078e0a00 */
[C---:B------:R-:W-:Y:S01]  /*5d90*/  IMAD R11, R251.reuse, R3, R11 ;  /* 0x00000003fb0b7224 */ /* 0x040fe200078e020b */
[C---:B------:R-:W-:Y:S02]  /*5da0*/  IADD3 R3, R22.reuse, 0xeb, RZ ;  /* 0x000000eb16037810 */ /* 0x040fe40007ffe0ff */
[----:B------:R-:W-:Y:S01]  /*5db0*/  IABS R7, R5 ;  /* 0x0000000500077213 */ /* 0x000fe20000000000 */
[C---:B------:R-:W-:Y:S01]  /*5dc0*/  IMAD R10, R251.reuse, R2, R10 ;  /* 0x00000002fb0a7224 */ /* 0x040fe200078e020a */
[----:B------:R2:W-:Y:S01]  /*5dd0*/  STL [R1+0x57b0], R5 ;  /* 0x0057b00501007387 */ /* 0x0005e20000100800 */
[----:B------:R-:W-:Y:S01]  /*5de0*/  IMAD R9, R251, R0, R9 ;  /* 0x00000000fb097224 */ /* 0x000fe200078e0209 */
[----:B------:R-:W-:Y:S01]  /*5df0*/  IADD3 R2, R22, 0xec, RZ ;  /* 0x000000ec16027810 */ /* 0x000fe20007ffe0ff */
[----:B------:R-:W-:Y:S01]  /*5e00*/  IMAD.HI.U32 R0, R252, R8, RZ ;  /* 0x00000008fc007227 */ /* 0x000fe200078e00ff */
[----:B------:R3:W-:Y:S01]  /*5e10*/  STL [R1+0x57c0], R4 ;  /* 0x0057c00401007387 */ /* 0x0007e20000100800 */
[----:B------:R-:W-:-:S03]  /*5e20*/  IABS R6, R4 ;  /* 0x0000000400067213 */ /* 0x000fc60000000000 */
[----:B------:R4:W-:Y:S01]  /*5e30*/  STL [R1+0x57bc], R3 ;  /* 0x0057bc0301007387 */ /* 0x0009e20000100800 */
[----:B--2---:R-:W-:Y:S01]  /*5e40*/  IABS R5, R3 ;  /* 0x0000000300057213 */ /* 0x004fe20000000000 */
[----:B------:R-:W-:Y:S02]  /*5e50*/  IMAD.MOV R0, RZ, RZ, -R0 ;  /* 0x000000ffff007224 */ /* 0x000fe400078e0a00 */
[----:B------:R2:W-:Y:S01]  /*5e60*/  STL [R1+0x57b8], R2 ;  /* 0x0057b80201007387 */ /* 0x0005e20000100800 */
[----:B---3--:R-:W-:Y:S01]  /*5e70*/  IABS R4, R2 ;  /* 0x0000000200047213 */ /* 0x008fe20000000000 */
[----:B----4-:R-:W-:Y:S01]  /*5e80*/  IMAD.HI.U32 R3, R252, R7, RZ ;  /* 0x00000007fc037227 */ /* 0x010fe200078e00ff */
[----:B------:R-:W-:-:S03]  /*5e90*/  IADD3 R228, R22, 0xed, RZ ;  /* 0x000000ed16e47810 */ /* 0x000fc60007ffe0ff */
[----:B--2---:R-:W-:Y:S01]  /*5ea0*/  IMAD.HI.U32 R2, R252, R5, RZ ;  /* 0x00000005fc027227 */ /* 0x004fe200078e00ff */
[----:B------:R-:W-:-:S03]  /*5eb0*/  IADD3 R3, -R3, RZ, RZ ;  /* 0x000000ff03037210 */ /* 0x000fc60007ffe1ff */
[----:B------:R-:W-:Y:S02]  /*5ec0*/  IMAD R8, R251, R0, R8 ;  /* 0x00000000fb087224 */ /* 0x000fe400078e0208 */
[----:B------:R-:W-:Y:S01]  /*5ed0*/  IMAD.HI.U32 R242, R252, R6, RZ ;  /* 0x00000006fcf27227 */ /* 0x000fe200078e00ff */
[----:B------:R-:W-:-:S03]  /*5ee0*/  IADD3 R230, R22, 0xee, RZ ;  /* 0x000000ee16e67810 */ /* 0x000fc60007ffe0ff */
[----:B------:R-:W-:Y:S01]  /*5ef0*/  IMAD.HI.U32 R0, R252, R4, RZ ;  /* 0x00000004fc007227 */ /* 0x000fe200078e00ff */
[----:B------:R2:W-:Y:S03]  /*5f00*/  STL [R1+0x57b4], R228 ;  /* 0x0057b4e401007387 */ /* 0x0005e60000100800 */
[----:B------:R-:W-:Y:S02]  /*5f10*/  IMAD.MOV R2, RZ, RZ, -R2 ;  /* 0x000000ffff027224 */ /* 0x000fe400078e0a02 */
[C---:B------:R-:W-:Y:S01]  /*5f20*/  IMAD R7, R251.reuse, R3, R7 ;  /* 0x00000003fb077224 */ /* 0x040fe200078e0207 */
[----:B------:R-:W-:Y:S01]  /*5f30*/  IABS R3, R228 ;  /* 0x000000e400037213 */ /* 0x000fe20000000000 */
[----:B------:R-:W-:Y:S01]  /*5f40*/  IMAD.MOV R242, RZ, RZ, -R242 ;  /* 0x000000fffff27224 */ /* 0x000fe200078e0af2 */
[----:B------:R-:W-:Y:S01]  /*5f50*/  IADD3 R0, -R0, RZ, RZ ;  /* 0x000000ff00007210 */ /* 0x000fe20007ffe1ff */
[C---:B------:R-:W-:Y:S01]  /*5f60*/  IMAD R5, R251.reuse, R2, R5 ;  /* 0x00000002fb057224 */ /* 0x040fe200078e0205 */
[----:B--2---:R-:W-:Y:S01]  /*5f70*/  IADD3 R228, R22, 0xef, RZ ;  /* 0x000000ef16e47810 */ /* 0x004fe20007ffe0ff */
[----:B------:R-:W-:Y:S01]  /*5f80*/  IMAD R6, R251, R242, R6 ;  /* 0x000000f2fb067224 */ /* 0x000fe200078e0206 */
[----:B------:R-:W-:Y:S01]  /*5f90*/  IABS R2, R230 ;  /* 0x000000e600027213 */ /* 0x000fe20000000000 */
[----:B------:R-:W-:Y:S01]  /*5fa0*/  IMAD.SHL.U32 R243, R244, 0x100, RZ ;  /* 0x00000100f4f37824 */ /* 0x000fe200078e00ff */
[----:B-1----:R-:W-:Y:S01]  /*5fb0*/  LOP3.LUT R227, R227, 0x1f, RZ, 0xc0, !PT ;  /* 0x0000001fe3e37812 */ /* 0x002fe200078ec0ff */
[C---:B------:R-:W-:Y:S01]  /*5fc0*/  IMAD.HI.U32 R242, R252.reuse, R3, RZ ;  /* 0x00000003fcf27227 */ /* 0x040fe200078e00ff */
[----:B------:R-:W-:Y:S03]  /*5fd0*/  STL [R1+0x57ac], R230 ;  /* 0x0057ace601007387 */ /* 0x000fe60000100800 */
[----:B------:R-:W-:Y:S01]  /*5fe0*/  IMAD R4, R251, R0, R4 ;  /* 0x00000000fb047224 */ /* 0x000fe200078e0204 */
[----:B------:R1:W-:Y:S01]  /*5ff0*/  STL [R1+0x57a8], R228 ;  /* 0x0057a8e401007387 */ /* 0x0003e20000100800 */
[----:B------:R-:W-:Y:S01]  /*6000*/  IABS R0, R228 ;  /* 0x000000e400007213 */ /* 0x000fe20000000000 */
[----:B------:R-:W-:-:S04]  /*6010*/  IMAD.HI.U32 R245, R252, R2, RZ ;  /* 0x00000002fcf57227 */ /* 0x000fc800078e00ff */
[----:B------:R-:W-:Y:S01]  /*6020*/  IMAD.MOV R242, RZ, RZ, -R242 ;  /* 0x000000fffff27224 */ /* 0x000fe200078e0af2 */
[----:B-1----:R-:W-:Y:S02]  /*6030*/  PRMT R228, R227, 0x6540, R244 ;  /* 0x00006540e3e47816 */ /* 0x002fe400000000f4 */
[----:B------:R-:W-:Y:S01]  /*6040*/  LOP3.LUT R227, R243, 0x20, R227, 0xfe, !PT ;  /* 0x00000020f3e37812 */ /* 0x000fe200078efee3 */
[----:B------:R-:W-:Y:S01]  /*6050*/  IMAD R3, R251, R242, R3 ;  /* 0x000000f2fb037224 */ /* 0x000fe200078e0203 */
[----:B------:R-:W-:Y:S01]  /*6060*/  IADD3 R245, -R245, RZ, RZ ;  /* 0x000000fff5f57210 */ /* 0x000fe20007ffe1ff */
[----:B------:R-:W-:Y:S01]  /*6070*/  STL [R1+0x2f40], R228 ;  /* 0x002f40e401007387 */ /* 0x000fe20000100800 */
[----:B------:R-:W-:Y:S01]  /*6080*/  IABS R244, R228 ;  /* 0x000000e400f47213 */ /* 0x000fe20000000000 */
[----:B------:R-:W-:Y:S01]  /*6090*/  IMAD.HI.U32 R243, R252, R0, RZ ;  /* 0x00000000fcf37227 */ /* 0x000fe200078e00ff */
[----:B------:R-:W-:Y:S01]  /*60a0*/  IABS R242, R227 ;  /* 0x000000e300f27213 */ /* 0x000fe20000000000 */
[----:B------:R1:W-:Y:S02]  /*60b0*/  STL [R1+0x2f44], R227 ;  /* 0x002f44e301007387 */ /* 0x0003e40000100800 */
[----:B------:R-:W-:-:S02]  /*60c0*/  IMAD.MOV R243, RZ, RZ, -R243 ;  /* 0x000000fffff37224 */ /* 0x000fc400078e0af3 */
[----:B------:R-:W-:Y:S02]  /*60d0*/  IMAD R2, R251, R245, R2 ;  /* 0x000000f5fb027224 */ /* 0x000fe400078e0202 */
[----:B------:R-:W-:Y:S01]  /*60e0*/  IMAD.HI.U32 R246, R247, R244, RZ ;  /* 0x000000f4f7f67227 */ /* 0x000fe200078e00ff */
[----:B-1----:R-:W-:-:S03]  /*60f0*/  LOP3.LUT R227, R228, 0x40, RZ, 0xfc, !PT ;  /* 0x00000040e4e37812 */ /* 0x002fc600078efcff */
[----:B------:R-:W-:Y:S01]  /*6100*/  IMAD R0, R251, R243, R0 ;  /* 0x000000f3fb007224 */ /* 0x000fe200078e0200 */
[----:B------:R-:W-:Y:S01]  /*6110*/  IABS R245, R227 ;  /* 0x000000e300f57213 */ /* 0x000fe20000000000 */
[----:B------:R1:W-:Y:S01]  /*6120*/  STL [R1+0x2f4c], R227 ;  /* 0x002f4ce301007387 */ /* 0x0003e20000100800 */
[----:B------:R-:W-:Y:S01]  /*6130*/  IMAD.MOV R246, RZ, RZ, -R246 ;  /* 0x000000fffff67224 */ /* 0x000fe200078e0af6 */
[C---:B------:R-:W-:Y:S02]  /*6140*/  LOP3.LUT R241, R228.reuse, 0x60, RZ, 0xfc, !PT ;  /* 0x00000060e4f17812 */ /* 0x040fe400078efcff */
[----:B------:R-:W-:Y:S01]  /*6150*/  MOV R243, R245 ;  /* 0x000000f500f37202 */ /* 0x000fe20000000f00 */
[----:B------:R-:W-:Y:S01]  /*6160*/  IMAD.HI.U32 R248, R247, R242, RZ ;  /* 0x000000f2f7f87227 */ /* 0x000fe200078e00ff */
[----:B-1----:R-:W-:Y:S01]  /*6170*/  IABS R227, c[0x0][0x178] ;  /* 0x00005e0000e37a13 */ /* 0x002fe20000000000 */
[----:B------:R1:W-:Y:S02]  /*6180*/  STL [R1+0x2f50], R241 ;  /* 0x002f50f101007387 */ /* 0x0003e40000100800 */
[----:B------:R-:W-:Y:S01]  /*6190*/  IMAD.MOV R245, RZ, RZ, -R248 ;  /* 0x000000fffff57224 */ /* 0x000fe200078e0af8 */
[C---:B------:R-:W-:Y:S01]  /*61a0*/  LOP3.LUT R230, R228.reuse, 0x80, RZ, 0xfc, !PT ;  /* 0x00000080e4e67812 */ /* 0x040fe200078efcff */
[----:B------:R-:W-:Y:S01]  /*61b0*/  IMAD R251, R227, R246, R244 ;  /* 0x000000f6e3fb7224 */ /* 0x000fe200078e02f4 */
[----:B------:R-:W-:Y:S01]  /*61c0*/  IABS R244, R241 ;  /* 0x000000f100f47213 */ /* 0x000fe20000000000 */
[----:B------:R-:W-:Y:S01]  /*61d0*/  IMAD.HI.U32 R246, R247, R243, RZ ;  /* 0x000000f3f7f67227 */ /* 0x000fe200078e00ff */
[----:B-1----:R-:W-:-:S03]  /*61e0*/  LOP3.LUT R241, R228, 0xa0, RZ, 0xfc, !PT ;  /* 0x000000a0e4f17812 */ /* 0x002fc600078efcff */
[----:B------:R-:W-:Y:S01]  /*61f0*/  IMAD.MOV R246, RZ, RZ, -R246 ;  /* 0x000000fffff67224 */ /* 0x000fe200078e0af6 */
[----:B------:R-:W-:Y:S01]  /*6200*/  STL [R1], R251 ;  /* 0x000000fb01007387 */ /* 0x000fe20000100800 */
[C---:B------:R-:W-:Y:S01]  /*6210*/  IMAD R242, R227.reuse, R245, R242 ;  /* 0x000000f5e3f27224 */ /* 0x040fe200078e02f2 */
[----:B------:R-:W-:Y:S02]  /*6220*/  IABS R249, R241 ;  /* 0x000000f100f97213 */ /* 0x000fe40000000000 */
[----:B------:R1:W-:Y:S01]  /*6230*/  STL [R1+0x2f54], R230 ;  /* 0x002f54e601007387 */ /* 0x0003e20000100800 */
[----:B------:R-:W-:Y:S01]  /*6240*/  IABS R245, R230 ;  /* 0x000000e600f57213 */ /* 0x000fe20000000000 */
[----:B------:R-:W-:Y:S01]  /*6250*/  IMAD R243, R227, R246, R243 ;  /* 0x000000f6e3f37224 */ /* 0x000fe200078e02f3 */
[----:B------:R-:W-:Y:S01]  /*6260*/  MOV R246, R249 ;  /* 0x000000f900f67202 */ /* 0x000fe20000000f00 */
[----:B------:R-:W-:Y:S01]  /*6270*/  IMAD.HI.U32 R250, R247, R244, RZ ;  /* 0x000000f4f7fa7227 */ /* 0x000fe200078e00ff */
[----:B------:R2:W-:Y:S01]  /*6280*/  STL [R1+0x2f5c], R241 ;  /* 0x002f5cf101007387 */ /* 0x0005e20000100800 */
[----:B-1----:R-:W-:-:S02]  /*6290*/  LOP3.LUT R230, R228, 0xc0, RZ, 0xfc, !PT ;  /* 0x000000c0e4e67812 */ /* 0x002fc400078efcff */
[----:B------:R-:W-:Y:S02]  /*62a0*/  IMAD.HI.U32 R249, R247, R245, RZ ;  /* 0x000000f5f7f97227 */ /* 0x000fe400078e00ff */
[----:B------:R-:W-:Y:S01]  /*62b0*/  IABS R248, R230 ;  /* 0x000000e600f87213 */ /* 0x000fe20000000000 */
[----:B------:R1:W-:Y:S01]  /*62c0*/  STL [R1+0x2f64], R230 ;  /* 0x002f64e601007387 */ /* 0x0003e20000100800 */
[----:B--2---:R-:W-:Y:S02]  /*62d0*/  IMAD.MOV R241, RZ, RZ, -R250 ;  /* 0x000000fffff17224 */ /* 0x004fe400078e0afa */
[----:B------:R-:W-:Y:S02]  /*62e0*/  IMAD.MOV R250, RZ, RZ, -R249 ;  /* 0x000000fffffa7224 */ /* 0x000fe400078e0af9 */
[----:B------:R-:W-:Y:S01]  /*62f0*/  IMAD R244, R227, R241, R244 ;  /* 0x000000f1e3f47224 */ /* 0x000fe200078e02f4 */
[----:B-1----:R-:W-:Y:S01]  /*6300*/  LOP3.LUT R230, R228, 0xe0, RZ, 0xfc, !PT ;  /* 0x000000e0e4e67812 */ /* 0x002fe200078efcff */
[----:B------:R-:W-:-:S03]  /*6310*/  IMAD.HI.U32 R228, R247, R246, RZ ;  /* 0x000000f6f7e47227 */ /* 0x000fc600078e00ff */
[----:B------:R-:W-:Y:S01]  /*6320*/  IABS R249, R230 ;  /* 0x000000e600f97213 */ /* 0x000fe20000000000 */
[----:B------:R-:W-:Y:S01]  /*6330*/  IMAD R245, R227, R250, R245 ;  /* 0x000000fae3f57224 */ /* 0x000fe200078e02f5 */
[----:B------:R-:W-:Y:S01]  /*6340*/  IADD3 R241, -R228, RZ, RZ ;  /* 0x000000ffe4f17210 */ /* 0x000fe20007ffe1ff */
[----:B------:R1:W-:Y:S01]  /*6350*/  STL [R1+0x2f60], R230 ;  /* 0x002f60e601007387 */ /* 0x0003e20000100800 */
[----:B------:R-:W-:-:S04]  /*6360*/  IMAD.HI.U32 R250, R247, R248, RZ ;  /* 0x000000f8f7fa7227 */ /* 0x000fc800078e00ff */
[----:B------:R-:W-:Y:S02]  /*6370*/  IMAD.MOV.U32 R228, RZ, RZ, R249 ;  /* 0x000000ffffe47224 */ /* 0x000fe400078e00f9 */
[----:B------:R-:W-:Y:S01]  /*6380*/  IMAD.MOV R249, RZ, RZ, -R250 ;  /* 0x000000fffff97224 */ /* 0x000fe200078e0afa */
[C---:B-1----:R-:W-:Y:S01]  /*6390*/  IADD3 R230, R22.reuse, 0xf0, RZ ;  /* 0x000000f016e67810 */ /* 0x042fe20007ffe0ff */
[----:B------:R-:W-:Y:S01]  /*63a0*/  IMAD R246, R227, R241, R246 ;  /* 0x000000f1e3f67224 */ /* 0x000fe200078e02f6 */
[----:B------:R-:W-:Y:S02]  /*63b0*/  IADD3 R250, R22, 0xf1, RZ ;  /* 0x000000f116fa7810 */ /* 0x000fe40007ffe0ff */
[----:B------:R-:W-:Y:S01]  /*63c0*/  IABS R241, R230 ;  /* 0x000000e600f17213 */ /* 0x000fe20000000000 */
[----:B------:R1:W-:Y:S04]  /*63d0*/  STL [R1+0x5794], R230 ;  /* 0x005794e601007387 */ /* 0x0003e80000100800 */
[----:B------:R-:W-:Y:S01]  /*63e0*/  STL [R1+0x5790], R250 ;  /* 0x005790fa01007387 */ /* 0x000fe20000100800 */
[----:B-1----:R-:W-:-:S04]  /*63f0*/  IMAD.HI.U32 R230, R247, R228, RZ ;  /* 0x000000e4f7e67227 */ /* 0x002fc800078e00ff */
[C---:B------:R-:W-:Y:S01]  /*6400*/  IMAD R247, R227.reuse, R249, R248 ;  /* 0x000000f9e3f77224 */ /* 0x040fe200078e02f8 */
[----:B------:R-:W-:Y:S02]  /*6410*/  MOV R249, R241 ;  /* 0x000000f100f97202 */ /* 0x000fe40000000f00 */
[----:B------:R-:W2:Y:S01]  /*6420*/  LDL.LU R241, [R1+0x5c48] ;  /* 0x005c480001f17983 */ /* 0x000ea20000300800 */
[----:B------:R-:W-:Y:S02]  /*6430*/  ISETP.GT.U32.AND P4, PT, R227, R251, PT ;  /* 0x000000fbe300720c */ /* 0x000fe40003f84070 */
[----:B------:R-:W-:-:S04]  /*6440*/  IABS R251, c[0x0][0x17c] ;  /* 0x00005f0000fb7a13 */ /* 0x000fc80000000000 */
[C---:B------:R-:W-:Y:S02]  /*6450*/  ISETP.GT.U32.AND P5, PT, R251.reuse, R240, PT ;  /* 0x000000f0fb00720c */ /* 0x040fe40003fa4070 */
[----:B--2---:R-:W-:Y:S02]  /*6460*/  ISETP.GT.U32.AND P0, PT, R251, R241, PT ;  /* 0x000000f1fb00720c */ /* 0x004fe40003f04070 */
[----:B------:R-:W2:Y:S01]  /*6470*/  LDL R251, [R1] ;  /* 0x0000000001fb7983 */ /* 0x000ea20000100800 */
[----:B------:R-:W-:Y:S02]  /*6480*/  ISETP.GT.U32.AND P3, PT, R227, R245, PT ;  /* 0x000000f5e300720c */ /* 0x000fe40003f64070 */
[----:B--2---:R-:W-:-:S05]  /*6490*/  @!P4 IADD3 R251, R251, -R227, RZ ;  /* 0x800000e3fbfbc210 */ /* 0x004fca0007ffe0ff */
[----:B------:R1:W-:Y:S02]  /*64a0*/  @!P4 STL [R1], R251 ;  /* 0x000000fb0100c387 */ /* 0x0003e40000100800 */
[----:B-1----:R-:W-:-:S04]  /*64b0*/  IABS R251, c[0x0][0x17c] ;  /* 0x00005f0000fb7a13 */ /* 0x002fc80000000000 */
[----:B------:R-:W-:Y:S02]  /*64c0*/  ISETP.GT.U32.AND P4, PT, R251, R239, PT ;  /* 0x000000effb00720c */ /* 0x000fe40003f84070 */
[----:B------:R-:W2:Y:S01]  /*64d0*/  LDL R251, [R1] ;  /* 0x0000000001fb7983 */ /* 0x000ea20000100800 */
[----:B------:R-:W-:Y:S01]  /*64e0*/  @!P3 IMAD.IADD R245, R245, 0x1, -R227 ;  /* 0x00000001f5f5b824 */ /* 0x000fe200078e0ae3 */
[C---:B------:R-:W-:Y:S02]  /*64f0*/  ISETP.GT.U32.AND P6, PT, R227.reuse, R242, PT ;  /* 0x000000f2e300720c */ /* 0x040fe40003fc4070 */
[C---:B------:R-:W-:Y:S01]  /*6500*/  ISETP.GT.U32.AND P1, PT, R227.reuse, R244, PT ;  /* 0x000000f4e300720c */ /* 0x040fe20003f24070 */
[----:B------:R-:W-:Y:S01]  /*6510*/  IMAD.MOV R248, RZ, RZ, -R230 ;  /* 0x000000fffff87224 */ /* 0x000fe200078e0ae6 */
[C---:B------:R-:W-:Y:S02]  /*6520*/  ISETP.GT.U32.AND P2, PT, R227.reuse, R243, PT ;  /* 0x000000f3e300720c */ /* 0x040fe40003f44070 */
[----:B--2---:R-:W-:-:S02]  /*6530*/  ISETP.GT.U32.AND P3, PT, R227, R251, PT ;  /* 0x000000fbe300720c */ /* 0x004fc40003f64070 */
[----:B------:R-:W-:-:S05]  /*6540*/  IABS R251, c[0x0][0x17c] ;  /* 0x00005f0000fb7a13 */ /* 0x000fca0000000000 */
[--C-:B------:R-:W-:Y:S01]  /*6550*/  @!P0 IMAD.IADD R241, R241, 0x1, -R251.reuse ;  /* 0x00000001f1f18824 */ /* 0x100fe200078e0afb */
[----:B------:R-:W-:Y:S01]  /*6560*/  ISETP.GT.U32.AND P0, PT, R251, R238, PT ;  /* 0x000000eefb00720c */ /* 0x000fe20003f04070 */
[--C-:B------:R-:W-:Y:S02]  /*6570*/  @!P5 IMAD.IADD R240, R240, 0x1, -R251.reuse ;  /* 0x00000001f0f0d824 */ /* 0x100fe400078e0afb */
[----:B------:R-:W-:Y:S02]  /*6580*/  @!P4 IMAD.IADD R239, R239, 0x1, -R251 ;  /* 0x00000001efefc824 */ /* 0x000fe400078e0afb */
[----:B------:R-:W2:Y:S01]  /*6590*/  LDL R251, [R1] ;  /* 0x0000000001fb7983 */ /* 0x000ea20000100800 */
[C---:B------:R-:W-:Y:S02]  /*65a0*/  IMAD R248, R227.reuse, R248, R228 ;  /* 0x000000f8e3f87224 */ /* 0x040fe400078e02e4 */
[----:B------:R-:W-:Y:S01]  /*65b0*/  @!P6 IMAD.IADD R242, R242, 0x1, -R227 ;  /* 0x00000001f2f2e824 */ /* 0x000fe200078e0ae3 */
[----:B------:R-:W-:-:S02]  /*65c0*/  ISETP.GT.U32.AND P6, PT, R227, R246, PT ;  /* 0x000000f6e300720c */ /* 0x000fc40003fc4070 */
[----:B------:R-:W-:Y:S02]  /*65d0*/  @!P1 IADD3 R244, R244, -R227, RZ ;  /* 0x800000e3f4f49210 */ /* 0x000fe40007ffe0ff */
[----:B------:R-:W-:Y:S01]  /*65e0*/  ISETP.GT.U32.AND P1, PT, R227, R248, PT ;  /* 0x000000f8e300720c */ /* 0x000fe20003f24070 */
[----:B------:R-:W-:Y:S01]  /*65f0*/  @!P2 IMAD.IADD R243, R243, 0x1, -R227 ;  /* 0x00000001f3f3a824 */ /* 0x000fe200078e0ae3 */
[----:B------:R-:W-:-:S07]  /*6600*/  ISETP.GT.U32.AND P2, PT, R227, R247, PT ;  /* 0x000000f7e300720c */ /* 0x000fce0003f44070 */
[----:B------:R-:W-:-:S04]  /*6610*/  @!P6 IADD3 R246, R246, -R227, RZ ;  /* 0x800000e3f6f6e210 */ /* 0x000fc80007ffe0ff */
[--C-:B------:R-:W-:Y:S01]  /*6620*/  @!P1 IMAD.IADD R248, R248, 0x1, -R227.reuse ;  /* 0x00000001f8f89824 */ /* 0x100fe200078e0ae3 */
[----:B------:R-:W-:Y:S01]  /*6630*/  ISETP.GT.U32.AND P4, PT, R227, R243, PT ;  /* 0x000000f3e300720c */ /* 0x000fe20003f84070 */
[----:B------:R-:W-:Y:S01]  /*6640*/  @!P2 IMAD.IADD R247, R247, 0x1, -R227 ;  /* 0x00000001f7f7a824 */ /* 0x000fe200078e0ae3 */
[C---:B------:R-:W-:Y:S02]  /*6650*/  ISETP.GT.U32.AND P2, PT, R227.reuse, R244, PT ;  /* 0x000000f4e300720c */ /* 0x040fe40003f44070 */
[C---:B------:R-:W-:Y:S02]  /*6660*/  ISETP.GT.U32.AND P1, PT, R227.reuse, R245, PT ;  /* 0x000000f5e300720c */ /* 0x040fe40003f24070 */
[C---:B------:R-:W-:Y:S02]  /*6670*/  ISETP.GT.U32.AND P6, PT, R227.reuse, R248, PT ;  /* 0x000000f8e300720c */ /* 0x040fe40003fc4070 */
[----:B------:R-:W-:Y:S02]  /*6680*/  ISETP.GT.U32.AND P5, PT, R227, R242, PT ;  /* 0x000000f2e300720c */ /* 0x000fe40003fa4070 */
[----:B------:R-:W-:Y:S01]  /*6690*/  IABS R250, R250 ;  /* 0x000000fa00fa7213 */ /* 0x000fe20000000000 */
[----:B------:R-:W-:-:S04]  /*66a0*/  IMAD.HI.U32 R230, R252, R249, RZ ;  /* 0x000000f9fce67227 */ /* 0x000fc800078e00ff */
[----:B------:R-:W-:Y:S01]  /*66b0*/  IMAD.HI.U32 R228, R252, R250, RZ ;  /* 0x000000fafce47227 */ /* 0x000fe200078e00ff */
[----:B------:R-:W-:-:S03]  /*66c0*/  @!P4 IADD3 R243, R243, -R227, RZ ;  /* 0x800000e3f3f3c210 */ /* 0x000fc60007ffe0ff */
[--C-:B------:R-:W-:Y:S02]  /*66d0*/  @!P2 IMAD.IADD R244, R244, 0x1, -R227.reuse ;  /* 0x00000001f4f4a824 */ /* 0x100fe400078e0ae3 */
[--C-:B------:R-:W-:Y:S02]  /*66e0*/  @!P1 IMAD.IADD R245, R245, 0x1, -R227.reuse ;  /* 0x00000001f5f59824 */ /* 0x100fe400078e0ae3 */
[--C-:B------:R-:W-:Y:S01]  /*66f0*/  @!P6 IMAD.IADD R248, R248, 0x1, -R227.reuse ;  /* 0x00000001f8f8e824 */ /* 0x100fe200078e0ae3 */
[----:B------:R-:W-:Y:S01]  /*6700*/  IADD3 R228, -R228, RZ, RZ ;  /* 0x000000ffe4e47210 */ /* 0x000fe20007ffe1ff */
[----:B------:R-:W-:Y:S02]  /*6710*/  IMAD.MOV R230, RZ, RZ, -R230 ;  /* 0x000000ffffe67224 */ /* 0x000fe400078e0ae6 */
[----:B------:R-:W-:Y:S01]  /*6720*/  @!P5 IMAD.IADD R242, R242, 0x1, -R227 ;  /* 0x00000001f2f2d824 */ /* 0x000fe200078e0ae3 */
[----:B--2---:R-:W-:-:S05]  /*6730*/  @!P3 IADD3 R251, R251, -R227, RZ ;  /* 0x800000e3fbfbb210 */ /* 0x004fca0007ffe0ff */
[----:B------:R1:W-:Y:S01]  /*6740*/  @!P3 STL [R1], R251 ;  /* 0x000000fb0100b387 */ /* 0x0003e20000100800 */
[----:B------:R-:W-:Y:S02]  /*6750*/  ISETP.GT.U32.AND P3, PT, R227, R246, PT ;  /* 0x000000f6e300720c */ /* 0x000fe40003f64070 */
[----:B-1----:R-:W-:-:S05]  /*6760*/  IABS R251, c[0x0][0x17c] ;  /* 0x00005f0000fb7a13 */ /* 0x002fca0000000000 */
[----:B------:R-:W-:Y:S01]  /*6770*/  @!P0 IMAD.IADD R238, R238, 0x1, -R251 ;  /* 0x00000001eeee8824 */ /* 0x000fe200078e0afb */
[----:B------:R-:W-:-:S05]  /*6780*/  ISETP.GT.U32.AND P0, PT, R251, R240, PT ;  /* 0x000000f0fb00720c */ /* 0x000fca0003f04070 */
[----:B------:R-:W-:Y:S02]  /*6790*/  @!P3 IADD3 R246, R246, -R227, RZ ;  /* 0x800000e3f6f6b210 */ /* 0x000fe40007ffe0ff */
[C---:B------:R-:W-:Y:S02]  /*67a0*/  ISETP.GT.U32.AND P3, PT, R251.reuse, R237, PT ;  /* 0x000000edfb00720c */ /* 0x040fe40003f64070 */
[C---:B------:R-:W-:Y:S02]  /*67b0*/  ISETP.GT.U32.AND P2, PT, R251.reuse, R241, PT ;  /* 0x000000f1fb00720c */ /* 0x040fe40003f44070 */
[C---:B------:R-:W-:Y:S02]  /*67c0*/  ISETP.GT.U32.AND P1, PT, R251.reuse, R239, PT ;  /* 0x000000effb00720c */ /* 0x040fe40003f24070 */
[C---:B------:R-:W-:Y:S02]  /*67d0*/  ISETP.GT.U32.AND P4, PT, R251.reuse, R238, PT ;  /* 0x000000eefb00720c */ /* 0x040fe40003f84070 */
[----:B------:R-:W-:-:S02]  /*67e0*/  ISETP.GT.U32.AND P6, PT, R251, R236, PT ;  /* 0x000000ecfb00720c */ /* 0x000fc40003fc4070 */
[----:B------:R-:W-:Y:S02]  /*67f0*/  @!P0 IADD3 R240, R240, -R251, RZ ;  /* 0x800000fbf0f08210 */ /* 0x000fe40007ffe0ff */
[C---:B------:R-:W-:Y:S01]  /*6800*/  ISETP.GT.U32.AND P0, PT, R251.reuse, R235, PT ;  /* 0x000000ebfb00720c */ /* 0x040fe20003f04070 */
[----:B------:R1:W-:Y:S01]  /*6810*/  STL [R1+0x5c30], R242 ;  /* 0x005c30f201007387 */ /* 0x0003e20000100800 */
[C---:B------:R-:W-:Y:S02]  /*6820*/  IMAD R249, R251.reuse, R230, R249 ;  /* 0x000000e6fbf97224 */ /* 0x040fe400078e02f9 */
[----:B------:R-:W-:Y:S01]  /*6830*/  IMAD R250, R251, R228, R250 ;  /* 0x000000e4fbfa7224 */ /* 0x000fe200078e02fa */
[----:B------:R-:W2:Y:S01]  /*6840*/  LDL R230, [R1+0x53d4] ;  /* 0x0053d40001e67983 */ /* 0x000ea20000100800 */
[----:B------:R-:W-:-:S03]  /*6850*/  @!P3 IMAD.IADD R237, R237, 0x1, -R251 ;  /* 0x00000001ededb824 */ /* 0x000fc600078e0afb */
[----:B------:R-:W3:Y:S04]  /*6860*/  LDL R228, [R1+0x53cc] ;  /* 0x0053cc0001e47983 */ /* 0x000ee80000100800 */
[----:B-1----:R-:W4:Y:S04]  /*6870*/  LDL R242, [R1+0x53d0] ;  /* 0x0053d00001f27983 */ /* 0x002f280000100800 */
[----:B------:R1:W-:Y:S01]  /*6880*/  STL [R1+0x5c34], R243 ;  /* 0x005c34f301007387 */ /* 0x0003e20000100800 */
[--C-:B------:R-:W-:Y:S01]  /*6890*/  @!P2 IMAD.IADD R241, R241, 0x1, -R251.reuse ;  /* 0x00000001f1f1a824 */ /* 0x100fe200078e0afb */
[----:B------:R-:W-:Y:S01]  /*68a0*/  @!P4 IADD3 R238, R238, -R251, RZ ;  /* 0x800000fbeeeec210 */ /* 0x000fe20007ffe0ff */
[--C-:B------:R-:W-:Y:S01]  /*68b0*/  @!P1 IMAD.IADD R239, R239, 0x1, -R251.reuse ;  /* 0x00000001efef9824 */ /* 0x100fe200078e0afb */
[----:B------:R-:W-:Y:S01]  /*68c0*/  ISETP.GT.U32.AND P2, PT, R251, R234, PT ;  /* 0x000000eafb00720c */ /* 0x000fe20003f44070 */
[----:B------:R-:W-:Y:S01]  /*68d0*/  @!P6 IMAD.IADD R236, R236, 0x1, -R251 ;  /* 0x00000001ecece824 */ /* 0x000fe200078e0afb */
[----:B-1----:R-:W-:-:S02]  /*68e0*/  IADD3 R243, R22, 0xf2, RZ ;  /* 0x000000f216f37810 */ /* 0x002fc40007ffe0ff */
[C---:B------:R-:W-:Y:S02]  /*68f0*/  ISETP.GT.U32.AND P1, PT, R251.reuse, R233, PT ;  /* 0x000000e9fb00720c */ /* 0x040fe40003f24070 */
[C---:B------:R-:W-:Y:S01]  /*6900*/  ISETP.GT.U32.AND P4, PT, R251.reuse, R232, PT ;  /* 0x000000e8fb00720c */ /* 0x040fe20003f84070 */
[----:B------:R-:W-:Y:S01]  /*6910*/  STL [R1+0x5780], R243 ;  /* 0x005780f301007387 */ /* 0x000fe20000100800 */
[C---:B------:R-:W-:Y:S02]  /*6920*/  ISETP.GT.U32.AND P3, PT, R251.reuse, R231, PT ;  /* 0x000000e7fb00720c */ /* 0x040fe40003f64070 */
[----:B------:R-:W-:Y:S02]  /*6930*/  ISETP.GT.U32.AND P6, PT, R251, R237, PT ;  /* 0x000000edfb00720c */ /* 0x000fe40003fc4070 */
[----:B------:R-:W-:Y:S02]  /*6940*/  @!P0 IADD3 R235, R235, -R251, RZ ;  /* 0x800000fbebeb8210 */ /* 0x000fe40007ffe0ff */
[----:B------:R-:W2:Y:S01]  /*6950*/  LDL R251, [R1+0x57c4] ;  /* 0x0057c40001fb7983 */ /* 0x000ea20000100800 */
[----:B------:R-:W-:-:S13]  /*6960*/  ISETP.GT.U32.AND P5, PT, R227, R247, PT ;  /* 0x000000f7e300720c */ /* 0x000fda0003fa4070 */
[----:B------:R-:W-:Y:S01]  /*6970*/  @!P5 IMAD.IADD R247, R247, 0x1, -R227 ;  /* 0x00000001f7f7d824 */ /* 0x000fe200078e0ae3 */
[----:B------:R-:W-:Y:S02]  /*6980*/  ISETP.GE.AND P5, PT, R22, RZ, PT ;  /* 0x000000ff1600720c */ /* 0x000fe40003fa6270 */
[----:B------:R-:W-:-:S11]  /*6990*/  IABS R227, R243 ;  /* 0x000000f300e37213 */ /* 0x000fd60000000000 */
[----:B------:R-:W-:Y:S01]  /*69a0*/  @!P5 IMAD.MOV R241, RZ, RZ, -R241 ;  /* 0x000000fffff1d224 */ /* 0x000fe200078e0af1 */
[----:B--2---:R-:W-:Y:S02]  /*69b0*/  ISETP.GE.AND P0, PT, R251, RZ, PT ;  /* 0x000000fffb00720c */ /* 0x004fe40003f06270 */
[----:B------:R-:W-:-:S04]  /*69c0*/  IABS R251, c[0x0][0x17c] ;  /* 0x00005f0000fb7a13 */ /* 0x000fc80000000000 */
[----:B------:R-:W-:Y:S01]  /*69d0*/  @!P4 IADD3 R232, R232, -R251, RZ ;  /* 0x800000fbe8e8c210 */ /* 0x000fe20007ffe0ff */
[--C-:B------:R-:W-:Y:S01]  /*69e0*/  @!P2 IMAD.IADD R234, R234, 0x1, -R251.reuse ;  /* 0x00000001eaeaa824 */ /* 0x100fe200078e0afb */
[----:B---3--:R-:W-:Y:S01]  /*69f0*/  ISETP.GE.AND P2, PT, R228, RZ, PT ;  /* 0x000000ffe400720c */ /* 0x008fe20003f46270 */
[----:B------:R-:W-:Y:S01]  /*6a00*/  @!P1 IMAD.IADD R233, R233, 0x1, -R251 ;  /* 0x00000001e9e99824 */ /* 0x000fe200078e0afb */
[----:B------:R-:W-:Y:S01]  /*6a10*/  ISETP.GE.AND P4, PT, R230, RZ, PT ;  /* 0x000000ffe600720c */ /* 0x000fe20003f86270 */
[----:B------:R-:W-:Y:S01]  /*6a20*/  IMAD.MOV.U32 R230, RZ, RZ, R240 ;  /* 0x000000ffffe67224 */ /* 0x000fe200078e00f0 */
[----:B----4-:R-:W-:Y:S02]  /*6a30*/  ISETP.GE.AND P1, PT, R242, RZ, PT ;  /* 0x000000fff200720c */ /* 0x010fe40003f26270 */
[----:B------:R-:W-:Y:S01]  /*6a40*/  MOV R242, R239 ;  /* 0x000000ef00f27202 */ /* 0x000fe20000000f00 */
[----:B------:R-:W-:Y:S01]  /*6a50*/  @!P0 IMAD.MOV R230, RZ, RZ, -R230 ;  /* 0x000000ffffe68224 */ /* 0x000fe200078e0ae6 */
[----:B------:R-:W2:Y:S04]  /*6a60*/  LDL R239, [R1+0x53e0] ;  /* 0x0053e00001ef7983 */ /* 0x000ea80000100800 */
[----:B------:R1:W-:Y:S01]  /*6a70*/  STL [R1+0x3c], R241 ;  /* 0x00003cf101007387 */ /* 0x0003e20000100800 */
[----:B------:R-:W-:-:S03]  /*6a80*/  @!P2 IADD3 R242, -R242, RZ, RZ ;  /* 0x000000fff2f2a210 */ /* 0x000fc60007ffe1ff */
[----:B------:R-:W3:Y:S01]  /*6a90*/  LDL R240, [R1+0x53e4] ;  /* 0x0053e40001f07983 */ /* 0x000ee20000100800 */
[----:B------:R-:W-:-:S03]  /*6aa0*/  IMAD.HI.U32 R228, R252, R227, RZ ;  /* 0x000000e3fce47227 */ /* 0x000fc600078e00ff */
[----:B-1----:R-:W2:Y:S04]  /*6ab0*/  LDL R241, [R1+0x53e8] ;  /* 0x0053e80001f17983 */ /* 0x002ea80000100800 */
[----:B------:R1:W-:Y:S01]  /*6ac0*/  STL [R1+0x38], R230 ;  /* 0x000038e601007387 */ /* 0x0003e20000100800 */
[----:B------:R-:W-:Y:S01]  /*6ad0*/  @!P6 IADD3 R237, R237, -R251, RZ ;  /* 0x800000fbedede210 */ /* 0x000fe20007ffe0ff */
[----:B------:R-:W-:Y:S02]  /*6ae0*/  IMAD.MOV R228, RZ, RZ, -R228 ;  /* 0x000000ffffe47224 */ /* 0x000fe400078e0ae4 */
[----:B-1----:R-:W-:Y:S02]  /*6af0*/  IMAD.MOV.U32 R230, RZ, RZ, R238 ;  /* 0x000000ffffe67224 */ /* 0x002fe400078e00ee */
[----:B------:R-:W2:Y:S02]  /*6b00*/  LDL R238, [R1+0x53dc] ;  /* 0x0053dc0001ee7983 */ /* 0x000ea40000100800 */
[----:B------:R-:W-:-:S02]  /*6b10*/  @!P1 IMAD.MOV R230, RZ, RZ, -R230 ;  /* 0x000000ffffe69224 */ /* 0x000fc400078e0ae6 */
[----:B------:R1:W-:Y:S01]  /*6b20*/  STL [R1+0x34], R242 ;  /* 0x000034f201007387 */ /* 0x0003e20000100800 */
[----:B------:R-:W-:Y:S01]  /*6b30*/  @!P3 IMAD.IADD R231, R231, 0x1, -R251 ;  /* 0x00000001e7e7b824 */ /* 0x000fe200078e0afb */
[C---:B------:R-:W-:Y:S02]  /*6b40*/  ISETP.GT.U32.AND P3, PT, R251.reuse, R236, PT ;  /* 0x000000ecfb00720c */ /* 0x040fe40003f64070 */
[C---:B------:R-:W-:Y:S01]  /*6b50*/  ISETP.GT.U32.AND P5, PT, R251.reuse, R235, PT ;  /* 0x000000ebfb00720c */ /* 0x040fe20003fa4070 */
[----:B-1----:R-:W2:Y:S04]  /*6b60*/  LDL R242, [R1+0x53ec] ;  /* 0x0053ec0001f27983 */ /* 0x002ea80000100800 */
[----:B------:R1:W-:Y:S01]  /*6b70*/  STL [R1+0x2c], R237 ;  /* 0x00002ced01007387 */ /* 0x0003e20000100800 */
[----:B------:R-:W-:-:S03]  /*6b80*/  ISETP.GT.U32.AND P0, PT, R251, R234, PT ;  /* 0x000000eafb00720c */ /* 0x000fc60003f04070 */
[----:B------:R1:W-:Y:S01]  /*6b90*/  STL [R1+0x30], R230 ;  /* 0x000030e601007387 */ /* 0x0003e20000100800 */
[C---:B------:R-:W-:Y:S02]  /*6ba0*/  ISETP.GT.U32.AND P2, PT, R251.reuse, R233, PT ;  /* 0x000000e9fb00720c */ /* 0x040fe40003f44070 */
[C---:B------:R-:W-:Y:S01]  /*6bb0*/  ISETP.GT.U32.AND P1, PT, R251.reuse, R232, PT ;  /* 0x000000e8fb00720c */ /* 0x040fe20003f24070 */
[C---:B-1----:R-:W-:Y:S01]  /*6bc0*/  IMAD R237, R251.reuse, R228, R227 ;  /* 0x000000e4fbed7224 */ /* 0x042fe200078e02e3 */
[----:B------:R-:W-:Y:S01]  /*6bd0*/  ISETP.GT.U32.AND P6, PT, R251, R231, PT ;  /* 0x000000e7fb00720c */ /* 0x000fe20003fc4070 */
[----:B------:R-:W2:Y:S04]  /*6be0*/  LDL.LU R230, [R1+0x5c44] ;  /* 0x005c440001e67983 */ /* 0x000ea80000300800 */
[----:B------:R-:W2:Y:S04]  /*6bf0*/  LDL.LU R227, [R1+0x5c40] ;  /* 0x005c400001e37983 */ /* 0x000ea80000300800 */
[----:B------:R-:W2:Y:S04]  /*6c00*/  LDL.LU R228, [R1+0x5c3c] ;  /* 0x005c3c0001e47983 */ /* 0x000ea80000300800 */
[----:B------:R-:W2:Y:S02]  /*6c10*/  LDL R251, [R1+0x2c] ;  /* 0x00002c0001fb7983 */ /* 0x000ea40000100800 */
[----:B--2---:R-:W-:-:S05]  /*6c20*/  @!P4 IMAD.MOV R251, RZ, RZ, -R251 ;  /* 0x000000fffffbc224 */ /* 0x004fca00078e0afb */
[----:B------:R1:W-:Y:S02]  /*6c30*/  @!P4 STL [R1+0x2c], R251 ;  /* 0x00002cfb0100c387 */ /* 0x0003e40000100800 */
[----:B-1----:R-:W-:-:S04]  /*6c40*/  IABS R251, c[0x0][0x17c] ;  /* 0x00005f0000fb7a13 */ /* 0x002fc80000000000 */
[-C--:B------:R-:W-:Y:S01]  /*6c50*/  @!P3 IADD3 R236, R236, -R251.reuse, RZ ;  /* 0x800000fbececb210 */ /* 0x080fe20007ffe0ff */
[--C-:B------:R-:W-:Y:S01]  /*6c60*/  @!P5 IMAD.IADD R235, R235, 0x1, -R251.reuse ;  /* 0x00000001ebebd824 */ /* 0x100fe200078e0afb */
[----:B------:R-:W-:Y:S01]  /*6c70*/  @!P2 IADD3 R233, R233, -R251, RZ ;  /* 0x800000fbe9e9a210 */ /* 0x000fe20007ffe0ff */
[--C-:B------:R-:W-:Y:S01]  /*6c80*/  @!P0 IMAD.IADD R234, R234, 0x1, -R251.reuse ;  /* 0x00000001eaea8824 */ /* 0x100fe200078e0afb */
[C---:B------:R-:W-:Y:S01]  /*6c90*/  ISETP.GT.U32.AND P4, PT, R251.reuse, R230, PT ;  /* 0x000000e6fb00720c */ /* 0x040fe20003f84070 */
[--C-:B------:R-:W-:Y:S01]  /*6ca0*/  @!P1 IMAD.IADD R232, R232, 0x1, -R251.reuse ;  /* 0x00000001e8e89824 */ /* 0x100fe200078e0afb */
[----:B------:R-:W-:Y:S01]  /*6cb0*/  ISETP.GT.U32.AND P3, PT, R251, R229, PT ;  /* 0x000000e5fb00720c */ /* 0x000fe20003f64070 */
[----:B------:R-:W-:Y:S01]  /*6cc0*/  @!P6 IMAD.IADD R231, R231, 0x1, -R251 ;  /* 0x00000001e7e7e824 */ /* 0x000fe200078e0afb */
[C---:B------:R-:W-:Y:S02]  /*6cd0*/  ISETP.GT.U32.AND P5, PT, R251.reuse, R228, PT ;  /* 0x000000e4fb00720c */ /* 0x040fe40003fa4070 */
[----:B------:R-:W-:-:S02]  /*6ce0*/  ISETP.GT.U32.AND P0, PT, R251, R227, PT ;  /* 0x000000e3fb00720c */ /* 0x000fc40003f04070 */
[C---:B------:R-:W-:Y:S02]  /*6cf0*/  ISETP.GT.U32.AND P2, PT, R251.reuse, R226, PT ;  /* 0x000000e2fb00720c */ /* 0x040fe40003f44070 */
[----:B------:R-:W-:Y:S02]  /*6d00*/  ISETP.GT.U32.AND P1, PT, R251, R225, PT ;  /* 0x000000e1fb00720c */ /* 0x000fe40003f24070 */
[----:B------:R-:W2:Y:S02]  /*6d10*/  LDL R251, [R1+0x53d8] ;  /* 0x0053d80001fb7983 */ /* 0x000ea40000100800 */
[----:B--2---:R-:W-:Y:S02]  /*6d20*/  ISETP.GE.AND P6, PT, R251, RZ, PT ;  /* 0x000000fffb00720c */ /* 0x004fe40003fc6270 */
[----:B------:R-:W-:-:S04]  /*6d30*/  IABS R251, c[0x0][0x17c] ;  /* 0x00005f0000fb7a13 */ /* 0x000fc80000000000 */
[----:B------:R-:W-:Y:S02]  /*6d40*/  @!P4 IADD3 R230, R230, -R251, RZ ;  /* 0x800000fbe6e6c210 */ /* 0x000fe40007ffe0ff */
[----:B------:R-:W-:-:S05]  /*6d50*/  ISETP.GE.AND P4, PT, R238, RZ, PT ;  /* 0x000000ffee00720c */ /* 0x000fca0003f86270 */
[----:B------:R-:W-:-:S08]  /*6d60*/  @!P6 IADD3 R236, -R236, RZ, RZ ;  /* 0x000000ffecece210 */ /* 0x000fd00007ffe1ff */
[----:B------:R-:W-:Y:S01]  /*6d70*/  @!P4 IMAD.MOV R235, RZ, RZ, -R235 ;  /* 0x000000ffffebc224 */ /* 0x000fe200078e0aeb */
[----:B------:R1:W-:Y:S04]  /*6d80*/  STL [R1+0x28], R236 ;  /* 0x000028ec01007387 */ /* 0x0003e80000100800 */
[----:B------:R2:W-:Y:S04]  /*6d90*/  STL [R1+0x24], R235 ;  /* 0x000024eb01007387 */ /* 0x0005e80000100800 */
[----:B------:R-:W4:Y:S04]  /*6da0*/  LDL R238, [R1+0x53f8] ;  /* 0x0053f80001ee7983 */ /* 0x000f280000100800 */
[----:B-1----:R-:W4:Y:S04]  /*6db0*/  LDL R236, [R1+0x53f4] ;  /* 0x0053f40001ec7983 */ /* 0x002f280000100800 */
[----:B--2---:R-:W2:Y:S01]  /*6dc0*/  LDL R235, [R1+0x53f0] ;  /* 0x0053f00001eb7983 */ /* 0x004ea20000100800 */
[--C-:B------:R-:W-:Y:S01]  /*6dd0*/  @!P3 IMAD.IADD R229, R229, 0x1, -R251.reuse ;  /* 0x00000001e5e5b824 */ /* 0x100fe200078e0afb */
[----:B------:R-:W-:Y:S01]  /*6de0*/  ISETP.GE.AND P3, PT, R239, RZ, PT ;  /* 0x000000ffef00720c */ /* 0x000fe20003f66270 */
[--C-:B------:R-:W-:Y:S01]  /*6df0*/  @!P5 IMAD.IADD R228, R228, 0x1, -R251.reuse ;  /* 0x00000001e4e4d824 */ /* 0x100fe200078e0afb */
[----:B---3--:R-:W-:Y:S01]  /*6e00*/  ISETP.GE.AND P5, PT, R240, RZ, PT ;  /* 0x000000fff000720c */ /* 0x008fe20003fa6270 */
[----:B------:R-:W-:Y:S01]  /*6e10*/  @!P2 IMAD.IADD R226, R226, 0x1, -R251 ;  /* 0x00000001e2e2a824 */ /* 0x000fe200078e0afb */
[----:B------:R-:W-:Y:S01]  /*6e20*/  @!P0 IADD3 R227, R227, -R251, RZ ;  /* 0x800000fbe3e38210 */ /* 0x000fe20007ffe0ff */
[----:B------:R-:W3:Y:S01]  /*6e30*/  LDL R239, [R1+0x53fc] ;  /* 0x0053fc0001ef7983 */ /* 0x000ee20000100800 */
[----:B------:R-:W-:-:S02]  /*6e40*/  ISETP.GE.AND P0, PT, R241, RZ, PT ;  /* 0x000000fff100720c */ /* 0x000fc40003f06270 */
[----:B------:R-:W-:Y:S01]  /*6e50*/  ISETP.GE.AND P2, PT, R242, RZ, PT ;  /* 0x000000fff200720c */ /* 0x000fe20003f46270 */
[----:B------:R-:W3:Y:S04]  /*6e60*/  LDL R240, [R1+0x5400] ;  /* 0x0054000001f07983 */ /* 0x000ee80000100800 */
[----:B------:R-:W-:-:S05]  /*6e70*/  @!P3 IMAD.MOV R234, RZ, RZ, -R234 ;  /* 0x000000ffffeab224 */ /* 0x000fca00078e0aea */
[----:B------:R-:W-:Y:S04]  /*6e80*/  STL [R1+0x20], R234 ;  /* 0x000020ea01007387 */ /* 0x000fe80000100800 */
[----:B------:R-:W3:Y:S01]  /*6e90*/  LDL R241, [R1+0x5404] ;  /* 0x0054040001f17983 */ /* 0x000ee20000100800 */
[----:B------:R-:W-:Y:S01]  /*6ea0*/  @!P5 IADD3 R233, -R233, RZ, RZ ;  /* 0x000000ffe9e9d210 */ /* 0x000fe20007ffe1ff */
[----:B------:R-:W-:Y:S01]  /*6eb0*/  @!P0 IMAD.MOV R232, RZ, RZ, -R232 ;  /* 0x000000ffffe88224 */ /* 0x000fe200078e0ae8 */
[----:B------:R-:W-:Y:S01]  /*6ec0*/  IADD3 R242, R22, 0xf3, RZ ;  /* 0x000000f316f27810 */ /* 0x000fe20007ffe0ff */
[----:B------:R-:W-:Y:S02]  /*6ed0*/  @!P2 IMAD.MOV R231, RZ, RZ, -R231 ;  /* 0x000000ffffe7a224 */ /* 0x000fe400078e0ae7 */
[----:B------:R1:W-:Y:S04]  /*6ee0*/  STL [R1+0x1c], R233 ;  /* 0x00001ce901007387 */ /* 0x0003e80000100800 */
[----:B------:R-:W-:Y:S04]  /*6ef0*/  STL [R1+0x18], R232 ;  /* 0x000018e801007387 */ /* 0x000fe80000100800 */
[----:B------:R-:W-:Y:S04]  /*6f00*/  STL [R1+0x5778], R242 ;  /* 0x005778f201007387 */ /* 0x000fe80000100800 */
[----:B------:R-:W-:Y:S04]  /*6f10*/  STL [R1+0x14], R231 ;  /* 0x000014e701007387 */ /* 0x000fe80000100800 */
[----:B-1----:R-:W3:Y:S01]  /*6f20*/  LDL R233, [R1+0x5408] ;  /* 0x0054080001e97983 */ /* 0x002ee20000100800 */
[----:B------:R-:W-:Y:S01]  /*6f30*/  @!P1 IMAD.IADD R225, R225, 0x1, -R251 ;  /* 0x00000001e1e19824 */ /* 0x000fe200078e0afb */
[----:B------:R-:W-:-:S02]  /*6f40*/  ISETP.GT.U32.AND P1, PT, R251, R230, PT ;  /* 0x000000e6fb00720c */ /* 0x000fc40003f24070 */
[C---:B------:R-:W-:Y:S02]  /*6f50*/  ISETP.GT.U32.AND P2, PT, R251.reuse, R224, PT ;  /* 0x000000e0fb00720c */ /* 0x040fe40003f44070 */
[----:B------:R-:W-:-:S09]  /*6f60*/  ISETP.GT.U32.AND P5, PT, R251, R225, PT ;  /* 0x000000e1fb00720c */ /* 0x000fd20003fa4070 */
[----:B------:R-:W-:Y:S02]  /*6f70*/  @!P1 IADD3 R230, R230, -R251, RZ ;  /* 0x800000fbe6e69210 */ /* 0x000fe40007ffe0ff */
[C---:B------:R-:W-:Y:S02]  /*6f80*/  ISETP.GT.U32.AND P1, PT, R251.reuse, R223, PT ;  /* 0x000000dffb00720c */ /* 0x040fe40003f24070 */
[----:B------:R-:W-:Y:S01]  /*6f90*/  ISETP.GT.U32.AND P4, PT, R251, R229, PT ;  /* 0x000000e5fb00720c */ /* 0x000fe20003f84070 */
[----:B------:R-:W-:Y:S01]  /*6fa0*/  @!P5 IMAD.IADD R225, R225, 0x1, -R251 ;  /* 0x00000001e1e1d824 */ /* 0x000fe200078e0afb */
[----:B------:R-:W-:Y:S02]  /*6fb0*/  ISETP.GT.U32.AND P3, PT, R251, R228, PT ;  /* 0x000000e4fb00720c */ /* 0x000fe40003f64070 */
[----:B------:R-:W-:-:S07]  /*6fc0*/  @!P2 IADD3 R224, R224, -R251, RZ ;  /* 0x800000fbe0e0a210 */ /* 0x000fce0007ffe0ff */
[--C-:B------:R-:W-:Y:S02]  /*6fd0*/  @!P1 IMAD.IADD R223, R223, 0x1, -R251.reuse ;  /* 0x00000001dfdf9824 */ /* 0x100fe400078e0afb */
[--C-:B------:R-:W-:Y:S02]  /*6fe0*/  @!P4 IMAD.IADD R229, R229, 0x1, -R251.reuse ;  /* 0x00000001e5e5c824 */ /* 0x100fe400078e0afb */
[----:B------:R-:W-:Y:S01]  /*6ff0*/  @!P3 IMAD.IADD R228, R228, 0x1, -R251 ;  /* 0x00000001e4e4b824 */ /* 0x000fe200078e0afb */
[C---:B------:R-:W-:Y:S02]  /*7000*/  ISETP.GT.U32.AND P6, PT, R251.reuse, R227, PT ;  /* 0x000000e3fb00720c */ /* 0x040fe40003fc4070 */
[C---:B------:R-:W-:Y:S02]  /*7010*/  ISETP.GT.U32.AND P0, PT, R251.reuse, R226, PT ;  /* 0x000000e2fb00720c */ /* 0x040fe40003f04070 */
[C---:B------:R-:W-:Y:S02]  /*7020*/  ISETP.GT.U32.AND P4, PT, R251.reuse, R222, PT ;  /* 0x000000defb00720c */ /* 0x040fe40003f84070 */
[----:B------:R-:W-:-:S07]  /*7030*/  ISETP.GT.U32.AND P3, PT, R251, R221, PT ;  /* 0x000000ddfb00720c */ /* 0x000fce0003f64070 */
[----:B------:R-:W-:Y:S02]  /*7040*/  @!P6 IADD3 R227, R227, -R251, RZ ;  /* 0x800000fbe3e3e210 */ /* 0x000fe40007ffe0ff */
[C---:B------:R-:W-:Y:S01]  /*7050*/  ISETP.GT.U32.AND P6, PT, R251.reuse, R220, PT ;  /* 0x000000dcfb00720c */ /* 0x040fe20003fc4070 */
[--C-:B------:R-:W-:Y:S01]  /*7060*/  @!P0 IMAD.IADD R226, R226, 0x1, -R251.reuse ;  /* 0x00000001e2e28824 */ /* 0x100fe200078e0afb */
[----:B------:R-:W-:Y:S01]  /*7070*/  ISETP.GT.U32.AND P0, PT, R251, R219, PT ;  /* 0x000000dbfb00720c */ /* 0x000fe20003f04070 */
[----:B------:R-:W-:Y:S01]  /*7080*/  @!P4 IMAD.IADD R222, R222, 0x1, -R251 ;  /* 0x00000001dedec824 */ /* 0x000fe200078e0afb */
[----:B------:R-:W-:-:S09]  /*7090*/  @!P3 IADD3 R221, R221, -R251, RZ ;  /* 0x800000fbddddb210 */ /* 0x000fd20007ffe0ff */
[--C-:B------:R-:W-:Y:S02]  /*70a0*/  @!P6 IMAD.IADD R220, R220, 0x1, -R251.reuse ;  /* 0x00000001dcdce824 */ /* 0x100fe400078e0afb */
[----:B------:R-:W-:Y:S01]  /*70b0*/  @!P0 IMAD.IADD R219, R219, 0x1, -R251 ;  /* 0x00000001dbdb8824 */ /* 0x000fe200078e0afb */
[----:B------:R-:W-:-:S13]  /*70c0*/  ISETP.GT.U32.AND P0, PT, R251, R224, PT ;  /* 0x000000e0fb00720c */ /* 0x000fda0003f04070 */
[----:B------:R-:W-:Y:S01]  /*70d0*/  @!P0 IMAD.IADD R224, R224, 0x1, -R251 ;  /* 0x00000001e0e08824 */ /* 0x000fe200078e0afb */
[----:B----4-:R-:W-:Y:S02]  /*70e0*/  ISETP.GE.AND P1, PT, R238, RZ, PT ;  /* 0x000000ffee00720c */ /* 0x010fe40003f26270 */
[----:B------:R-:W-:Y:S02]  /*70f0*/  ISETP.GE.AND P2, PT, R236, RZ, PT ;  /* 0x000000ffec00720c */ /* 0x000fe40003f46270 */
[----:B--2---:R-:W-:-:S09]  /*7100*/  ISETP.GE.AND P5, PT, R235, RZ, PT ;  /* 0x000000ffeb00720c */ /* 0x004fd20003fa6270 */
[----:B------:R-:W-:Y:S02]  /*7110*/  @!P1 IMAD.MOV R228, RZ, RZ, -R228 ;  /* 0x000000ffffe49224 */ /* 0x000fe400078e0ae4 */
[----:B------:R-:W-:Y:S02]  /*7120*/  @!P2 IMAD.MOV R229, RZ, RZ, -R229 ;  /* 0x000000ffffe5a224 */ /* 0x000fe400078e0ae5 */
[----:B------:R-:W-:-:S05]  /*7130*/  @!P5 IADD3 R230, -R230, RZ, RZ ;  /* 0x000000ffe6e6d210 */ /* 0x000fca0007ffe1ff */
[----:B------:R-:W-:Y:S04]  /*7140*/  STL [R1+0x10], R230 ;  /* 0x000010e601007387 */ /* 0x000fe80000100800 */
[----:B------:R-:W2:Y:S04]  /*7150*/  LDL R234, [R1+0x540c] ;  /* 0x00540c0001ea7983 */ /* 0x000ea80000100800 */
[----:B------:R-:W-:Y:S04]  /*7160*/  STL [R1+0xc], R229 ;  /* 0x00000ce501007387 */ /* 0x000fe80000100800 */
[----:B------:R-:W4:Y:S04]  /*7170*/  LDL R235, [R1+0x5410] ;  /* 0x0054100001eb7983 */ /* 0x000f280000100800 */
[----:B------:R-:W-:Y:S04]  /*7180*/  STL [R1+0x8], R228 ;  /* 0x000008e401007387 */ /* 0x000fe80000100800 */
[----:B------:R-:W2:Y:S01]  /*7190*/  LDL R236, [R1+0x5414] ;  /* 0x0054140001ec7983 */ /* 0x000ea20000100800 */
[----:B---3--:R-:W-:-:S02]  /*71a0*/  ISETP.GE.AND P4, PT, R239, RZ, PT ;  /* 0x000000ffef00720c */ /* 0x008fc40003f86270 */
[----:B------:R-:W-:Y:S01]  /*71b0*/  ISETP.GE.AND P3, PT, R240, RZ, PT ;  /* 0x000000fff000720c */ /* 0x000fe20003f66270 */
[----:B------:R-:W3:Y:S01]  /*71c0*/  LDL R238, [R1+0x5418] ;  /* 0x0054180001ee7983 */ /* 0x000ee20000100800 */
[----:B------:R-:W-:-:S03]  /*71d0*/  ISETP.GE.AND P6, PT, R241, RZ, PT ;  /* 0x000000fff100720c */ /* 0x000fc60003fc6270 */
[----:B------:R-:W3:Y:S01]  /*71e0*/  LDL R239, [R1+0x541c] ;  /* 0x00541c0001ef7983 */ /* 0x000ee20000100800 */
[----:B------:R-:W-:Y:S01]  /*71f0*/  MOV R241, R226 ;  /* 0x000000e200f17202 */ /* 0x000fe20000000f00 */
[----:B------:R-:W-:-:S04]  /*7200*/  IMAD.MOV.U32 R240, RZ, RZ, R225 ;  /* 0x000000fffff07224 */ /* 0x000fc800078e00e1 */
[----:B------:R-:W-:Y:S02]  /*7210*/  @!P4 IMAD.MOV R227, RZ, RZ, -R227 ;  /* 0x000000ffffe3c224 */ /* 0x000fe400078e0ae3 */
[----:B------:R-:W-:Y:S02]  /*7220*/  @!P3 IADD3 R241, -R241, RZ, RZ ;  /* 0x000000fff1f1b210 */ /* 0x000fe40007ffe1ff */
[----:B------:R-:W-:Y:S01]  /*7230*/  @!P6 IMAD.MOV R240, RZ, RZ, -R240 ;  /* 0x000000fffff0e224 */ /* 0x000fe200078e0af0 */
[----:B------:R1:W-:Y:S01]  /*7240*/  STL [R1+0x4], R227 ;  /* 0x000004e301007387 */ /* 0x0003e20000100800 */
[----:B------:R-:W-:-:S03]  /*7250*/  ISETP.GE.AND P0, PT, R233, RZ, PT ;  /* 0x000000ffe900720c */ /* 0x000fc60003f06270 */
[----:B------:R-:W-:Y:S04]  /*7260*/  STL [R1+0x5bf8], R241 ;  /* 0x005bf8f101007387 */ /* 0x000fe80000100800 */
[----:B------:R-:W-:Y:S04]  /*7270*/  STL [R1+0x5bfc], R240 ;  /* 0x005bfcf001007387 */ /* 0x000fe80000100800 */
[----:B------:R-:W3:Y:S01]  /*7280*/  LDL R233, [R1+0x5434] ;  /* 0x0054340001e97983 */ /* 0x000ee20000100800 */
[C---:B------:R-:W-:Y:S02]  /*7290*/  ISETP.GT.U32.AND P1, PT, R251.reuse, R222, PT ;  /* 0x000000defb00720c */ /* 0x040fe40003f24070 */
[C---:B------:R-:W-:Y:S01]  /*72a0*/  ISETP.GT.U32.AND P2, PT, R251.reuse, R223, PT ;  /* 0x000000dffb00720c */ /* 0x040fe20003f44070 */
[----:B-1----:R-:W3:Y:S01]  /*72b0*/  LDL R227, [R1+0x5420] ;  /* 0x0054200001e37983 */ /* 0x002ee20000100800 */
[----:B------:R-:W-:-:S02]  /*72c0*/  ISETP.GT.U32.AND P4, PT, R251, R221, PT ;  /* 0x000000ddfb00720c */ /* 0x000fc40003f84070 */
[C---:B------:R-:W-:Y:S01]  /*72d0*/  ISETP.GT.U32.AND P3, PT, R251.reuse, R220, PT ;  /* 0x000000dcfb00720c */ /* 0x040fe20003f64070 */
[----:B------:R-:W3:Y:S04]  /*72e0*/  LDL R228, [R1+0x5424] ;  /* 0x0054240001e47983 */ /* 0x000ee80000100800 */
[----:B------:R-:W3:Y:S02]  /*72f0*/  LDL R229, [R1+0x5428] ;  /* 0x0054280001e57983 */ /* 0x000ee40000100800 */
[--C-:B------:R-:W-:Y:S01]  /*7300*/  @!P1 IMAD.IADD R222, R222, 0x1, -R251.reuse ;  /* 0x00000001dede9824 */ /* 0x100fe200078e0afb */
[----:B------:R-:W-:Y:S01]  /*7310*/  ISETP.GT.U32.AND P1, PT, R251, R216, PT ;  /* 0x000000d8fb00720c */ /* 0x000fe20003f24070 */
[----:B------:R-:W3:Y:S01]  /*7320*/  LDL R230, [R1+0x542c] ;  /* 0x00542c0001e67983 */ /* 0x000ee20000100800 */
[----:B------:R-:W-:Y:S01]  /*7330*/  @!P2 IADD3 R223, R223, -R251, RZ ;  /* 0x800000fbdfdfa210 */ /* 0x000fe20007ffe0ff */
[----:B------:R-:W-:Y:S01]  /*7340*/  @!P4 IMAD.IADD R221, R221, 0x1, -R251 ;  /* 0x00000001ddddc824 */ /* 0x000fe200078e0afb */
[C---:B------:R-:W-:Y:S01]  /*7350*/  ISETP.GT.U32.AND P2, PT, R251.reuse, R217, PT ;  /* 0x000000d9fb00720c */ /* 0x040fe20003f44070 */
[----:B------:R-:W3:Y:S01]  /*7360*/  LDL R232, [R1+0x5430] ;  /* 0x0054300001e87983 */ /* 0x000ee20000100800 */
[----:B------:R-:W-:-:S07]  /*7370*/  ISETP.GT.U32.AND P4, PT, R251, R215, PT ;  /* 0x000000d7fb00720c */ /* 0x000fce0003f84070 */
[----:B------:R-:W-:Y:S01]  /*7380*/  @!P1 IMAD.IADD R216, R216, 0x1, -R251 ;  /* 0x00000001d8d89824 */ /* 0x000fe200078e0afb */
[----:B------:R-:W-:-:S03]  /*7390*/  ISETP.GT.U32.AND P5, PT, R251, R219, PT ;  /* 0x000000dbfb00720c */ /* 0x000fc60003fa4070 */
[-C--:B------:R-:W-:Y:S02]  /*73a0*/  @!P2 IADD3 R217, R217, -R251.reuse, RZ ;  /* 0x800000fbd9d9a210 */ /* 0x080fe40007ffe0ff */
[----:B------:R-:W-:Y:S01]  /*73b0*/  @!P3 IADD3 R220, R220, -R251, RZ ;  /* 0x800000fbdcdcb210 */ /* 0x000fe20007ffe0ff */
[----:B------:R-:W-:Y:S01]  /*73c0*/  @!P4 IMAD.IADD R215, R215, 0x1, -R251 ;  /* 0x00000001d7d7c824 */ /* 0x000fe200078e0afb */
[----:B------:R-:W-:-:S06]  /*73d0*/  ISETP.GT.U32.AND P3, PT, R251, R214, PT ;  /* 0x000000d6fb00720c */ /* 0x000fcc0003f64070 */
[----:B------:R-:W-:-:S07]  /*73e0*/  @!P5 IMAD.IADD R219, R219, 0x1, -R251 ;  /* 0x00000001dbdbd824 */ /* 0x000fce00078e0afb */
[----:B------:R-:W-:Y:S02]  /*73f0*/  @!P3 IADD3 R214, R214, -R251, RZ ;  /* 0x800000fbd6d6b210 */ /* 0x000fe40007ffe0ff */
[----:B------:R-:W-:Y:S02]  /*7400*/  MOV R231, R219 ;  /* 0x000000db00e77202 */ /* 0x000fe40000000f00 */
[----:B----4-:R-:W-:Y:S02]  /*7410*/  ISETP.GE.AND P2, PT, R235, RZ, PT ;  /* 0x000000ffeb00720c */ /* 0x010fe40003f46270 */
[----:B--2---:R-:W-:Y:S01]  /*7420*/  ISETP.GE.AND P1, PT, R236, RZ, PT ;  /* 0x000000ffec00720c */ /* 0x004fe20003f26270 */
[----:B------:R-:W-:Y:S01]  /*7430*/  IMAD.MOV.U32 R235, RZ, RZ, R221 ;  /* 0x000000ffffeb7224 */ /* 0x000fe200078e00dd */
[----:B------:R-:W-:-:S11]  /*7440*/  ISETP.GE.AND P5, PT, R234, RZ, PT ;  /* 0x000000ffea00720c */ /* 0x000fd60003fa6270 */
[----:B------:R-:W-:Y:S01]  /*7450*/  @!P1 IMAD.MOV R235, RZ, RZ, -R235 ;  /* 0x000000ffffeb9224 */ /* 0x000fe200078e0aeb */
[----:B------:R-:W-:Y:S02]  /*7460*/  ISETP.GT.U32.AND P1, PT, R251, R215, PT ;  /* 0x000000d7fb00720c */ /* 0x000fe40003f24070 */
[----:B---3--:R-:W-:Y:S02]  /*7470*/  ISETP.GE.AND P4, PT, R238, RZ, PT ;  /* 0x000000ffee00720c */ /* 0x008fe40003f86270 */
[----:B------:R-:W-:Y:S01]  /*7480*/  ISETP.GE.AND P3, PT, R239, RZ, PT ;  /* 0x000000ffef00720c */ /* 0x000fe20003f66270 */
[----:B------:R-:W-:Y:S01]  /*7490*/  IMAD.MOV.U32 R239, RZ, RZ, R224 ;  /* 0x000000ffffef7224 */ /* 0x000fe200078e00e0 */
[----:B------:R-:W-:Y:S01]  /*74a0*/  MOV R236, R222 ;  /* 0x000000de00ec7202 */ /* 0x000fe20000000f00 */
[----:B------:R-:W-:-:S06]  /*74b0*/  IMAD.MOV.U32 R238, RZ, RZ, R223 ;  /* 0x000000ffffee7224 */ /* 0x000fcc00078e00df */
[----:B------:R-:W-:Y:S02]  /*74c0*/  @!P1 IADD3 R215, R215, -R251, RZ ;  /* 0x800000fbd7d79210 */ /* 0x000fe40007ffe0ff */
[----:B------:R-:W-:Y:S01]  /*74d0*/  ISETP.GT.U32.AND P1, PT, R251, R208, PT ;  /* 0x000000d0fb00720c */ /* 0x000fe20003f24070 */
[----:B------:R-:W-:Y:S02]  /*74e0*/  @!P0 IMAD.MOV R239, RZ, RZ, -R239 ;  /* 0x000000ffffef8224 */ /* 0x000fe400078e0aef */
[----:B------:R-:W-:Y:S01]  /*74f0*/  IMAD.MOV.U32 R234, RZ, RZ, R220 ;  /* 0x000000ffffea7224 */ /* 0x000fe200078e00dc */
[----:B------:R-:W-:Y:S01]  /*7500*/  @!P2 IADD3 R236, -R236, RZ, RZ ;  /* 0x000000ffececa210 */ /* 0x000fe20007ffe1ff */
[----:B------:R-:W-:Y:S01]  /*7510*/  @!P5 IMAD.MOV R238, RZ, RZ, -R238 ;  /* 0x000000ffffeed224 */ /* 0x000fe200078e0aee */
[----:B------:R-:W-:Y:S01]  /*7520*/  STL [R1+0x5c00], R239 ;  /* 0x005c00ef01007387 */ /* 0x000fe20000100800 */
[----:B------:R-:W-:Y:S02]  /*7530*/  @!P4 IMAD.MOV R234, RZ, RZ, -R234 ;  /* 0x000000ffffeac224 */ /* 0x000fe400078e0aea */
[----:B------:R-:W-:Y:S01]  /*7540*/  @!P3 IMAD.MOV R231, RZ, RZ, -R231 ;  /* 0x000000ffffe7b224 */ /* 0x000fe200078e0ae7 */
[----:B------:R1:W-:Y:S04]  /*7550*/  STL [R1+0x5c04], R238 ;  /* 0x005c04ee01007387 */ /* 0x0003e80000100800 */
[----:B------:R2:W-:Y:S01]  /*7560*/  STL [R1+0x5c08], R236 ;  /* 0x005c08ec01007387 */ /* 0x0005e20000100800 */
[----:B------:R-:W-:Y:S01]  /*7570*/  @!P1 IMAD.IADD R208, R208, 0x1, -R251 ;  /* 0x00000001d0d09824 */ /* 0x000fe200078e0afb */
[----:B------:R-:W-:-:S02]  /*7580*/  ISETP.GE.AND P1, PT, R233, RZ, PT ;  /* 0x000000ffe900720c */ /* 0x000fc40003f26270 */
[----:B------:R3:W-:Y:S04]  /*7590*/  STL [R1+0x5c0c], R235 ;  /* 0x005c0ceb01007387 */ /* 0x0007e80000100800 */
[----:B------:R4:W-:Y:S04]  /*75a0*/  STL [R1+0x5c10], R234 ;  /* 0x005c10ea01007387 */ /* 0x0009e80000100800 */
[----:B------:R1:W-:Y:S04]  /*75b0*/  STL [R1+0x5c14], R231 ;  /* 0x005c14e701007387 */ /* 0x0003e80000100800 */
[----:B------:R-:W2:Y:S01]  /*75c0*/  LDL R233, [R1+0x544c] ;  /* 0x00544c0001e97983 */ /* 0x000ea20000100800 */
[----:B------:R-:W-:-:S02]  /*75d0*/  ISETP.GT.U32.AND P6, PT, R251, R218, PT ;  /* 0x000000dafb00720c */ /* 0x000fc40003fc4070 */
[C---:B------:R-:W-:Y:S02]  /*75e0*/  ISETP.GT.U32.AND P5, PT, R251.reuse, R217, PT ;  /* 0x000000d9fb00720c */ /* 0x040fe40003fa4070 */
[----:B------:R-:W-:-:S09]  /*75f0*/  ISETP.GT.U32.AND P2, PT, R251, R216, PT ;  /* 0x000000d8fb00720c */ /* 0x000fd20003f44070 */
[----:B------:R-:W-:Y:S01]  /*7600*/  @!P6 IMAD.IADD R218, R218, 0x1, -R251 ;  /* 0x00000001dadae824 */ /* 0x000fe200078e0afb */
[----:B------:R-:W-:-:S04]  /*7610*/  ISETP.GT.U32.AND P6, PT, R251, R213, PT ;  /* 0x000000d5fb00720c */ /* 0x000fc80003fc4070 */
[----:B------:R-:W-:Y:S01]  /*7620*/  ISETP.GT.U32.AND P0, PT, R251, R218, PT ;  /* 0x000000dafb00720c */ /* 0x000fe20003f04070 */
[--C-:B------:R-:W-:Y:S01]  /*7630*/  @!P5 IMAD.IADD R217, R217, 0x1, -R251.reuse ;  /* 0x00000001d9d9d824 */ /* 0x100fe200078e0afb */
[C---:B------:R-:W-:Y:S01]  /*7640*/  ISETP.GT.U32.AND P3, PT, R251.reuse, R212, PT ;  /* 0x000000d4fb00720c */ /* 0x040fe20003f64070 */
[----:B------:R-:W-:Y:S01]  /*7650*/  @!P2 IMAD.IADD R216, R216, 0x1, -R251 ;  /* 0x00000001d8d8a824 */ /* 0x000fe200078e0afb */
[----:B------:R-:W-:-:S05]  /*7660*/  ISETP.GT.U32.AND P5, PT, R251, R210, PT ;  /* 0x000000d2fb00720c */ /* 0x000fca0003fa4070 */
[----:B------:R-:W-:Y:S02]  /*7670*/  @!P6 IADD3 R213, R213, -R251, RZ ;  /* 0x800000fbd5d5e210 */ /* 0x000fe40007ffe0ff */
[C---:B------:R-:W-:Y:S02]  /*7680*/  ISETP.GT.U32.AND P2, PT, R251.reuse, R209, PT ;  /* 0x000000d1fb00720c */ /* 0x040fe40003f44070 */
[----:B------:R-:W-:Y:S02]  /*7690*/  @!P0 IADD3 R218, R218, -R251, RZ ;  /* 0x800000fbdada8210 */ /* 0x000fe40007ffe0ff */
[C---:B------:R-:W-:Y:S02]  /*76a0*/  ISETP.GT.U32.AND P6, PT, R251.reuse, R213, PT ;  /* 0x000000d5fb00720c */ /* 0x040fe40003fc4070 */
[----:B------:R-:W-:Y:S01]  /*76b0*/  ISETP.GT.U32.AND P0, PT, R251, R211, PT ;  /* 0x000000d3fb00720c */ /* 0x000fe20003f04070 */
[----:B------:R-:W-:Y:S01]  /*76c0*/  @!P5 IMAD.IADD R210, R210, 0x1, -R251 ;  /* 0x00000001d2d2d824 */ /* 0x000fe200078e0afb */
[----:B------:R-:W-:-:S02]  /*76d0*/  @!P3 IADD3 R212, R212, -R251, RZ ;  /* 0x800000fbd4d4b210 */ /* 0x000fc40007ffe0ff */
[----:B------:R-:W-:Y:S02]  /*76e0*/  ISETP.GE.AND P3, PT, R228, RZ, PT ;  /* 0x000000ffe400720c */ /* 0x000fe40003f66270 */
[----:B------:R-:W-:Y:S01]  /*76f0*/  ISETP.GE.AND P5, PT, R230, RZ, PT ;  /* 0x000000ffe600720c */ /* 0x000fe20003fa6270 */
[----:B------:R-:W3:Y:S01]  /*7700*/  LDL R228, [R1+0x543c] ;  /* 0x00543c0001e47983 */ /* 0x000ee20000100800 */
[----:B------:R-:W-:Y:S02]  /*7710*/  @!P2 IADD3 R209, R209, -R251, RZ ;  /* 0x800000fbd1d1a210 */ /* 0x000fe40007ffe0ff */
[----:B------:R-:W-:Y:S01]  /*7720*/  ISETP.GE.AND P2, PT, R232, RZ, PT ;  /* 0x000000ffe800720c */ /* 0x000fe20003f46270 */
[--C-:B------:R-:W-:Y:S01]  /*7730*/  @!P6 IMAD.IADD R213, R213, 0x1, -R251.reuse ;  /* 0x00000001d5d5e824 */ /* 0x100fe200078e0afb */
[----:B------:R-:W-:Y:S01]  /*7740*/  ISETP.GE.AND P6, PT, R227, RZ, PT ;  /* 0x000000ffe300720c */ /* 0x000fe20003fc6270 */
[----:B------:R-:W-:Y:S01]  /*7750*/  @!P0 IMAD.IADD R211, R211, 0x1, -R251 ;  /* 0x00000001d3d38824 */ /* 0x000fe200078e0afb */
[----:B------:R-:W-:Y:S01]  /*7760*/  ISETP.GE.AND P0, PT, R229, RZ, PT ;  /* 0x000000ffe500720c */ /* 0x000fe20003f06270 */
[----:B------:R-:W4:Y:S04]  /*7770*/  LDL R227, [R1+0x5438] ;  /* 0x0054380001e37983 */ /* 0x000f280000100800 */
[----:B------:R-:W4:Y:S04]  /*7780*/  LDL R229, [R1+0x5440] ;  /* 0x0054400001e57983 */ /* 0x000f280000100800 */
[----:B------:R-:W4:Y:S04]  /*7790*/  LDL R230, [R1+0x5444] ;  /* 0x0054440001e67983 */ /* 0x000f280000100800 */
[----:B------:R-:W4:Y:S01]  /*77a0*/  LDL R232, [R1+0x5448] ;  /* 0x0054480001e87983 */ /* 0x000f220000100800 */
[----:B------:R-:W-:-:S02]  /*77b0*/  @!P6 IADD3 R218, -R218, RZ, RZ ;  /* 0x000000ffdadae210 */ /* 0x000fc40007ffe1ff */
[C---:B------:R-:W-:Y:S02]  /*77c0*/  ISETP.GT.U32.AND P6, PT, R251.reuse, R209, PT ;  /* 0x000000d1fb00720c */ /* 0x040fe40003fc4070 */
[----:B------:R-:W-:Y:S01]  /*77d0*/  ISETP.GT.U32.AND P4, PT, R251, R214, PT ;  /* 0x000000d6fb00720c */ /* 0x000fe20003f84070 */
[----:B------:R-:W-:Y:S01]  /*77e0*/  @!P3 IMAD.MOV R217, RZ, RZ, -R217 ;  /* 0x000000ffffd9b224 */ /* 0x000fe200078e0ad9 */
[----:B------:R-:W-:Y:S01]  /*77f0*/  @!P5 IADD3 R215, -R215, RZ, RZ ;  /* 0x000000ffd7d7d210 */ /* 0x000fe20007ffe1ff */
[----:B------:R-:W-:-:S08]  /*7800*/  @!P0 IMAD.MOV R216, RZ, RZ, -R216 ;  /* 0x000000ffffd88224 */ /* 0x000fd000078e0ad8 */
[----:B------:R-:W-:Y:S02]  /*7810*/  @!P6 IADD3 R209, R209, -R251, RZ ;  /* 0x800000fbd1d1e210 */ /* 0x000fe40007ffe0ff */
[----:B------:R-:W-:Y:S01]  /*7820*/  ISETP.GT.U32.AND P6, PT, R251, R202, PT ;  /* 0x000000cafb00720c */ /* 0x000fe20003fc4070 */
[----:B------:R-:W-:Y:S01]  /*7830*/  @!P4 IMAD.IADD R214, R214, 0x1, -R251 ;  /* 0x00000001d6d6c824 */ /* 0x000fe200078e0afb */
[----:B------:R2:W-:Y:S01]  /*7840*/  STL [R1+0x5c18], R218 ;  /* 0x005c18da01007387 */ /* 0x0005e20000100800 */
[----:B------:R-:W-:Y:S02]  /*7850*/  @!P1 IMAD.MOV R213, RZ, RZ, -R213 ;  /* 0x000000ffffd59224 */ /* 0x000fe400078e0ad5 */
[----:B------:R-:W-:Y:S01]  /*7860*/  @!P2 IMAD.MOV R214, RZ, RZ, -R214 ;  /* 0x000000ffffd6a224 */ /* 0x000fe200078e0ad6 */
[----:B------:R2:W-:Y:S01]  /*7870*/  STL [R1+0x5c1c], R217 ;  /* 0x005c1cd901007387 */ /* 0x0005e20000100800 */
[----:B-1----:R-:W-:-:S03]  /*7880*/  IADD3 R238, R22, 0xf4, RZ ;  /* 0x000000f416ee7810 */ /* 0x002fc60007ffe0ff */
[----:B------:R1:W-:Y:S04]  /*7890*/  STL [R1+0x5c20], R216 ;  /* 0x005c20d801007387 */ /* 0x0003e80000100800 */
[----:B------:R1:W-:Y:S01]  /*78a0*/  STL [R1+0x5c24], R215 ;  /* 0x005c24d701007387 */ /* 0x0003e20000100800 */
[----:B------:R-:W-:-:S03]  /*78b0*/  @!P6 IMAD.IADD R202, R202, 0x1, -R251 ;  /* 0x00000001cacae824 */ /* 0x000fc600078e0afb */
[----:B------:R1:W-:Y:S04]  /*78c0*/  STL [R1+0x5c28], R214 ;  /* 0x005c28d601007387 */ /* 0x0003e80000100800 */
[----:B------:R1:W-:Y:S04]  /*78d0*/  STL [R1+0x5c2c], R213 ;  /* 0x005c2cd501007387 */ /* 0x0003e80000100800 */
[----:B------:R1:W-:Y:S01]  /*78e0*/  STL [R1+0x5770], R238 ;  /* 0x005770ee01007387 */ /* 0x0003e20000100800 */
[----:B--2---:R-:W-:-:S03]  /*78f0*/  ISETP.GE.AND P6, PT, R233, RZ, PT ;  /* 0x000000ffe900720c */ /* 0x004fc60003fc6270 */
[----:B------:R-:W2:Y:S01]  /*7900*/  LDL R233, [R1+0x5464] ;  /* 0x0054640001e97983 */ /* 0x000ea20000100800 */
[C---:B------:R-:W-:Y:S02]  /*7910*/  ISETP.GT.U32.AND P4, PT, R251.reuse, R207, PT ;  /* 0x000000cffb00720c */ /* 0x040fe40003f84070 */
[C---:B------:R-:W-:Y:S02]  /*7920*/  ISETP.GT.U32.AND P3, PT, R251.reuse, R211, PT ;  /* 0x000000d3fb00720c */ /* 0x040fe40003f64070 */
[----:B------:R-:W-:-:S09]  /*7930*/  ISETP.GT.U32.AND P0, PT, R251, R210, PT ;  /* 0x000000d2fb00720c */ /* 0x000fd20003f04070 */
[--C-:B------:R-:W-:Y:S01]  /*7940*/  @!P4 IMAD.IADD R207, R207, 0x1, -R251.reuse ;  /* 0x00000001cfcfc824 */ /* 0x100fe200078e0afb */
[----:B------:R-:W-:Y:S01]  /*7950*/  ISETP.GT.U32.AND P4, PT, R251, R212, PT ;  /* 0x000000d4fb00720c */ /* 0x000fe20003f84070 */
[--C-:B------:R-:W-:Y:S01]  /*7960*/  @!P3 IMAD.IADD R211, R211, 0x1, -R251.reuse ;  /* 0x00000001d3d3b824 */ /* 0x100fe200078e0afb */
[C---:B------:R-:W-:Y:S01]  /*7970*/  ISETP.GT.U32.AND P1, PT, R251.reuse, R206, PT ;  /* 0x000000cefb00720c */ /* 0x040fe20003f24070 */
[----:B------:R-:W-:Y:S01]  /*7980*/  @!P0 IMAD.IADD R210, R210, 0x1, -R251 ;  /* 0x00000001d2d28824 */ /* 0x000fe200078e0afb */
[C---:B------:R-:W-:Y:S02]  /*7990*/  ISETP.GT.U32.AND P5, PT, R251.reuse, R207, PT ;  /* 0x000000cffb00720c */ /* 0x040fe40003fa4070 */
[C---:B------:R-:W-:Y:S02]  /*79a0*/  ISETP.GT.U32.AND P3, PT, R251.reuse, R204, PT ;  /* 0x000000ccfb00720c */ /* 0x040fe40003f64070 */
[----:B------:R-:W-:-:S05]  /*79b0*/  ISETP.GT.U32.AND P0, PT, R251, R203, PT ;  /* 0x000000cbfb00720c */ /* 0x000fca0003f04070 */
[----:B------:R-:W-:Y:S02]  /*79c0*/  @!P4 IADD3 R212, R212, -R251, RZ ;  /* 0x800000fbd4d4c210 */ /* 0x000fe40007ffe0ff */
[C---:B------:R-:W-:Y:S02]  /*79d0*/  ISETP.GT.U32.AND P4, PT, R251.reuse, R205, PT ;  /* 0x000000cdfb00720c */ /* 0x040fe40003f84070 */
[----:B------:R-:W-:Y:S01]  /*79e0*/  ISETP.GT.U32.AND P2, PT, R251, R208, PT ;  /* 0x000000d0fb00720c */ /* 0x000fe20003f44070 */
[--C-:B------:R-:W-:Y:S01]  /*79f0*/  @!P5 IMAD.IADD R207, R207, 0x1, -R251.reuse ;  /* 0x00000001cfcfd824 */ /* 0x100fe200078e0afb */
[-C--:B------:R-:W-:Y:S01]  /*7a00*/  @!P1 IADD3 R206, R206, -R251.reuse, RZ ;  /* 0x800000fbcece9210 */ /* 0x080fe20007ffe0ff */
[----:B------:R-:W-:Y:S01]  /*7a10*/  @!P3 IMAD.IADD R204, R204, 0x1, -R251 ;  /* 0x00000001ccccb824 */ /* 0x000fe200078e0afb */
[----:B------:R-:W-:Y:S02]  /*7a20*/  @!P0 IADD3 R203, R203, -R251, RZ ;  /* 0x800000fbcbcb8210 */ /* 0x000fe40007ffe0ff */
[----:B---3--:R-:W-:-:S05]  /*7a30*/  ISETP.GE.AND P1, PT, R228, RZ, PT ;  /* 0x000000ffe400720c */ /* 0x008fca0003f26270 */
[----:B------:R-:W-:Y:S01]  /*7a40*/  @!P4 IMAD.IADD R205, R205, 0x1, -R251 ;  /* 0x00000001cdcdc824 */ /* 0x000fe200078e0afb */
[----:B------:R-:W3:Y:S01]  /*7a50*/  LDL R228, [R1+0x5454] ;  /* 0x0054540001e47983 */ /* 0x000ee20000100800 */
[----:B----4-:R-:W-:-:S03]  /*7a60*/  ISETP.GE.AND P5, PT, R227, RZ, PT ;  /* 0x000000ffe300720c */ /* 0x010fc60003fa6270 */
[----:B------:R-:W4:Y:S01]  /*7a70*/  LDL R227, [R1+0x5450] ;  /* 0x0054500001e37983 */ /* 0x000f220000100800 */
[----:B------:R-:W-:-:S03]  /*7a80*/  ISETP.GE.AND P4, PT, R229, RZ, PT ;  /* 0x000000ffe500720c */ /* 0x000fc60003f86270 */
[----:B------:R-:W4:Y:S01]  /*7a90*/  LDL R229, [R1+0x5458] ;  /* 0x0054580001e57983 */ /* 0x000f220000100800 */
[----:B------:R-:W-:-:S03]  /*7aa0*/  ISETP.GE.AND P3, PT, R230, RZ, PT ;  /* 0x000000ffe600720c */ /* 0x000fc60003f66270 */
[----:B------:R-:W4:Y:S01]  /*7ab0*/  LDL R230, [R1+0x545c] ;  /* 0x00545c0001e67983 */ /* 0x000f220000100800 */
[----:B------:R-:W-:-:S03]  /*7ac0*/  ISETP.GE.AND P0, PT, R232, RZ, PT ;  /* 0x000000ffe800720c */ /* 0x000fc60003f06270 */
[----:B------:R-:W4:Y:S01]  /*7ad0*/  LDL R232, [R1+0x5460] ;  /* 0x0054600001e87983 */ /* 0x000f220000100800 */
[----:B------:R-:W-:-:S09]  /*7ae0*/  @!P2 IMAD.IADD R208, R208, 0x1, -R251 ;  /* 0x00000001d0d0a824 */ /* 0x000fd200078e0afb */
[----:B------:R-:W-:Y:S01]  /*7af0*/  @!P0 IMAD.MOV R208, RZ, RZ, -R208 ;  /* 0x000000ffffd08224 */ /* 0x000fe200078e0ad0 */
[----:B------:R-:W-:-:S13]  /*7b00*/  ISETP.GT.U32.AND P0, PT, R251, R202, PT ;  /* 0x000000cafb00720c */ /* 0x000fda0003f04070 */
[----:B------:R-:W-:Y:S01]  /*7b10*/  @!P0 IMAD.IADD R202, R202, 0x1, -R251 ;  /* 0x00000001caca8824 */ /* 0x000fe200078e0afb */
[----:B------:R-:W-:-:S13]  /*7b20*/  ISETP.GT.U32.AND P0, PT, R251, R196, PT ;  /* 0x000000c4fb00720c */ /* 0x000fda0003f04070 */
[----:B------:R-:W-:Y:S01]  /*7b30*/  @!P0 IMAD.IADD R196, R196, 0x1, -R251 ;  /* 0x00000001c4c48824 */ /* 0x000fe200078e0afb */
[----:B--2---:R-:W-:Y:S02]  /*7b40*/  ISETP.GE.AND P0, PT, R233, RZ, PT ;  /* 0x000000ffe900720c */ /* 0x004fe40003f06270 */
[----:B------:R-:W2:Y:S01]  /*7b50*/  LDL R233, [R1+0x547c] ;  /* 0x00547c0001e97983 */ /* 0x000ea20000100800 */
[----:B------:R-:W-:Y:S01]  /*7b60*/  ISETP.GT.U32.AND P2, PT, R251, R201, PT ;  /* 0x000000c9fb00720c */ /* 0x000fe20003f44070 */
[----:B------:R-:W-:Y:S01]  /*7b70*/  @!P1 IMAD.MOV R211, RZ, RZ, -R211 ;  /* 0x000000ffffd39224 */ /* 0x000fe200078e0ad3 */
[----:B------:R-:W-:Y:S01]  /*7b80*/  @!P3 IADD3 R209, -R209, RZ, RZ ;  /* 0x000000ffd1d1b210 */ /* 0x000fe20007ffe1ff */
[----:B------:R-:W-:Y:S01]  /*7b90*/  @!P4 IMAD.MOV R210, RZ, RZ, -R210 ;  /* 0x000000ffffd2c224 */ /* 0x000fe200078e0ad2 */
[C---:B------:R-:W-:Y:S02]  /*7ba0*/  ISETP.GT.U32.AND P1, PT, R251.reuse, R205, PT ;  /* 0x000000cdfb00720c */ /* 0x040fe40003f24070 */
[----:B------:R-:W-:-:S02]  /*7bb0*/  ISETP.GT.U32.AND P4, PT, R251, R204, PT ;  /* 0x000000ccfb00720c */ /* 0x000fc40003f84070 */
[----:B------:R-:W-:-:S05]  /*7bc0*/  ISETP.GT.U32.AND P3, PT, R251, R203, PT ;  /* 0x000000cbfb00720c */ /* 0x000fca0003f64070 */
[--C-:B------:R-:W-:Y:S01]  /*7bd0*/  @!P2 IMAD.IADD R201, R201, 0x1, -R251.reuse ;  /* 0x00000001c9c9a824 */ /* 0x100fe200078e0afb */
[----:B------:R-:W-:Y:S02]  /*7be0*/  @!P5 IADD3 R212, -R212, RZ, RZ ;  /* 0x000000ffd4d4d210 */ /* 0x000fe40007ffe1ff */
[----:B------:R-:W-:Y:S01]  /*7bf0*/  ISETP.GT.U32.AND P2, PT, R251, R206, PT ;  /* 0x000000cefb00720c */ /* 0x000fe20003f44070 */
[--C-:B------:R-:W-:Y:S01]  /*7c00*/  @!P1 IMAD.IADD R205, R205, 0x1, -R251.reuse ;  /* 0x00000001cdcd9824 */ /* 0x100fe200078e0afb */
[C---:B------:R-:W-:Y:S01]  /*7c10*/  ISETP.GT.U32.AND P5, PT, R251.reuse, R201, PT ;  /* 0x000000c9fb00720c */ /* 0x040fe20003fa4070 */
[----:B------:R-:W-:Y:S01]  /*7c20*/  @!P4 IMAD.IADD R204, R204, 0x1, -R251 ;  /* 0x00000001ccccc824 */ /* 0x000fe200078e0afb */
[----:B------:R-:W-:Y:S02]  /*7c30*/  ISETP.GT.U32.AND P1, PT, R251, R199, PT ;  /* 0x000000c7fb00720c */ /* 0x000fe40003f24070 */
[----:B------:R-:W-:Y:S02]  /*7c40*/  @!P3 IADD3 R203, R203, -R251, RZ ;  /* 0x800000fbcbcbb210 */ /* 0x000fe40007ffe0ff */
[----:B------:R-:W-:-:S02]  /*7c50*/  ISETP.GT.U32.AND P4, PT, R251, R198, PT ;  /* 0x000000c6fb00720c */ /* 0x000fc40003f84070 */
[----:B------:R-:W-:-:S03]  /*7c60*/  ISETP.GT.U32.AND P3, PT, R251, R197, PT ;  /* 0x000000c5fb00720c */ /* 0x000fc60003f64070 */
[----:B------:R-:W-:Y:S02]  /*7c70*/  @!P2 IADD3 R206, R206, -R251, RZ ;  /* 0x800000fbcecea210 */ /* 0x000fe40007ffe0ff */
[--C-:B------:R-:W-:Y:S02]  /*7c80*/  @!P5 IMAD.IADD R201, R201, 0x1, -R251.reuse ;  /* 0x00000001c9c9d824 */ /* 0x100fe400078e0afb */
[----:B------:R-:W-:-:S04]  /*7c90*/  @!P1 IMAD.IADD R199, R199, 0x1, -R251 ;  /* 0x00000001c7c79824 */ /* 0x000fc800078e0afb */
[----:B------:R-:W-:Y:S02]  /*7ca0*/  @!P4 IMAD.IADD R198, R198, 0x1, -R251 ;  /* 0x00000001c6c6c824 */ /* 0x000fe400078e0afb */
[----:B------:R-:W-:Y:S02]  /*7cb0*/  @!P3 IADD3 R197, R197, -R251, RZ ;  /* 0x800000fbc5c5b210 */ /* 0x000fe40007ffe0ff */
[----:B---3--:R-:W-:Y:S02]  /*7cc0*/  ISETP.GE.AND P5, PT, R228, RZ, PT ;  /* 0x000000ffe400720c */ /* 0x008fe40003fa6270 */
        /* <DEDUP_REMOVED lines=8> */
[----:B------:R-:W4:Y:S06]  /*7d50*/  LDL R232, [R1+0x5478] ;  /* 0x0054780001e87983 */ /* 0x000f2c0000100800 */
[----:B------:R-:W-:Y:S01]  /*7d60*/  @!P4 IMAD.MOV R203, RZ, RZ, -R203 ;  /* 0x000000ffffcbc224 */ /* 0x000fe200078e0acb */
[----:B------:R-:W-:-:S13]  /*7d70*/  ISETP.GT.U32.AND P4, PT, R251, R197, PT ;  /* 0x000000c5fb00720c */ /* 0x000fda0003f84070 */
[----:B------:R-:W-:Y:S01]  /*7d80*/  @!P4 IMAD.IADD R197, R197, 0x1, -R251 ;  /* 0x00000001c5c5c824 */ /* 0x000fe200078e0afb */
[----:B------:R-:W-:-:S13]  /*7d90*/  ISETP.GT.U32.AND P4, PT, R251, R190, PT ;  /* 0x000000befb00720c */ /* 0x000fda0003f84070 */
[----:B------:R-:W-:Y:S02]  /*7da0*/  @!P4 IADD3 R190, R190, -R251, RZ ;  /* 0x800000fbbebec210 */ /* 0x000fe40007ffe0ff */
[----:B--2---:R-:W-:Y:S02]  /*7db0*/  ISETP.GE.AND P4, PT, R233, RZ, PT ;  /* 0x000000ffe900720c */ /* 0x004fe40003f86270 */
[----:B------:R-:W2:Y:S01]  /*7dc0*/  LDL R233, [R1+0x5494] ;  /* 0x0054940001e97983 */ /* 0x000ea20000100800 */
[----:B------:R-:W-:Y:S01]  /*7dd0*/  @!P6 IMAD.MOV R207, RZ, RZ, -R207 ;  /* 0x000000ffffcfe224 */ /* 0x000fe200078e0acf */
[C---:B------:R-:W-:Y:S01]  /*7de0*/  ISETP.GT.U32.AND P6, PT, R251.reuse, R200, PT ;  /* 0x000000c8fb00720c */ /* 0x040fe20003fc4070 */
[----:B------:R-:W-:Y:S01]  /*7df0*/  @!P2 IMAD.MOV R206, RZ, RZ, -R206 ;  /* 0x000000ffffcea224 */ /* 0x000fe200078e0ace */
[----:B------:R-:W-:Y:S01]  /*7e00*/  @!P1 IADD3 R204, -R204, RZ, RZ ;  /* 0x000000ffcccc9210 */ /* 0x000fe20007ffe1ff */
[----:B------:R-:W-:Y:S01]  /*7e10*/  @!P5 IMAD.MOV R205, RZ, RZ, -R205 ;  /* 0x000000ffffcdd224 */ /* 0x000fe200078e0acd */
[----:B------:R-:W-:-:S02]  /*7e20*/  ISETP.GT.U32.AND P5, PT, R251, R199, PT ;  /* 0x000000c7fb00720c */ /* 0x000fc40003fa4070 */
[----:B------:R-:W-:-:S07]  /*7e30*/  ISETP.GT.U32.AND P1, PT, R251, R198, PT ;  /* 0x000000c6fb00720c */ /* 0x000fce0003f24070 */
[----:B------:R-:W-:Y:S02]  /*7e40*/  @!P6 IADD3 R200, R200, -R251, RZ ;  /* 0x800000fbc8c8e210 */ /* 0x000fe40007ffe0ff */
[C---:B------:R-:W-:Y:S02]  /*7e50*/  ISETP.GT.U32.AND P6, PT, R251.reuse, R195, PT ;  /* 0x000000c3fb00720c */ /* 0x040fe40003fc4070 */
[----:B------:R-:W-:Y:S01]  /*7e60*/  ISETP.GT.U32.AND P2, PT, R251, R200, PT ;  /* 0x000000c8fb00720c */ /* 0x000fe20003f44070 */
[----:B------:R-:W-:Y:S01]  /*7e70*/  IMAD.MOV.U32 R220, RZ, RZ, R201 ;  /* 0x000000ffffdc7224 */ /* 0x000fe200078e00c9 */
[----:B------:R-:W-:Y:S01]  /*7e80*/  @!P5 IADD3 R199, R199, -R251, RZ ;  /* 0x800000fbc7c7d210 */ /* 0x000fe20007ffe0ff */
[----:B------:R-:W-:Y:S01]  /*7e90*/  @!P1 IMAD.IADD R198, R198, 0x1, -R251 ;  /* 0x00000001c6c69824 */ /* 0x000fe200078e0afb */
[C---:B------:R-:W-:Y:S01]  /*7ea0*/  ISETP.GT.U32.AND P5, PT, R251.reuse, R192, PT ;  /* 0x000000c0fb00720c */ /* 0x040fe20003fa4070 */
[----:B------:R-:W-:Y:S01]  /*7eb0*/  @!P0 IMAD.MOV R220, RZ, RZ, -R220 ;  /* 0x000000ffffdc8224 */ /* 0x000fe200078e0adc */
[----:B------:R-:W-:-:S05]  /*7ec0*/  ISETP.GT.U32.AND P0, PT, R251, R194, PT ;  /* 0x000000c2fb00720c */ /* 0x000fca0003f04070 */
[----:B------:R-:W-:Y:S02]  /*7ed0*/  @!P6 IADD3 R195, R195, -R251, RZ ;  /* 0x800000fbc3c3e210 */ /* 0x000fe40007ffe0ff */
[--C-:B------:R-:W-:Y:S01]  /*7ee0*/  @!P2 IMAD.IADD R200, R200, 0x1, -R251.reuse ;  /* 0x00000001c8c8a824 */ /* 0x100fe200078e0afb */
[C---:B------:R-:W-:Y:S02]  /*7ef0*/  ISETP.GT.U32.AND P2, PT, R251.reuse, R193, PT ;  /* 0x000000c1fb00720c */ /* 0x040fe40003f44070 */
[C---:B------:R-:W-:Y:S02]  /*7f00*/  ISETP.GT.U32.AND P6, PT, R251.reuse, R195, PT ;  /* 0x000000c3fb00720c */ /* 0x040fe40003fc4070 */
[----:B------:R-:W-:Y:S01]  /*7f10*/  ISETP.GT.U32.AND P1, PT, R251, R191, PT ;  /* 0x000000bffb00720c */ /* 0x000fe20003f24070 */
[--C-:B------:R-:W-:Y:S02]  /*7f20*/  @!P0 IMAD.IADD R194, R194, 0x1, -R251.reuse ;  /* 0x00000001c2c28824 */ /* 0x100fe400078e0afb */
[----:B------:R-:W-:Y:S01]  /*7f30*/  @!P5 IMAD.IADD R192, R192, 0x1, -R251 ;  /* 0x00000001c0c0d824 */ /* 0x000fe200078e0afb */
[----:B---3--:R-:W-:-:S02]  /*7f40*/  ISETP.GE.AND P0, PT, R228, RZ, PT ;  /* 0x000000ffe400720c */ /* 0x008fc40003f06270 */
[----:B------:R-:W3:Y:S03]  /*7f50*/  LDL R228, [R1+0x5484] ;  /* 0x0054840001e47983 */ /* 0x000ee60000100800 */
[----:B------:R-:W-:Y:S02]  /*7f60*/  @!P2 IADD3 R193, R193, -R251, RZ ;  /* 0x800000fbc1c1a210 */ /* 0x000fe40007ffe0ff */
[--C-:B------:R-:W-:Y:S01]  /*7f70*/  @!P6 IMAD.IADD R195, R195, 0x1, -R251.reuse ;  /* 0x00000001c3c3e824 */ /* 0x100fe200078e0afb */
[----:B----4-:R-:W-:Y:S01]  /*7f80*/  ISETP.GE.AND P6, PT, R227, RZ, PT ;  /* 0x000000ffe300720c */ /* 0x010fe20003fc6270 */
[----:B------:R-:W-:Y:S01]  /*7f90*/  @!P1 IMAD.IADD R191, R191, 0x1, -R251 ;  /* 0x00000001bfbf9824 */ /* 0x000fe200078e0afb */
[----:B------:R-:W4:Y:S01]  /*7fa0*/  LDL R227, [R1+0x5480] ;  /* 0x0054800001e37983 */ /* 0x000f220000100800 */
[----:B------:R-:W-:-:S03]  /*7fb0*/  ISETP.GE.AND P2, PT, R229, RZ, PT ;  /* 0x000000ffe500720c */ /* 0x000fc60003f46270 */
[----:B------:R-:W4:Y:S01]  /*7fc0*/  LDL R229, [R1+0x5488] ;  /* 0x0054880001e57983 */ /* 0x000f220000100800 */
[----:B------:R-:W-:-:S03]  /*7fd0*/  ISETP.GE.AND P5, PT, R230, RZ, PT ;  /* 0x000000ffe600720c */ /* 0x000fc60003fa6270 */
[----:B------:R-:W4:Y:S01]  /*7fe0*/  LDL R230, [R1+0x548c] ;  /* 0x00548c0001e67983 */ /* 0x000f220000100800 */
[----:B------:R-:W-:-:S03]  /*7ff0*/  ISETP.GE.AND P1, PT, R232, RZ, PT ;  /* 0x000000ffe800720c */ /* 0x000fc60003f26270 */
[----:B------:R-:W4:Y:S01]  /*8000*/  LDL R232, [R1+0x5490] ;  /* 0x0054900001e87983 */ /* 0x000f220000100800 */
[----:B------:R-:W-:Y:S01]  /*8010*/  @!P6 IMAD.MOV R200, RZ, RZ, -R200 ;  /* 0x000000ffffc8e224 */ /* 0x000fe200078e0ac8 */
[----:B------:R-:W-:Y:S02]  /*8020*/  ISETP.GT.U32.AND P6, PT, R251, R191, PT ;  /* 0x000000bffb00720c */ /* 0x000fe40003fc4070 */
[----:B------:R-:W-:-:S11]  /*8030*/  IADD3 R236, R22, 0xf5, RZ ;  /* 0x000000f516ec7810 */ /* 0x000fd60007ffe0ff */
[----:B------:R-:W-:Y:S01]  /*8040*/  @!P6 IMAD.IADD R191, R191, 0x1, -R251 ;  /* 0x00000001bfbfe824 */ /* 0x000fe200078e0afb */
[----:B------:R-:W-:Y:S01]  /*8050*/  ISETP.GT.U32.AND P6, PT, R251, R184, PT ;  /* 0x000000b8fb00720c */ /* 0x000fe20003fc4070 */
[----:B------:R-:W-:-:S12]  /*8060*/  STL [R1+0x5760], R236 ;  /* 0x005760ec01007387 */ /* 0x000fd80000100800 */
[-C--:B------:R-:W-:Y:S02]  /*8070*/  @!P6 IADD3 R184, R184, -R251.reuse, RZ ;  /* 0x800000fbb8b8e210 */ /* 0x080fe40007ffe0ff */
[----:B------:R-:W-:Y:S02]  /*8080*/  @!P3 IADD3 R202, -R202, RZ, RZ ;  /* 0x000000ffcacab210 */ /* 0x000fe40007ffe1ff */
[----:B------:R-:W-:Y:S02]  /*8090*/  ISETP.GT.U32.AND P3, PT, R251, R196, PT ;  /* 0x000000c4fb00720c */ /* 0x000fe40003f64070 */
[----:B--2---:R-:W-:Y:S02]  /*80a0*/  ISETP.GE.AND P6, PT, R233, RZ, PT ;  /* 0x000000ffe900720c */ /* 0x004fe40003fc6270 */
[----:B------:R-:W2:Y:S09]  /*80b0*/  LDL R233, [R1+0x54ac] ;  /* 0x0054ac0001e97983 */ /* 0x000eb20000100800 */
[----:B------:R-:W-:-:S02]  /*80c0*/  @!P3 IADD3 R196, R196, -R251, RZ ;  /* 0x800000fbc4c4b210 */ /* 0x000fc40007ffe0ff */
[----:B------:R-:W-:Y:S01]  /*80d0*/  ISETP.GT.U32.AND P3, PT, R251, R189, PT ;  /* 0x000000bdfb00720c */ /* 0x000fe20003f64070 */
[----:B------:R-:W-:Y:S01]  /*80e0*/  @!P2 IMAD.MOV R198, RZ, RZ, -R198 ;  /* 0x000000ffffc6a224 */ /* 0x000fe200078e0ac6 */
[----:B------:R-:W-:Y:S02]  /*80f0*/  @!P0 IADD3 R199, -R199, RZ, RZ ;  /* 0x000000ffc7c78210 */ /* 0x000fe40007ffe1ff */
[C---:B------:R-:W-:Y:S02]  /*8100*/  ISETP.GT.U32.AND P0, PT, R251.reuse, R193, PT ;  /* 0x000000c1fb00720c */ /* 0x040fe40003f04070 */
[----:B------:R-:W-:-:S07]  /*8110*/  ISETP.GT.U32.AND P2, PT, R251, R192, PT ;  /* 0x000000c0fb00720c */ /* 0x000fce0003f44070 */
[----:B------:R-:W-:Y:S01]  /*8120*/  @!P3 IMAD.IADD R189, R189, 0x1, -R251 ;  /* 0x00000001bdbdb824 */ /* 0x000fe200078e0afb */
[----:B------:R-:W-:Y:S01]  /*8130*/  ISETP.GT.U32.AND P3, PT, R251, R194, PT ;  /* 0x000000c2fb00720c */ /* 0x000fe20003f64070 */
[----:B------:R-:W-:Y:S02]  /*8140*/  @!P5 IMAD.MOV R197, RZ, RZ, -R197 ;  /* 0x000000ffffc5d224 */ /* 0x000fe400078e0ac5 */
[----:B------:R-:W-:Y:S01]  /*8150*/  @!P4 IMAD.MOV R195, RZ, RZ, -R195 ;  /* 0x000000ffffc3c224 */ /* 0x000fe200078e0ac3 */
[----:B------:R-:W-:Y:S01]  /*8160*/  @!P0 IADD3 R193, R193, -R251, RZ ;  /* 0x800000fbc1c18210 */ /* 0x000fe20007ffe0ff */
[----:B------:R-:W-:Y:S01]  /*8170*/  @!P2 IMAD.IADD R192, R192, 0x1, -R251 ;  /* 0x00000001c0c0a824 */ /* 0x000fe200078e0afb */
[C---:B------:R-:W-:Y:S02]  /*8180*/  ISETP.GT.U32.AND P5, PT, R251.reuse, R189, PT ;  /* 0x000000bdfb00720c */ /* 0x040fe40003fa4070 */
[C---:B------:R-:W-:Y:S02]  /*8190*/  ISETP.GT.U32.AND P4, PT, R251.reuse, R188, PT ;  /* 0x000000bcfb00720c */ /* 0x040fe40003f84070 */
[----:B------:R-:W-:-:S02]  /*81a0*/  ISETP.GT.U32.AND P0, PT, R251, R186, PT ;  /* 0x000000bafb00720c */ /* 0x000fc40003f04070 */
[C---:B------:R-:W-:Y:S01]  /*81b0*/  ISETP.GT.U32.AND P2, PT, R251.reuse, R185, PT ;  /* 0x000000b9fb00720c */ /* 0x040fe20003f44070 */
[--C-:B------:R-:W-:Y:S01]  /*81c0*/  @!P3 IMAD.IADD R194, R194, 0x1, -R251.reuse ;  /* 0x00000001c2c2b824 */ /* 0x100fe200078e0afb */
[C---:B------:R-:W-:Y:S02]  /*81d0*/  ISETP.GT.U32.AND P3, PT, R251.reuse, R187, PT ;  /* 0x000000bbfb00720c */ /* 0x040fe40003f64070 */
[----:B------:R-:W-:Y:S02]  /*81e0*/  @!P1 IADD3 R196, -R196, RZ, RZ ;  /* 0x000000ffc4c49210 */ /* 0x000fe40007ffe1ff */
[----:B------:R-:W-:Y:S01]  /*81f0*/  ISETP.GT.U32.AND P1, PT, R251, R190, PT ;  /* 0x000000befb00720c */ /* 0x000fe20003f24070 */
[--C-:B------:R-:W-:Y:S02]  /*8200*/  @!P5 IMAD.IADD R189, R189, 0x1, -R251.reuse ;  /* 0x00000001bdbdd824 */ /* 0x100fe400078e0afb */
[--C-:B------:R-:W-:Y:S02]  /*8210*/  @!P4 IMAD.IADD R188, R188, 0x1, -R251.reuse ;  /* 0x00000001bcbcc824 */ /* 0x100fe400078e0afb */
[----:B------:R-:W-:-:S02]  /*8220*/  @!P0 IMAD.IADD R186, R186, 0x1, -R251 ;  /* 0x00000001baba8824 */ /* 0x000fc400078e0afb */
[----:B------:R-:W-:Y:S01]  /*8230*/  @!P2 IMAD.IADD R185, R185, 0x1, -R251 ;  /* 0x00000001b9b9a824 */ /* 0x000fe200078e0afb */
[----:B---3--:R-:W-:Y:S02]  /*8240*/  ISETP.GE.AND P4, PT, R228, RZ, PT ;  /* 0x000000ffe400720c */ /* 0x008fe40003f86270 */
[----:B------:R-:W-:Y:S01]  /*8250*/  @!P3 IADD3 R187, R187, -R251, RZ ;  /* 0x800000fbbbbbb210 */ /* 0x000fe20007ffe0ff */
        /* <DEDUP_REMOVED lines=9> */
[----:B------:R-:W-:-:S09]  /*82f0*/  @!P1 IADD3 R190, R190, -R251, RZ ;  /* 0x800000fbbebe9210 */ /* 0x000fd20007ffe0ff */
[----:B------:R-:W-:Y:S02]  /*8300*/  @!P2 IADD3 R190, -R190, RZ, RZ ;  /* 0x000000ffbebea210 */ /* 0x000fe40007ffe1ff */
[----:B------:R-:W-:-:S13]  /*8310*/  ISETP.GT.U32.AND P2, PT, R251, R184, PT ;  /* 0x000000b8fb00720c */ /* 0x000fda0003f44070 */
[----:B------:R-:W-:Y:S02]  /*8320*/  @!P2 IADD3 R184, R184, -R251, RZ ;  /* 0x800000fbb8b8a210 */ /* 0x000fe40007ffe0ff */
[----:B------:R-:W-:-:S13]  /*8330*/  ISETP.GT.U32.AND P2, PT, R251, R178, PT ;  /* 0x000000b2fb00720c */ /* 0x000fda0003f44070 */
[----:B------:R-:W-:Y:S02]  /*8340*/  @!P2 IADD3 R178, R178, -R251, RZ ;  /* 0x800000fbb2b2a210 */ /* 0x000fe40007ffe0ff */
        /* <DEDUP_REMOVED lines=8> */
[----:B------:R-:W-:Y:S01]  /*83d0*/  ISETP.GT.U32.AND P0, PT, R251, R185, PT ;  /* 0x000000b9fb00720c */ /* 0x000fe20003f04070 */
[----:B------:R-:W-:-:S04]  /*83e0*/  @!P5 IMAD.MOV R194, RZ, RZ, -R194 ;  /* 0x000000ffffc2d224 */ /* 0x000fc800078e0ac2 */
[----:B------:R-:W-:Y:S01]  /*83f0*/  @!P1 IMAD.IADD R183, R183, 0x1, -R251 ;  /* 0x00000001b7b79824 */ /* 0x000fe200078e0afb */
[----:B------:R-:W-:-:S03]  /*8400*/  ISETP.GT.U32.AND P1, PT, R251, R188, PT ;  /* 0x000000bcfb00720c */ /* 0x000fc60003f24070 */
[----:B------:R-:W-:Y:S02]  /*8410*/  @!P4 IADD3 R187, R187, -R251, RZ ;  /* 0x800000fbbbbbc210 */ /* 0x000fe40007ffe0ff */
[--C-:B------:R-:W-:Y:S01]  /*8420*/  @!P3 IMAD.IADD R186, R186, 0x1, -R251.reuse ;  /* 0x00000001babab824 */ /* 0x100fe200078e0afb */
[----:B------:R-:W-:Y:S01]  /*8430*/  ISETP.GT.U32.AND P5, PT, R251, R183, PT ;  /* 0x000000b7fb00720c */ /* 0x000fe20003fa4070 */
[--C-:B------:R-:W-:Y:S01]  /*8440*/  @!P0 IMAD.IADD R185, R185, 0x1, -R251.reuse ;  /* 0x00000001b9b98824 */ /* 0x100fe200078e0afb */
[C---:B------:R-:W-:Y:S02]  /*8450*/  ISETP.GT.U32.AND P4, PT, R251.reuse, R181, PT ;  /* 0x000000b5fb00720c */ /* 0x040fe40003f84070 */
[C---:B------:R-:W-:Y:S02]  /*8460*/  ISETP.GT.U32.AND P3, PT, R251.reuse, R180, PT ;  /* 0x000000b4fb00720c */ /* 0x040fe40003f64070 */
[----:B------:R-:W-:Y:S01]  /*8470*/  ISETP.GT.U32.AND P0, PT, R251, R179, PT ;  /* 0x000000b3fb00720c */ /* 0x000fe20003f04070 */
[----:B------:R-:W-:-:S06]  /*8480*/  @!P1 IMAD.IADD R188, R188, 0x1, -R251 ;  /* 0x00000001bcbc9824 */ /* 0x000fcc00078e0afb */
[--C-:B------:R-:W-:Y:S02]  /*8490*/  @!P5 IMAD.IADD R183, R183, 0x1, -R251.reuse ;  /* 0x00000001b7b7d824 */ /* 0x100fe400078e0afb */
[----:B------:R-:W-:Y:S02]  /*84a0*/  @!P4 IADD3 R181, R181, -R251, RZ ;  /* 0x800000fbb5b5c210 */ /* 0x000fe40007ffe0ff */
[--C-:B------:R-:W-:Y:S02]  /*84b0*/  @!P3 IMAD.IADD R180, R180, 0x1, -R251.reuse ;  /* 0x00000001b4b4b824 */ /* 0x100fe400078e0afb */
[----:B------:R-:W-:Y:S01]  /*84c0*/  @!P0 IMAD.IADD R179, R179, 0x1, -R251 ;  /* 0x00000001b3b38824 */ /* 0x000fe200078e0afb */
        /* <DEDUP_REMOVED lines=10> */
[----:B------:R-:W-:Y:S02]  /*8570*/  @!P3 IADD3 R185, -R185, RZ, RZ ;  /* 0x000000ffb9b9b210 */ /* 0x000fe40007ffe1ff */
[----:B------:R-:W-:-:S13]  /*8580*/  ISETP.GT.U32.AND P3, PT, R251, R179, PT ;  /* 0x000000b3fb00720c */ /* 0x000fda0003f64070 */
[----:B------:R-:W-:Y:S01]  /*8590*/  @!P3 IMAD.IADD R179, R179, 0x1, -R251 ;  /* 0x00000001b3b3b824 */ /* 0x000fe200078e0afb */
[----:B------:R-:W-:-:S13]  /*85a0*/  ISETP.GT.U32.AND P3, PT, R251, R172, PT ;  /* 0x000000acfb00720c */ /* 0x000fda0003f64070 */
[----:B------:R-:W-:Y:S01]  /*85b0*/  @!P3 IMAD.IADD R172, R172, 0x1, -R251 ;  /* 0x00000001acacb824 */ /* 0x000fe200078e0afb */
[----:B--2---:R-:W-:Y:S02]  /*85c0*/  ISETP.GE.AND P3, PT, R233, RZ, PT ;  /* 0x000000ffe900720c */ /* 0x004fe40003f66270 */
[----:B------:R-:W2:Y:S01]  /*85d0*/  LDL R233, [R1+0x54dc] ;  /* 0x0054dc0001e97983 */ /* 0x000ea20000100800 */
[----:B------:R-:W-:Y:S01]  /*85e0*/  @!P6 IMAD.MOV R189, RZ, RZ, -R189 ;  /* 0x000000ffffbde224 */ /* 0x000fe200078e0abd */
[C---:B------:R-:W-:Y:S02]  /*85f0*/  ISETP.GT.U32.AND P6, PT, R251.reuse, R182, PT ;  /* 0x000000b6fb00720c */ /* 0x040fe40003fc4070 */
[----:B------:R-:W-:Y:S01]  /*8600*/  IABS R221, R238 ;  /* 0x000000ee00dd7213 */ /* 0x000fe20000000000 */
[----:B------:R-:W-:Y:S01]  /*8610*/  @!P5 IMAD.MOV R187, RZ, RZ, -R187 ;  /* 0x000000ffffbbd224 */ /* 0x000fe200078e0abb */
[----:B------:R-:W-:Y:S01]  /*8620*/  @!P1 IADD3 R188, -R188, RZ, RZ ;  /* 0x000000ffbcbc9210 */ /* 0x000fe20007ffe1ff */
[----:B------:R-:W-:Y:S01]  /*8630*/  @!P4 IMAD.MOV R186, RZ, RZ, -R186 ;  /* 0x000000ffffbac224 */ /* 0x000fe200078e0aba */
[C---:B------:R-:W-:Y:S01]  /*8640*/  ISETP.GT.U32.AND P5, PT, R251.reuse, R181, PT ;  /* 0x000000b5fb00720c */ /* 0x040fe20003fa4070 */
[----:B------:R-:W-:Y:S01]  /*8650*/  IMAD.HI.U32 R222, R252, R221, RZ ;  /* 0x000000ddfcde7227 */ /* 0x000fe200078e00ff */
[----:B------:R-:W-:-:S05]  /*8660*/  ISETP.GT.U32.AND P4, PT, R251, R180, PT ;  /* 0x000000b4fb00720c */ /* 0x000fca0003f84070 */
[----:B------:R-:W-:Y:S01]  /*8670*/  @!P6 IMAD.IADD R182, R182, 0x1, -R251 ;  /* 0x00000001b6b6e824 */ /* 0x000fe200078e0afb */
[----:B------:R-:W-:Y:S01]  /*8680*/  ISETP.GT.U32.AND P6, PT, R251, R177, PT ;  /* 0x000000b1fb00720c */ /* 0x000fe20003fc4070 */
[----:B------:R-:W-:-:S03]  /*8690*/  IMAD.MOV R222, RZ, RZ, -R222 ;  /* 0x000000ffffde7224 */ /* 0x000fc600078e0ade */
[C---:B------:R-:W-:Y:S01]  /*86a0*/  ISETP.GT.U32.AND P1, PT, R251.reuse, R182, PT ;  /* 0x000000b6fb00720c */ /* 0x040fe20003f24070 */
[----:B------:R-:W-:Y:S02]  /*86b0*/  IMAD R201, R251, R222, R221 ;  /* 0x000000defbc97224 */ /* 0x000fe400078e02dd */
[----:B------:R-:W-:Y:S01]  /*86c0*/  IMAD.MOV.U32 R221, RZ, RZ, R183 ;  /* 0x000000ffffdd7224 */ /* 0x000fe200078e00b7 */
[----:B------:R-:W-:Y:S01]  /*86d0*/  @!P4 IADD3 R180, R180, -R251, RZ ;  /* 0x800000fbb4b4c210 */ /* 0x000fe20007ffe0ff */
[----:B------:R-:W-:-:S04]  /*86e0*/  @!P5 IMAD.IADD R181, R181, 0x1, -R251 ;  /* 0x00000001b5b5d824 */ /* 0x000fc800078e0afb */
[--C-:B------:R-:W-:Y:S01]  /*86f0*/  @!P6 IMAD.IADD R177, R177, 0x1, -R251.reuse ;  /* 0x00000001b1b1e824 */ /* 0x100fe200078e0afb */
[----:B------:R-:W-:Y:S02]  /*8700*/  @!P2 IADD3 R221, -R221, RZ, RZ ;  /* 0x000000ffdddda210 */ /* 0x000fe40007ffe1ff */
[C---:B------:R-:W-:Y:S01]  /*8710*/  ISETP.GT.U32.AND P2, PT, R251.reuse, R176, PT ;  /* 0x000000b0fb00720c */ /* 0x040fe20003f44070 */
[----:B------:R-:W-:Y:S01]  /*8720*/  @!P1 IMAD.IADD R182, R182, 0x1, -R251 ;  /* 0x00000001b6b69824 */ /* 0x000fe200078e0afb */
[C---:B------:R-:W-:Y:S02]  /*8730*/  ISETP.GT.U32.AND P6, PT, R251.reuse, R177, PT ;  /* 0x000000b1fb00720c */ /* 0x040fe40003fc4070 */
[C---:B------:R-:W-:Y:S02]  /*8740*/  ISETP.GT.U32.AND P1, PT, R251.reuse, R175, PT ;  /* 0x000000affb00720c */ /* 0x040fe40003f24070 */
[C---:B------:R-:W-:Y:S02]  /*8750*/  ISETP.GT.U32.AND P5, PT, R251.reuse, R174, PT ;  /* 0x000000aefb00720c */ /* 0x040fe40003fa4070 */
[----:B------:R-:W-:-:S05]  /*8760*/  ISETP.GT.U32.AND P4, PT, R251, R173, PT ;  /* 0x000000adfb00720c */ /* 0x000fca0003f84070 */
[--C-:B------:R-:W-:Y:S01]  /*8770*/  @!P2 IMAD.IADD R176, R176, 0x1, -R251.reuse ;  /* 0x00000001b0b0a824 */ /* 0x100fe200078e0afb */
[----:B---3--:R-:W-:Y:S02]  /*8780*/  ISETP.GE.AND P2, PT, R228, RZ, PT ;  /* 0x000000ffe400720c */ /* 0x008fe40003f46270 */
[-C--:B------:R-:W-:Y:S01]  /*8790*/  @!P6 IADD3 R177, R177, -R251.reuse, RZ ;  /* 0x800000fbb1b1e210 */ /* 0x080fe20007ffe0ff */
[--C-:B------:R-:W-:Y:S01]  /*87a0*/  @!P1 IMAD.IADD R175, R175, 0x1, -R251.reuse ;  /* 0x00000001afaf9824 */ /* 0x100fe200078e0afb */
[----:B----4-:R-:W-:Y:S01]  /*87b0*/  ISETP.GE.AND P6, PT, R227, RZ, PT ;  /* 0x000000ffe300720c */ /* 0x010fe20003fc6270 */
[----:B------:R-:W3:Y:S01]  /*87c0*/  LDL R228, [R1+0x54cc] ;  /* 0x0054cc0001e47983 */ /* 0x000ee20000100800 */
[----:B------:R-:W-:Y:S01]  /*87d0*/  @!P5 IADD3 R174, R174, -R251, RZ ;  /* 0x800000fbaeaed210 */ /* 0x000fe20007ffe0ff */
[----:B------:R-:W-:Y:S01]  /*87e0*/  @!P4 IMAD.IADD R173, R173, 0x1, -R251 ;  /* 0x00000001adadc824 */ /* 0x000fe200078e0afb */
[----:B------:R-:W-:Y:S01]  /*87f0*/  ISETP.GE.AND P1, PT, R229, RZ, PT ;  /* 0x000000ffe500720c */ /* 0x000fe20003f26270 */
[----:B------:R-:W4:Y:S01]  /*8800*/  LDL R227, [R1+0x54c8] ;  /* 0x0054c80001e37983 */ /* 0x000f220000100800 */
[----:B------:R-:W-:-:S03]  /*8810*/  ISETP.GE.AND P5, PT, R230, RZ, PT ;  /* 0x000000ffe600720c */ /* 0x000fc60003fa6270 */
[----:B------:R-:W4:Y:S01]  /*8820*/  LDL R229, [R1+0x54d0] ;  /* 0x0054d00001e57983 */ /* 0x000f220000100800 */
[----:B------:R-:W-:-:S03]  /*8830*/  ISETP.GE.AND P4, PT, R232, RZ, PT ;  /* 0x000000ffe800720c */ /* 0x000fc60003f86270 */
[----:B------:R-:W4:Y:S04]  /*8840*/  LDL R230, [R1+0x54d4] ;  /* 0x0054d40001e67983 */ /* 0x000f280000100800 */
[----:B------:R-:W4:Y:S01]  /*8850*/  LDL R232, [R1+0x54d8] ;  /* 0x0054d80001e87983 */ /* 0x000f220000100800 */
[----:B------:R-:W-:Y:S01]  /*8860*/  @!P6 IMAD.MOV R182, RZ, RZ, -R182 ;  /* 0x000000ffffb6e224 */ /* 0x000fe200078e0ab6 */
[----:B------:R-:W-:Y:S02]  /*8870*/  ISETP.GT.U32.AND P6, PT, R251, R173, PT ;  /* 0x000000adfb00720c */ /* 0x000fe40003fc4070 */
[----:B------:R-:W-:-:S11]  /*8880*/  IADD3 R235, R22, 0xf6, RZ ;  /* 0x000000f616eb7810 */ /* 0x000fd60007ffe0ff */
[----:B------:R-:W-:Y:S01]  /*8890*/  @!P6 IMAD.IADD R173, R173, 0x1, -R251 ;  /* 0x00000001adade824 */ /* 0x000fe200078e0afb */
[----:B------:R-:W-:Y:S01]  /*88a0*/  ISETP.GT.U32.AND P6, PT, R251, R166, PT ;  /* 0x000000a6fb00720c */ /* 0x000fe20003fc4070 */
[----:B------:R-:W-:Y:S01]  /*88b0*/  STL [R1+0x5754], R235 ;  /* 0x005754eb01007387 */ /* 0x000fe20000100800 */
[----:B------:R-:W-:-:S11]  /*88c0*/  @!P0 IMAD.MOV R184, RZ, RZ, -R184 ;  /* 0x000000ffffb88224 */ /* 0x000fd600078e0ab8 */
[----:B------:R-:W-:Y:S01]  /*88d0*/  @!P6 IMAD.IADD R166, R166, 0x1, -R251 ;  /* 0x00000001a6a6e824 */ /* 0x000fe200078e0afb */
[----:B------:R-:W-:Y:S01]  /*88e0*/  ISETP.GT.U32.AND P0, PT, R251, R178, PT ;  /* 0x000000b2fb00720c */ /* 0x000fe20003f04070 */
[----:B------:R-:W-:Y:S01]  /*88f0*/  @!P2 IMAD.MOV R181, RZ, RZ, -R181 ;  /* 0x000000ffffb5a224 */ /* 0x000fe200078e0ab5 */
[----:B------:R-:W-:Y:S01]  /*8900*/  @!P1 IADD3 R180, -R180, RZ, RZ ;  /* 0x000000ffb4b49210 */ /* 0x000fe20007ffe1ff */
[----:B------:R-:W-:Y:S01]  /*8910*/  @!P5 IMAD.MOV R179, RZ, RZ, -R179 ;  /* 0x000000ffffb3d224 */ /* 0x000fe200078e0ab3 */
[----:B------:R-:W-:Y:S01]  /*8920*/  @!P3 IADD3 R177, -R177, RZ, RZ ;  /* 0x000000ffb1b1b210 */ /* 0x000fe20007ffe1ff */
[----:B------:R-:W4:Y:S01]  /*8930*/  LDL R241, [R1+0x5510] ;  /* 0x0055100001f17983 */ /* 0x000f220000100800 */
[----:B--2---:R-:W-:-:S03]  /*8940*/  ISETP.GE.AND P6, PT, R233, RZ, PT ;  /* 0x000000ffe900720c */ /* 0x004fc60003fc6270 */
[----:B------:R-:W2:Y:S04]  /*8950*/  LDL R233, [R1+0x54f4] ;  /* 0x0054f40001e97983 */ /* 0x000ea80000100800 */
[----:B------:R-:W-:Y:S01]  /*8960*/  @!P0 IMAD.IADD R178, R178, 0x1, -R251 ;  /* 0x00000001b2b28824 */ /* 0x000fe200078e0afb */
[C---:B------:R-:W-:Y:S02]  /*8970*/  ISETP.GT.U32.AND P0, PT, R251.reuse, R171, PT ;  /* 0x000000abfb00720c */ /* 0x040fe40003f04070 */
[C---:B------:R-:W-:Y:S02]  /*8980*/  ISETP.GT.U32.AND P2, PT, R251.reuse, R175, PT ;  /* 0x000000affb00720c */ /* 0x040fe40003f44070 */
[----:B------:R-:W-:-:S09]  /*8990*/  ISETP.GT.U32.AND P1, PT, R251, R174, PT ;  /* 0x000000aefb00720c */ /* 0x000fd20003f24070 */
[-C--:B------:R-:W-:Y:S02]  /*89a0*/  @!P0 IADD3 R171, R171, -R251.reuse, RZ ;  /* 0x800000fbabab8210 */ /* 0x080fe40007ffe0ff */
[----:B------:R-:W-:Y:S01]  /*89b0*/  ISETP.GT.U32.AND P0, PT, R251, R176, PT ;  /* 0x000000b0fb00720c */ /* 0x000fe20003f04070 */
[----:B------:R-:W-:Y:S01]  /*89c0*/  @!P2 IMAD.IADD R175, R175, 0x1, -R251 ;  /* 0x00000001afafa824 */ /* 0x000fe200078e0afb */
[----:B------:R-:W-:Y:S02]  /*89d0*/  @!P1 IADD3 R174, R174, -R251, RZ ;  /* 0x800000fbaeae9210 */ /* 0x000fe40007ffe0ff */
[C---:B------:R-:W-:Y:S02]  /*89e0*/  ISETP.GT.U32.AND P5, PT, R251.reuse, R171, PT ;  /* 0x000000abfb00720c */ /* 0x040fe40003fa4070 */
[C---:B------:R-:W-:Y:S02]  /*89f0*/  ISETP.GT.U32.AND P3, PT, R251.reuse, R170, PT ;  /* 0x000000aafb00720c */ /* 0x040fe40003f64070 */
[----:B------:R-:W-:-:S02]  /*8a00*/  ISETP.GT.U32.AND P2, PT, R251, R168, PT ;  /* 0x000000a8fb00720c */ /* 0x000fc40003f44070 */
[----:B------:R-:W-:-:S03]  /*8a10*/  ISETP.GT.U32.AND P1, PT, R251, R167, PT ;  /* 0x000000a7fb00720c */ /* 0x000fc60003f24070 */
[--C-:B------:R-:W-:Y:S01]  /*8a20*/  @!P0 IMAD.IADD R176, R176, 0x1, -R251.reuse ;  /* 0x00000001b0b08824 */ /* 0x100fe200078e0afb */
[C---:B------:R-:W-:Y:S01]  /*8a30*/  ISETP.GT.U32.AND P0, PT, R251.reuse, R169, PT ;  /* 0x000000a9fb00720c */ /* 0x040fe20003f04070 */
[----:B------:R-:W-:Y:S01]  /*8a40*/  @!P4 IMAD.MOV R178, RZ, RZ, -R178 ;  /* 0x000000ffffb2c224 */ /* 0x000fe200078e0ab2 */
[----:B------:R-:W-:Y:S02]  /*8a50*/  ISETP.GT.U32.AND P4, PT, R251, R172, PT ;  /* 0x000000acfb00720c */ /* 0x000fe40003f84070 */
[-C--:B------:R-:W-:Y:S01]  /*8a60*/  @!P5 IADD3 R171, R171, -R251.reuse, RZ ;  /* 0x800000fbababd210 */ /* 0x080fe20007ffe0ff */
[--C-:B------:R-:W-:Y:S02]  /*8a70*/  @!P3 IMAD.IADD R170, R170, 0x1, -R251.reuse ;  /* 0x00000001aaaab824 */ /* 0x100fe400078e0afb */
[----:B------:R-:W-:Y:S02]  /*8a80*/  @!P2 IADD3 R168, R168, -R251, RZ ;  /* 0x800000fba8a8a210 */ /* 0x000fe40007ffe0ff */
[----:B------:R-:W-:-:S04]  /*8a90*/  @!P1 IMAD.IADD R167, R167, 0x1, -R251 ;  /* 0x00000001a7a79824 */ /* 0x000fc800078e0afb */
        /* <DEDUP_REMOVED lines=9> */
[----:B------:R-:W-:Y:S01]  /*8b30*/  ISETP.GE.AND P1, PT, R232, RZ, PT ;  /* 0x000000ffe800720c */ /* 0x000fe20003f26270 */
[----:B------:R-:W-:Y:S02]  /*8b40*/  @!P4 IMAD.IADD R172, R172, 0x1, -R251 ;  /* 0x00000001acacc824 */ /* 0x000fe400078e0afb */
[----:B------:R-:W4:Y:S10]  /*8b50*/  LDL R232, [R1+0x54f0] ;  /* 0x0054f00001e87983 */ /* 0x000f340000100800 */
[----:B------:R-:W-:Y:S01]  /*8b60*/  @!P1 IMAD.MOV R172, RZ, RZ, -R172 ;  /* 0x000000ffffac9224 */ /* 0x000fe200078e0aac */
[----:B------:R-:W-:-:S13]  /*8b70*/  ISETP.GT.U32.AND P1, PT, R251, R166, PT ;  /* 0x000000a6fb00720c */ /* 0x000fda0003f24070 */
[----:B------:R-:W-:Y:S01]  /*8b80*/  @!P1 IMAD.IADD R166, R166, 0x1, -R251 ;  /* 0x00000001a6a69824 */ /* 0x000fe200078e0afb */
[----:B------:R-:W-:-:S13]  /*8b90*/  ISETP.GT.U32.AND P1, PT, R251, R160, PT ;  /* 0x000000a0fb00720c */ /* 0x000fda0003f24070 */
[----:B------:R-:W-:Y:S01]  /*8ba0*/  @!P1 IMAD.IADD R160, R160, 0x1, -R251 ;  /* 0x00000001a0a09824 */ /* 0x000fe200078e0afb */
[----:B--2---:R-:W-:Y:S02]  /*8bb0*/  ISETP.GE.AND P1, PT, R233, RZ, PT ;  /* 0x000000ffe900720c */ /* 0x004fe40003f26270 */
[----:B------:R-:W2:Y:S01]  /*8bc0*/  LDL R233, [R1+0x550c] ;  /* 0x00550c0001e97983 */ /* 0x000ea20000100800 */
[C---:B------:R-:W-:Y:S01]  /*8bd0*/  ISETP.GT.U32.AND P4, PT, R251.reuse, R165, PT ;  /* 0x000000a5fb00720c */ /* 0x040fe20003f84070 */
[----:B------:R-:W-:Y:S01]  /*8be0*/  @!P3 IMAD.MOV R175, RZ, RZ, -R175 ;  /* 0x000000ffffafb224 */ /* 0x000fe200078e0aaf */
[----:B------:R-:W-:Y:S02]  /*8bf0*/  @!P0 IADD3 R174, -R174, RZ, RZ ;  /* 0x000000ffaeae8210 */ /* 0x000fe40007ffe1ff */
[C---:B------:R-:W-:Y:S02]  /*8c00*/  ISETP.GT.U32.AND P3, PT, R251.reuse, R169, PT ;  /* 0x000000a9fb00720c */ /* 0x040fe40003f64070 */
[C---:B------:R-:W-:Y:S01]  /*8c10*/  ISETP.GT.U32.AND P0, PT, R251.reuse, R168, PT ;  /* 0x000000a8fb00720c */ /* 0x040fe20003f04070 */
[----:B------:R-:W-:Y:S01]  /*8c20*/  @!P2 IMAD.MOV R173, RZ, RZ, -R173 ;  /* 0x000000ffffada224 */ /* 0x000fe200078e0aad */
[----:B------:R-:W-:Y:S01]  /*8c30*/  ISETP.GT.U32.AND P2, PT, R251, R167, PT ;  /* 0x000000a7fb00720c */ /* 0x000fe20003f44070 */
[----:B------:R-:W-:-:S04]  /*8c40*/  @!P5 IMAD.MOV R176, RZ, RZ, -R176 ;  /* 0x000000ffffb0d224 */ /* 0x000fc800078e0ab0 */
[----:B------:R-:W-:Y:S02]  /*8c50*/  @!P4 IADD3 R165, R165, -R251, RZ ;  /* 0x800000fba5a5c210 */ /* 0x000fe40007ffe0ff */
[----:B------:R-:W-:Y:S02]  /*8c60*/  ISETP.GT.U32.AND P4, PT, R251, R170, PT ;  /* 0x000000aafb00720c */ /* 0x000fe40003f84070 */
[--C-:B------:R-:W-:Y:S01]  /*8c70*/  @!P3 IMAD.IADD R169, R169, 0x1, -R251.reuse ;  /* 0x00000001a9a9b824 */ /* 0x100fe200078e0afb */
[C---:B------:R-:W-:Y:S02]  /*8c80*/  ISETP.GT.U32.AND P5, PT, R251.reuse, R165, PT ;  /* 0x000000a5fb00720c */ /* 0x040fe40003fa4070 */
[----:B------:R-:W-:Y:S02]  /*8c90*/  @!P0 IADD3 R168, R168, -R251, RZ ;  /* 0x800000fba8a88210 */ /* 0x000fe40007ffe0ff */
[C---:B------:R-:W-:Y:S02]  /*8ca0*/  ISETP.GT.U32.AND P3, PT, R251.reuse, R163, PT ;  /* 0x000000a3fb00720c */ /* 0x040fe40003f64070 */
[----:B------:R-:W-:Y:S01]  /*8cb0*/  ISETP.GT.U32.AND P0, PT, R251, R162, PT ;  /* 0x000000a2fb00720c */ /* 0x000fe20003f04070 */
[----:B------:R-:W-:Y:S01]  /*8cc0*/  @!P2 IMAD.IADD R167, R167, 0x1, -R251 ;  /* 0x00000001a7a7a824 */ /* 0x000fe200078e0afb */
[----:B------:R-:W-:-:S02]  /*8cd0*/  ISETP.GT.U32.AND P2, PT, R251, R161, PT ;  /* 0x000000a1fb00720c */ /* 0x000fc40003f44070 */
[----:B------:R-:W-:-:S03]  /*8ce0*/  @!P4 IMAD.IADD R170, R170, 0x1, -R251 ;  /* 0x00000001aaaac824 */ /* 0x000fc600078e0afb */
[----:B------:R-:W-:-:S04]  /*8cf0*/  @!P5 IADD3 R165, R165, -R251, RZ ;  /* 0x800000fba5a5d210 */ /* 0x000fc80007ffe0ff */
[--C-:B------:R-:W-:Y:S02]  /*8d00*/  @!P3 IMAD.IADD R163, R163, 0x1, -R251.reuse ;  /* 0x00000001a3a3b824 */ /* 0x100fe400078e0afb */
[----:B------:R-:W-:Y:S02]  /*8d10*/  @!P0 IADD3 R162, R162, -R251, RZ ;  /* 0x800000fba2a28210 */ /* 0x000fe40007ffe0ff */
        /* <DEDUP_REMOVED lines=8> */
[----:B------:R-:W4:Y:S10]  /*8da0*/  LDL R230, [R1+0x5504] ;  /* 0x0055040001e67983 */ /* 0x000f340000100800 */
[----:B------:R-:W-:Y:S01]  /*8db0*/  @!P0 IMAD.MOV R167, RZ, RZ, -R167 ;  /* 0x000000ffffa78224 */ /* 0x000fe200078e0aa7 */
[----:B------:R-:W-:-:S02]  /*8dc0*/  ISETP.GT.U32.AND P0, PT, R251, R161, PT ;  /* 0x000000a1fb00720c */ /* 0x000fc40003f04070 */
[----:B------:R-:W-:Y:S02]  /*8dd0*/  ISETP.GE.AND P2, PT, R232, RZ, PT ;  /* 0x000000ffe800720c */ /* 0x000fe40003f46270 */
[----:B------:R-:W4:Y:S09]  /*8de0*/  LDL R232, [R1+0x5508] ;  /* 0x0055080001e87983 */ /* 0x000f320000100800 */
[----:B------:R-:W-:-:S02]  /*8df0*/  @!P0 IADD3 R161, R161, -R251, RZ ;  /* 0x800000fba1a18210 */ /* 0x000fc40007ffe0ff */
[----:B------:R-:W-:-:S13]  /*8e00*/  ISETP.GT.U32.AND P0, PT, R251, R154, PT ;  /* 0x0000009afb00720c */ /* 0x000fda0003f04070 */
[----:B------:R-:W-:Y:S01]  /*8e10*/  @!P0 IMAD.IADD R154, R154, 0x1, -R251 ;  /* 0x000000019a9a8824 */ /* 0x000fe200078e0afb */
[----:B--2---:R-:W-:Y:S02]  /*8e20*/  ISETP.GE.AND P0, PT, R233, RZ, PT ;  /* 0x000000ffe900720c */ /* 0x004fe40003f06270 */
[----:B------:R-:W2:Y:S01]  /*8e30*/  LDL R233, [R1+0x5524] ;  /* 0x0055240001e97983 */ /* 0x000ea20000100800 */
[----:B------:R-:W-:Y:S02]  /*8e40*/  @!P6 IADD3 R171, -R171, RZ, RZ ;  /* 0x000000ffababe210 */ /* 0x000fe40007ffe1ff */
[----:B------:R-:W-:Y:S02]  /*8e50*/  ISETP.GT.U32.AND P6, PT, R251, R164, PT ;  /* 0x000000a4fb00720c */ /* 0x000fe40003fc4070 */
[----:B------:R-:W-:Y:S01]  /*8e60*/  IABS R222, R236 ;  /* 0x000000ec00de7213 */ /* 0x000fe20000000000 */
[----:B------:R-:W-:Y:S01]  /*8e70*/  @!P4 IMAD.MOV R170, RZ, RZ, -R170 ;  /* 0x000000ffffaac224 */ /* 0x000fe200078e0aaa */
[----:B------:R-:W-:-:S02]  /*8e80*/  @!P5 IADD3 R169, -R169, RZ, RZ ;  /* 0x000000ffa9a9d210 */ /* 0x000fc40007ffe1ff */
[----:B------:R-:W-:Y:S01]  /*8e90*/  ISETP.GT.U32.AND P5, PT, R251, R163, PT ;  /* 0x000000a3fb00720c */ /* 0x000fe20003fa4070 */
[----:B------:R-:W-:-:S06]  /*8ea0*/  IMAD.HI.U32 R223, R252, R222, RZ ;  /* 0x000000defcdf7227 */ /* 0x000fcc00078e00ff */
[----:B------:R-:W-:Y:S01]  /*8eb0*/  @!P6 IMAD.IADD R164, R164, 0x1, -R251 ;  /* 0x00000001a4a4e824 */ /* 0x000fe200078e0afb */
[----:B------:R-:W-:Y:S01]  /*8ec0*/  ISETP.GT.U32.AND P6, PT, R251, R159, PT ;  /* 0x0000009ffb00720c */ /* 0x000fe20003fc4070 */
[----:B------:R-:W-:-:S03]  /*8ed0*/  IMAD.MOV R223, RZ, RZ, -R223 ;  /* 0x000000ffffdf7224 */ /* 0x000fc600078e0adf */
[C---:B------:R-:W-:Y:S01]  /*8ee0*/  ISETP.GT.U32.AND P4, PT, R251.reuse, R164, PT ;  /* 0x000000a4fb00720c */ /* 0x040fe20003f84070 */
[C---:B------:R-:W-:Y:S01]  /*8ef0*/  IMAD R183, R251.reuse, R223, R222 ;  /* 0x000000dffbb77224 */ /* 0x040fe200078e02de */
[----:B------:R-:W-:Y:S01]  /*8f00*/  MOV R222, R165 ;  /* 0x000000a500de7202 */ /* 0x000fe20000000f00 */
[----:B------:R-:W-:Y:S01]  /*8f10*/  @!P3 IMAD.MOV R168, RZ, RZ, -R168 ;  /* 0x000000ffffa8b224 */ /* 0x000fe200078e0aa8 */
[----:B------:R-:W-:Y:S01]  /*8f20*/  ISETP.GT.U32.AND P3, PT, R251, R162, PT ;  /* 0x000000a2fb00720c */ /* 0x000fe20003f64070 */
[----:B------:R-:W-:-:S04]  /*8f30*/  @!P5 IMAD.IADD R163, R163, 0x1, -R251 ;  /* 0x00000001a3a3d824 */ /* 0x000fc800078e0afb */
[--C-:B------:R-:W-:Y:S01]  /*8f40*/  @!P6 IMAD.IADD R159, R159, 0x1, -R251.reuse ;  /* 0x000000019f9fe824 */ /* 0x100fe200078e0afb */
[C---:B------:R-:W-:Y:S01]  /*8f50*/  ISETP.GT.U32.AND P5, PT, R251.reuse, R156, PT ;  /* 0x0000009cfb00720c */ /* 0x040fe20003fa4070 */
[----:B------:R-:W-:Y:S01]  /*8f60*/  @!P1 IMAD.MOV R222, RZ, RZ, -R222 ;  /* 0x000000ffffde9224 */ /* 0x000fe200078e0ade */
[C---:B------:R-:W-:Y:S02]  /*8f70*/  ISETP.GT.U32.AND P1, PT, R251.reuse, R158, PT ;  /* 0x0000009efb00720c */ /* 0x040fe40003f24070 */
[----:B------:R-:W-:Y:S02]  /*8f80*/  @!P4 IADD3 R164, R164, -R251, RZ ;  /* 0x800000fba4a4c210 */ /* 0x000fe40007ffe0ff */
[C---:B------:R-:W-:Y:S02]  /*8f90*/  ISETP.GT.U32.AND P6, PT, R251.reuse, R159, PT ;  /* 0x0000009ffb00720c */ /* 0x040fe40003fc4070 */
[C---:B------:R-:W-:Y:S01]  /*8fa0*/  ISETP.GT.U32.AND P4, PT, R251.reuse, R157, PT ;  /* 0x0000009dfb00720c */ /* 0x040fe20003f84070 */
[----:B------:R-:W-:Y:S01]  /*8fb0*/  @!P2 IMAD.MOV R166, RZ, RZ, -R166 ;  /* 0x000000ffffa6a224 */ /* 0x000fe200078e0aa6 */
[C---:B------:R-:W-:Y:S01]  /*8fc0*/  ISETP.GT.U32.AND P2, PT, R251.reuse, R160, PT ;  /* 0x000000a0fb00720c */ /* 0x040fe20003f44070 */
[--C-:B------:R-:W-:Y:S01]  /*8fd0*/  @!P3 IMAD.IADD R162, R162, 0x1, -R251.reuse ;  /* 0x00000001a2a2b824 */ /* 0x100fe200078e0afb */
[----:B------:R-:W-:Y:S01]  /*8fe0*/  ISETP.GT.U32.AND P3, PT, R251, R155, PT ;  /* 0x0000009bfb00720c */ /* 0x000fe20003f64070 */
[----:B------:R-:W-:-:S02]  /*8ff0*/  @!P5 IMAD.IADD R156, R156, 0x1, -R251 ;  /* 0x000000019c9cd824 */ /* 0x000fc400078e0afb */
[----:B------:R-:W-:Y:S02]  /*9000*/  @!P1 IADD3 R158, R158, -R251, RZ ;  /* 0x800000fb9e9e9210 */ /* 0x000fe40007ffe0ff */
[----:B---3--:R-:W-:Y:S02]  /*9010*/  ISETP.GE.AND P1, PT, R228, RZ, PT ;  /* 0x000000ffe400720c */ /* 0x008fe40003f26270 */
[--C-:B------:R-:W-:Y:S01]  /*9020*/  @!P6 IMAD.IADD R159, R159, 0x1, -R251.reuse ;  /* 0x000000019f9fe824 */ /* 0x100fe200078e0afb */
[----:B------:R-:W3:Y:S01]  /*9030*/  LDL R228, [R1+0x5518] ;  /* 0x0055180001e47983 */ /* 0x000ee20000100800 */
[----:B------:R-:W-:Y:S01]  /*9040*/  @!P4 IMAD.IADD R157, R157, 0x1, -R251 ;  /* 0x000000019d9dc824 */ /* 0x000fe200078e0afb */
[----:B----4-:R-:W-:Y:S02]  /*9050*/  ISETP.GE.AND P6, PT, R227, RZ, PT ;  /* 0x000000ffe300720c */ /* 0x010fe40003fc6270 */
[----:B------:R-:W4:Y:S01]  /*9060*/  LDL R227, [R1+0x5514] ;  /* 0x0055140001e37983 */ /* 0x000f220000100800 */
[----:B------:R-:W-:-:S03]  /*9070*/  ISETP.GE.AND P4, PT, R229, RZ, PT ;  /* 0x000000ffe500720c */ /* 0x000fc60003f86270 */
[----:B------:R-:W4:Y:S01]  /*9080*/  LDL R229, [R1+0x551c] ;  /* 0x00551c0001e57983 */ /* 0x000f220000100800 */
[----:B------:R-:W-:-:S03]  /*9090*/  ISETP.GE.AND P5, PT, R230, RZ, PT ;  /* 0x000000ffe600720c */ /* 0x000fc60003fa6270 */
[----:B------:R-:W4:Y:S01]  /*90a0*/  LDL R230, [R1+0x5520] ;  /* 0x0055200001e67983 */ /* 0x000f220000100800 */
[----:B------:R-:W-:Y:S01]  /*90b0*/  @!P2 IMAD.IADD R160, R160, 0x1, -R251 ;  /* 0x00000001a0a0a824 */ /* 0x000fe200078e0afb */
[----:B------:R-:W-:Y:S02]  /*90c0*/  ISETP.GT.U32.AND P2, PT, R251, R153, PT ;  /* 0x00000099fb00720c */ /* 0x000fe40003f44070 */
[----:B------:R-:W-:Y:S02]  /*90d0*/  @!P3 IADD3 R155, R155, -R251, RZ ;  /* 0x800000fb9b9bb210 */ /* 0x000fe40007ffe0ff */
[----:B------:R-:W-:Y:S02]  /*90e0*/  @!P6 IADD3 R164, -R164, RZ, RZ ;  /* 0x000000ffa4a4e210 */ /* 0x000fe40007ffe1ff */
[----:B------:R-:W-:Y:S02]  /*90f0*/  ISETP.GT.U32.AND P6, PT, R251, R155, PT ;  /* 0x0000009bfb00720c */ /* 0x000fe40003fc4070 */
[----:B------:R-:W-:-:S05]  /*9100*/  @!P5 IADD3 R161, -R161, RZ, RZ ;  /* 0x000000ffa1a1d210 */ /* 0x000fca0007ffe1ff */
[----:B------:R-:W-:-:S05]  /*9110*/  @!P2 IMAD.IADD R153, R153, 0x1, -R251 ;  /* 0x000000019999a824 */ /* 0x000fca00078e0afb */
[----:B------:R-:W-:Y:S02]  /*9120*/  ISETP.GT.U32.AND P5, PT, R251, R153, PT ;  /* 0x00000099fb00720c */ /* 0x000fe40003fa4070 */
[----:B------:R-:W-:Y:S02]  /*9130*/  @!P6 IADD3 R155, R155, -R251, RZ ;  /* 0x800000fb9b9be210 */ /* 0x000fe40007ffe0ff */
[----:B------:R-:W-:Y:S02]  /*9140*/  ISETP.GT.U32.AND P6, PT, R251, R148, PT ;  /* 0x00000094fb00720c */ /* 0x000fe40003fc4070 */
[----:B------:R-:W-:Y:S02]  /*9150*/  ISETP.GE.AND P3, PT, R232, RZ, PT ;  /* 0x000000ffe800720c */ /* 0x000fe40003f66270 */
[----:B------:R-:W-:-:S05]  /*9160*/  IADD3 R232, R22, 0xf7, RZ ;  /* 0x000000f716e87810 */ /* 0x000fca0007ffe0ff */
[--C-:B------:R-:W-:Y:S01]  /*9170*/  @!P5 IMAD.IADD R153, R153, 0x1, -R251.reuse ;  /* 0x000000019999d824 */ /* 0x100fe200078e0afb */
[----:B------:R1:W-:Y:S01]  /*9180*/  STL [R1+0x574c], R232 ;  /* 0x00574ce801007387 */ /* 0x0003e20000100800 */
[----:B------:R-:W-:Y:S02]  /*9190*/  ISETP.GE.AND P5, PT, R241, RZ, PT ;  /* 0x000000fff100720c */ /* 0x000fe40003fa6270 */
[----:B------:R-:W-:Y:S01]  /*91a0*/  @!P6 IMAD.IADD R148, R148, 0x1, -R251 ;  /* 0x000000019494e824 */ /* 0x000fe200078e0afb */
[----:B------:R-:W4:Y:S01]  /*91b0*/  LDL R241, [R1+0x5528] ;  /* 0x0055280001f17983 */ /* 0x000f220000100800 */
[----:B--2---:R-:W-:-:S03]  /*91c0*/  ISETP.GE.AND P6, PT, R233, RZ, PT ;  /* 0x000000ffe900720c */ /* 0x004fc60003fc6270 */
[----:B------:R-:W2:Y:S01]  /*91d0*/  LDL R233, [R1+0x553c] ;  /* 0x00553c0001e97983 */ /* 0x000ea20000100800 */
[----:B------:R-:W-:Y:S01]  /*91e0*/  @!P1 IMAD.MOV R163, RZ, RZ, -R163 ;  /* 0x000000ffffa39224 */ /* 0x000fe200078e0aa3 */
[C---:B------:R-:W-:Y:S01]  /*91f0*/  ISETP.GT.U32.AND P2, PT, R251.reuse, R158, PT ;  /* 0x0000009efb00720c */ /* 0x040fe20003f44070 */
[----:B------:R-:W-:Y:S01]  /*9200*/  @!P4 IMAD.MOV R162, RZ, RZ, -R162 ;  /* 0x000000ffffa2c224 */ /* 0x000fe200078e0aa2 */
[C---:B------:R-:W-:Y:S02]  /*9210*/  ISETP.GT.U32.AND P1, PT, R251.reuse, R157, PT ;  /* 0x0000009dfb00720c */ /* 0x040fe40003f24070 */
[C---:B------:R-:W-:Y:S01]  /*9220*/  ISETP.GT.U32.AND P4, PT, R251.reuse, R156, PT ;  /* 0x0000009cfb00720c */ /* 0x040fe20003f84070 */
[----:B------:R-:W-:Y:S01]  /*9230*/  @!P0 IMAD.MOV R159, RZ, RZ, -R159 ;  /* 0x000000ffff9f8224 */ /* 0x000fe200078e0a9f */
[----:B------:R-:W-:-:S07]  /*9240*/  ISETP.GT.U32.AND P0, PT, R251, R152, PT ;  /* 0x00000098fb00720c */ /* 0x000fce0003f04070 */
[----:B------:R-:W-:Y:S02]  /*9250*/  @!P2 IADD3 R158, R158, -R251, RZ ;  /* 0x800000fb9e9ea210 */ /* 0x000fe40007ffe0ff */
[--C-:B------:R-:W-:Y:S01]  /*9260*/  @!P1 IMAD.IADD R157, R157, 0x1, -R251.reuse ;  /* 0x000000019d9d9824 */ /* 0x100fe200078e0afb */
[C---:B------:R-:W-:Y:S01]  /*9270*/  ISETP.GT.U32.AND P2, PT, R251.reuse, R151, PT ;  /* 0x00000097fb00720c */ /* 0x040fe20003f44070 */
[----:B------:R-:W-:Y:S01]  /*9280*/  @!P4 IMAD.IADD R156, R156, 0x1, -R251 ;  /* 0x000000019c9cc824 */ /* 0x000fe200078e0afb */
[C---:B------:R-:W-:Y:S02]  /*9290*/  ISETP.GT.U32.AND P1, PT, R251.reuse, R150, PT ;  /* 0x00000096fb00720c */ /* 0x040fe40003f24070 */
[C---:B------:R-:W-:Y:S01]  /*92a0*/  ISETP.GT.U32.AND P4, PT, R251.reuse, R149, PT ;  /* 0x00000095fb00720c */ /* 0x040fe20003f84070 */
[----:B------:R-:W-:Y:S01]  /*92b0*/  @!P3 IMAD.MOV R160, RZ, RZ, -R160 ;  /* 0x000000ffffa0b224 */ /* 0x000fe200078e0aa0 */
[----:B------:R-:W-:Y:S02]  /*92c0*/  ISETP.GT.U32.AND P3, PT, R251, R154, PT ;  /* 0x0000009afb00720c */ /* 0x000fe40003f64070 */
[----:B------:R-:W-:-:S05]  /*92d0*/  @!P0 IADD3 R152, R152, -R251, RZ ;  /* 0x800000fb98988210 */ /* 0x000fca0007ffe0ff */
[--C-:B------:R-:W-:Y:S02]  /*92e0*/  @!P2 IMAD.IADD R151, R151, 0x1, -R251.reuse ;  /* 0x000000019797a824 */ /* 0x100fe400078e0afb */
        /* <DEDUP_REMOVED lines=11> */
[----:B------:R-:W-:-:S09]  /*93a0*/  ISETP.GT.U32.AND P3, PT, R251, R147, PT ;  /* 0x00000093fb00720c */ /* 0x000fd20003f64070 */
[----:B------:R-:W-:Y:S01]  /*93b0*/  @!P4 IMAD.MOV R154, RZ, RZ, -R154 ;  /* 0x000000ffff9ac224 */ /* 0x000fe200078e0a9a */
[----:B------:R-:W-:-:S03]  /*93c0*/  ISETP.GT.U32.AND P4, PT, R251, R148, PT ;  /* 0x00000094fb00720c */ /* 0x000fc60003f84070 */
[----:B------:R-:W-:Y:S01]  /*93d0*/  @!P3 IMAD.IADD R147, R147, 0x1, -R251 ;  /* 0x000000019393b824 */ /* 0x000fe200078e0afb */
[----:B------:R-:W-:-:S09]  /*93e0*/  ISETP.GT.U32.AND P3, PT, R251, R152, PT ;  /* 0x00000098fb00720c */ /* 0x000fd20003f64070 */
[----:B------:R-:W-:Y:S01]  /*93f0*/  @!P4 IMAD.IADD R148, R148, 0x1, -R251 ;  /* 0x000000019494c824 */ /* 0x000fe200078e0afb */
[----:B------:R-:W-:-:S03]  /*9400*/  ISETP.GT.U32.AND P4, PT, R251, R142, PT ;  /* 0x0000008efb00720c */ /* 0x000fc60003f84070 */
[----:B------:R-:W-:Y:S02]  /*9410*/  @!P3 IADD3 R152, R152, -R251, RZ ;  /* 0x800000fb9898b210 */ /* 0x000fe40007ffe0ff */
[----:B------:R-:W-:Y:S02]  /*9420*/  ISETP.GE.AND P3, PT, R241, RZ, PT ;  /* 0x000000fff100720c */ /* 0x000fe40003f66270 */
[----:B------:R-:W4:Y:S06]  /*9430*/  LDL R241, [R1+0x5540] ;  /* 0x0055400001f17983 */ /* 0x000f2c0000100800 */
[----:B------:R-:W-:Y:S01]  /*9440*/  @!P4 IMAD.IADD R142, R142, 0x1, -R251 ;  /* 0x000000018e8ec824 */ /* 0x000fe200078e0afb */
[----:B--2---:R-:W-:-:S02]  /*9450*/  ISETP.GE.AND P4, PT, R233, RZ, PT ;  /* 0x000000ffe900720c */ /* 0x004fc40003f86270 */
[----:B------:R-:W2:Y:S01]  /*9460*/  LDL R233, [R1+0x5554] ;  /* 0x0055540001e97983 */ /* 0x000ea20000100800 */
[----:B------:R-:W-:Y:S01]  /*9470*/  @!P0 IMAD.MOV R157, RZ, RZ, -R157 ;  /* 0x000000ffff9d8224 */ /* 0x000fe200078e0a9d */
[----:B------:R-:W-:Y:S01]  /*9480*/  @!P1 IADD3 R155, -R155, RZ, RZ ;  /* 0x000000ff9b9b9210 */ /* 0x000fe20007ffe1ff */
[----:B------:R-:W-:Y:S01]  /*9490*/  @!P2 IMAD.MOV R156, RZ, RZ, -R156 ;  /* 0x000000ffff9ca224 */ /* 0x000fe200078e0a9c */
[C---:B------:R-:W-:Y:S02]  /*94a0*/  ISETP.GT.U32.AND P0, PT, R251.reuse, R151, PT ;  /* 0x00000097fb00720c */ /* 0x040fe40003f04070 */
[C---:B------:R-:W-:Y:S02]  /*94b0*/  ISETP.GT.U32.AND P2, PT, R251.reuse, R150, PT ;  /* 0x00000096fb00720c */ /* 0x040fe40003f44070 */
[----:B------:R-:W-:Y:S02]  /*94c0*/  ISETP.GT.U32.AND P1, PT, R251, R149, PT ;  /* 0x00000095fb00720c */ /* 0x000fe40003f24070 */
[----:B------:R-:W-:-:S02]  /*94d0*/  @!P5 IADD3 R158, -R158, RZ, RZ ;  /* 0x000000ff9e9ed210 */ /* 0x000fc40007ffe1ff */
[----:B------:R-:W-:-:S05]  /*94e0*/  ISETP.GT.U32.AND P5, PT, R251, R147, PT ;  /* 0x00000093fb00720c */ /* 0x000fca0003fa4070 */
[--C-:B------:R-:W-:Y:S01]  /*94f0*/  @!P0 IMAD.IADD R151, R151, 0x1, -R251.reuse ;  /* 0x0000000197978824 */ /* 0x100fe200078e0afb */
[C---:B------:R-:W-:Y:S01]  /*9500*/  ISETP.GT.U32.AND P0, PT, R251.reuse, R145, PT ;  /* 0x00000091fb00720c */ /* 0x040fe20003f04070 */
[----:B------:R-:W-:Y:S01]  /*9510*/  @!P2 IMAD.IADD R150, R150, 0x1, -R251 ;  /* 0x000000019696a824 */ /* 0x000fe200078e0afb */
[----:B------:R-:W-:Y:S02]  /*9520*/  ISETP.GT.U32.AND P2, PT, R251, R144, PT ;  /* 0x00000090fb00720c */ /* 0x000fe40003f44070 */
[----:B------:R-:W-:Y:S02]  /*9530*/  @!P1 IADD3 R149, R149, -R251, RZ ;  /* 0x800000fb95959210 */ /* 0x000fe40007ffe0ff */
[C---:B------:R-:W-:Y:S01]  /*9540*/  ISETP.GT.U32.AND P1, PT, R251.reuse, R143, PT ;  /* 0x0000008ffb00720c */ /* 0x040fe20003f24070 */
[----:B------:R-:W-:Y:S01]  /*9550*/  @!P6 IMAD.MOV R153, RZ, RZ, -R153 ;  /* 0x000000ffff99e224 */ /* 0x000fe200078e0a99 */
[----:B------:R-:W-:Y:S01]  /*9560*/  ISETP.GT.U32.AND P6, PT, R251, R146, PT ;  /* 0x00000092fb00720c */ /* 0x000fe20003fc4070 */
[----:B------:R-:W-:-:S04]  /*9570*/  @!P5 IMAD.IADD R147, R147, 0x1, -R251 ;  /* 0x000000019393d824 */ /* 0x000fc800078e0afb */
[--C-:B------:R-:W-:Y:S02]  /*9580*/  @!P0 IMAD.IADD R145, R145, 0x1, -R251.reuse ;  /* 0x0000000191918824 */ /* 0x100fe400078e0afb */
[----:B------:R-:W-:-:S04]  /*9590*/  @!P2 IMAD.IADD R144, R144, 0x1, -R251 ;  /* 0x000000019090a824 */ /* 0x000fc800078e0afb */
[-C--:B------:R-:W-:Y:S02]  /*95a0*/  @!P1 IADD3 R143, R143, -R251.reuse, RZ ;  /* 0x800000fb8f8f9210 */ /* 0x080fe40007ffe0ff */
        /* <DEDUP_REMOVED lines=9> */
[----:B------:R-:W-:-:S05]  /*9640*/  ISETP.GT.U32.AND P6, PT, R251, R141, PT ;  /* 0x0000008dfb00720c */ /* 0x000fca0003fc4070 */
[----:B------:R-:W-:Y:S01]  /*9650*/  @!P2 IMAD.MOV R149, RZ, RZ, -R149 ;  /* 0x000000ffff95a224 */ /* 0x000fe200078e0a95 */
[----:B------:R-:W-:-:S07]  /*9660*/  ISETP.GT.U32.AND P2, PT, R251, R143, PT ;  /* 0x0000008ffb00720c */ /* 0x000fce0003f44070 */
[----:B------:R-:W-:-:S04]  /*9670*/  @!P6 IADD3 R141, R141, -R251, RZ ;  /* 0x800000fb8d8de210 */ /* 0x000fc80007ffe0ff */
[----:B------:R-:W-:Y:S02]  /*9680*/  ISETP.GT.U32.AND P6, PT, R251, R141, PT ;  /* 0x0000008dfb00720c */ /* 0x000fe40003fc4070 */
[----:B------:R-:W-:Y:S01]  /*9690*/  @!P2 IMAD.IADD R143, R143, 0x1, -R251 ;  /* 0x000000018f8fa824 */ /* 0x000fe200078e0afb */
[----:B------:R-:W-:-:S10]  /*96a0*/  ISETP.GT.U32.AND P2, PT, R251, R136, PT ;  /* 0x00000088fb00720c */ /* 0x000fd40003f44070 */
[----:B------:R-:W-:-:S03]  /*96b0*/  @!P6 IMAD.IADD R141, R141, 0x1, -R251 ;  /* 0x000000018d8de824 */ /* 0x000fc600078e0afb */
[----:B------:R-:W-:Y:S02]  /*96c0*/  @!P2 IADD3 R136, R136, -R251, RZ ;  /* 0x800000fb8888a210 */ /* 0x000fe40007ffe0ff */
[----:B------:R-:W-:Y:S02]  /*96d0*/  ISETP.GE.AND P6, PT, R241, RZ, PT ;  /* 0x000000fff100720c */ /* 0x000fe40003fc6270 */
[----:B------:R-:W4:Y:S01]  /*96e0*/  LDL R241, [R1+0x5558] ;  /* 0x0055580001f17983 */ /* 0x000f220000100800 */
[----:B--2---:R-:W-:-:S03]  /*96f0*/  ISETP.GE.AND P2, PT, R233, RZ, PT ;  /* 0x000000ffe900720c */ /* 0x004fc60003f46270 */
[----:B------:R-:W2:Y:S01]  /*9700*/  LDL R233, [R1+0x556c] ;  /* 0x00556c0001e97983 */ /* 0x000ea20000100800 */
[----:B------:R-:W-:-:S05]  /*9710*/  IABS R225, R242 ;  /* 0x000000f200e17213 */ /* 0x000fca0000000000 */
[----:B------:R-:W-:Y:S01]  /*9720*/  IMAD.HI.U32 R226, R252, R225, RZ ;  /* 0x000000e1fce27227 */ /* 0x000fe200078e00ff */
[----:B------:R-:W-:-:S03]  /*9730*/  IABS R223, R235 ;  /* 0x000000eb00df7213 */ /* 0x000fc60000000000 */
[----:B------:R-:W-:Y:S01]  /*9740*/  IMAD.MOV R224, RZ, RZ, -R226 ;  /* 0x000000ffffe07224 */ /* 0x000fe200078e0ae2 */
[----:B------:R-:W-:Y:S01]  /*9750*/  @!P0 IADD3 R150, -R150, RZ, RZ ;  /* 0x000000ff96968210 */ /* 0x000fe20007ffe1ff */
[----:B------:R-:W-:Y:S02]  /*9760*/  @!P3 IMAD.MOV R152, RZ, RZ, -R152 ;  /* 0x000000ffff98b224 */ /* 0x000fe400078e0a98 */
[C---:B------:R-:W-:Y:S02]  /*9770*/  IMAD R219, R251.reuse, R224, R225 ;  /* 0x000000e0fbdb7224 */ /* 0x040fe400078e02e1 */
[----:B------:R-:W-:Y:S01]  /*9780*/  IMAD.HI.U32 R224, R252, R223, RZ ;  /* 0x000000dffce07227 */ /* 0x000fe200078e00ff */
[C---:B------:R-:W-:Y:S02]  /*9790*/  ISETP.GT.U32.AND P3, PT, R251.reuse, R146, PT ;  /* 0x00000092fb00720c */ /* 0x040fe40003f64070 */
[C---:B------:R-:W-:Y:S01]  /*97a0*/  ISETP.GT.U32.AND P0, PT, R251.reuse, R144, PT ;  /* 0x00000090fb00720c */ /* 0x040fe20003f04070 */
[----:B------:R-:W-:Y:S01]  /*97b0*/  @!P5 IMAD.MOV R151, RZ, RZ, -R151 ;  /* 0x000000ffff97d224 */ /* 0x000fe200078e0a97 */
[----:B------:R-:W-:-:S02]  /*97c0*/  ISETP.GT.U32.AND P5, PT, R251, R145, PT ;  /* 0x00000091fb00720c */ /* 0x000fc40003fa4070 */
[----:B------:R-:W-:-:S05]  /*97d0*/  IADD3 R224, -R224, RZ, RZ ;  /* 0x000000ffe0e07210 */ /* 0x000fca0007ffe1ff */
[C---:B------:R-:W-:Y:S02]  /*97e0*/  IMAD R165, R251.reuse, R224, R223 ;  /* 0x000000e0fba57224 */ /* 0x040fe400078e02df */
[----:B------:R-:W-:Y:S02]  /*97f0*/  IMAD.MOV.U32 R223, RZ, RZ, R147 ;  /* 0x000000ffffdf7224 */ /* 0x000fe400078e0093 */
[----:B------:R-:W-:Y:S01]  /*9800*/  @!P3 IMAD.IADD R146, R146, 0x1, -R251 ;  /* 0x000000019292b824 */ /* 0x000fe200078e0afb */
[----:B------:R-:W-:Y:S01]  /*9810*/  ISETP.GT.U32.AND P3, PT, R251, R139, PT ;  /* 0x0000008bfb00720c */ /* 0x000fe20003f64070 */
[----:B------:R-:W-:Y:S01]  /*9820*/  @!P4 IMAD.MOV R223, RZ, RZ, -R223 ;  /* 0x000000ffffdfc224 */ /* 0x000fe200078e0adf */
[----:B------:R-:W-:Y:S01]  /*9830*/  @!P5 IADD3 R145, R145, -R251, RZ ;  /* 0x800000fb9191d210 */ /* 0x000fe20007ffe0ff */
[----:B------:R-:W-:Y:S01]  /*9840*/  @!P0 IMAD.IADD R144, R144, 0x1, -R251 ;  /* 0x0000000190908824 */ /* 0x000fe200078e0afb */
[C---:B------:R-:W-:Y:S02]  /*9850*/  ISETP.GT.U32.AND P4, PT, R251.reuse, R140, PT ;  /* 0x0000008cfb00720c */ /* 0x040fe40003f84070 */
[----:B------:R-:W-:-:S02]  /*9860*/  ISETP.GT.U32.AND P5, PT, R251, R138, PT ;  /* 0x0000008afb00720c */ /* 0x000fc40003fa4070 */
[C---:B------:R-:W-:Y:S02]  /*9870*/  ISETP.GT.U32.AND P0, PT, R251.reuse, R137, PT ;  /* 0x00000089fb00720c */ /* 0x040fe40003f04070 */
[----:B------:R-:W-:Y:S02]  /*9880*/  @!P1 IADD3 R148, -R148, RZ, RZ ;  /* 0x000000ff94949210 */ /* 0x000fe40007ffe1ff */
[----:B------:R-:W-:Y:S02]  /*9890*/  ISETP.GT.U32.AND P1, PT, R251, R142, PT ;  /* 0x0000008efb00720c */ /* 0x000fe40003f24070 */
[----:B------:R-:W-:Y:S02]  /*98a0*/  @!P3 IADD3 R139, R139, -R251, RZ ;  /* 0x800000fb8b8bb210 */ /* 0x000fe40007ffe0ff */
[----:B---3--:R-:W-:Y:S01]  /*98b0*/  ISETP.GE.AND P3, PT, R228, RZ, PT ;  /* 0x000000ffe400720c */ /* 0x008fe20003f66270 */
[--C-:B------:R-:W-:Y:S01]  /*98c0*/  @!P4 IMAD.IADD R140, R140, 0x1, -R251.reuse ;  /* 0x000000018c8cc824 */ /* 0x100fe200078e0afb */
[----:B------:R-:W3:Y:S01]  /*98d0*/  LDL R228, [R1+0x5560] ;  /* 0x0055600001e47983 */ /* 0x000ee20000100800 */
        /* <DEDUP_REMOVED lines=8> */
[----:B------:R-:W-:Y:S02]  /*9960*/  @!P1 IADD3 R142, R142, -R251, RZ ;  /* 0x800000fb8e8e9210 */ /* 0x000fe40007ffe0ff */
[C---:B------:R-:W-:Y:S01]  /*9970*/  ISETP.GT.U32.AND P1, PT, R251.reuse, R135, PT ;  /* 0x00000087fb00720c */ /* 0x040fe20003f24070 */
[----:B------:R-:W-:Y:S01]  /*9980*/  @!P6 IMAD.MOV R146, RZ, RZ, -R146 ;  /* 0x000000ffff92e224 */ /* 0x000fe200078e0a92 */
[----:B------:R-:W-:Y:S01]  /*9990*/  ISETP.GT.U32.AND P6, PT, R251, R137, PT ;  /* 0x00000089fb00720c */ /* 0x000fe20003fc4070 */
[----:B------:R-:W-:-:S10]  /*99a0*/  @!P5 IMAD.MOV R143, RZ, RZ, -R143 ;  /* 0x000000ffff8fd224 */ /* 0x000fd400078e0a8f */
[--C-:B------:R-:W-:Y:S02]  /*99b0*/  @!P1 IMAD.IADD R135, R135, 0x1, -R251.reuse ;  /* 0x0000000187879824 */ /* 0x100fe400078e0afb */
[----:B------:R-:W-:Y:S01]  /*99c0*/  @!P6 IMAD.IADD R137, R137, 0x1, -R251 ;  /* 0x000000018989e824 */ /* 0x000fe200078e0afb */
[C---:B------:R-:W-:Y:S02]  /*99d0*/  ISETP.GT.U32.AND P6, PT, R251.reuse, R130, PT ;  /* 0x00000082fb00720c */ /* 0x040fe40003fc4070 */
[----:B------:R-:W-:Y:S02]  /*99e0*/  ISETP.GT.U32.AND P5, PT, R251, R135, PT ;  /* 0x00000087fb00720c */ /* 0x000fe40003fa4070 */
[----:B------:R-:W-:-:S05]  /*99f0*/  IADD3 R234, R22, 0xf8, RZ ;  /* 0x000000f816ea7810 */ /* 0x000fca0007ffe0ff */
[----:B------:R-:W-:Y:S04]  /*9a00*/  STL [R1+0x5740], R234 ;  /* 0x005740ea01007387 */ /* 0x000fe80000100800 */
[----:B------:R-:W-:Y:S02]  /*9a10*/  @!P6 IADD3 R130, R130, -R251, RZ ;  /* 0x800000fb8282e210 */ /* 0x000fe40007ffe0ff */
[----:B------:R-:W-:Y:S01]  /*9a20*/  @!P5 IMAD.IADD R135, R135, 0x1, -R251 ;  /* 0x000000018787d824 */ /* 0x000fe200078e0afb */
[----:B------:R-:W-:Y:S02]  /*9a30*/  ISETP.GE.AND P5, PT, R241, RZ, PT ;  /* 0x000000fff100720c */ /* 0x000fe40003fa6270 */
[----:B------:R-:W4:Y:S01]  /*9a40*/  LDL R241, [R1+0x5570] ;  /* 0x0055700001f17983 */ /* 0x000f220000100800 */
[----:B--2---:R-:W-:-:S03]  /*9a50*/  ISETP.GE.AND P6, PT, R233, RZ, PT ;  /* 0x000000ffe900720c */ /* 0x004fc60003fc6270 */
[----:B------:R-:W2:Y:S01]  /*9a60*/  LDL R233, [R1+0x5584] ;  /* 0x0055840001e97983 */ /* 0x000ea20000100800 */
[----:B------:R-:W-:Y:S01]  /*9a70*/  @!P4 IADD3 R145, -R145, RZ, RZ ;  /* 0x000000ff9191c210 */ /* 0x000fe20007ffe1ff */
[----:B------:R-:W-:Y:S01]  /*9a80*/  @!P3 IMAD.MOV R144, RZ, RZ, -R144 ;  /* 0x000000ffff90b224 */ /* 0x000fe200078e0a90 */
[C---:B------:R-:W-:Y:S02]  /*9a90*/  ISETP.GT.U32.AND P1, PT, R251.reuse, R140, PT ;  /* 0x0000008cfb00720c */ /* 0x040fe40003f24070 */
[C---:B------:R-:W-:Y:S02]  /*9aa0*/  ISETP.GT.U32.AND P4, PT, R251.reuse, R139, PT ;  /* 0x0000008bfb00720c */ /* 0x040fe40003f84070 */
[C---:B------:R-:W-:Y:S01]  /*9ab0*/  ISETP.GT.U32.AND P3, PT, R251.reuse, R138, PT ;  /* 0x0000008afb00720c */ /* 0x040fe20003f64070 */
[----:B------:R-:W-:Y:S01]  /*9ac0*/  @!P2 IMAD.MOV R141, RZ, RZ, -R141 ;  /* 0x000000ffff8da224 */ /* 0x000fe200078e0a8d */
[----:B------:R-:W-:-:S07]  /*9ad0*/  ISETP.GT.U32.AND P2, PT, R251, R134, PT ;  /* 0x00000086fb00720c */ /* 0x000fce0003f44070 */
[--C-:B------:R-:W-:Y:S01]  /*9ae0*/  @!P1 IMAD.IADD R140, R140, 0x1, -R251.reuse ;  /* 0x000000018c8c9824 */ /* 0x100fe200078e0afb */
[----:B------:R-:W-:Y:S02]  /*9af0*/  ISETP.GT.U32.AND P1, PT, R251, R133, PT ;  /* 0x00000085fb00720c */ /* 0x000fe40003f24070 */
[----:B------:R-:W-:Y:S01]  /*9b00*/  @!P4 IADD3 R139, R139, -R251, RZ ;  /* 0x800000fb8b8bc210 */ /* 0x000fe20007ffe0ff */
[--C-:B------:R-:W-:Y:S01]  /*9b10*/  @!P3 IMAD.IADD R138, R138, 0x1, -R251.reuse ;  /* 0x000000018a8ab824 */ /* 0x100fe200078e0afb */
[C---:B------:R-:W-:Y:S02]  /*9b20*/  ISETP.GT.U32.AND P4, PT, R251.reuse, R132, PT ;  /* 0x00000084fb00720c */ /* 0x040fe40003f84070 */
[C---:B------:R-:W-:Y:S02]  /*9b30*/  ISETP.GT.U32.AND P3, PT, R251.reuse, R131, PT ;  /* 0x00000083fb00720c */ /* 0x040fe40003f64070 */
[----:B------:R-:W-:Y:S02]  /*9b40*/  @!P0 IADD3 R142, -R142, RZ, RZ ;  /* 0x000000ff8e8e8210 */ /* 0x000fe40007ffe1ff */
[----:B------:R-:W-:Y:S01]  /*9b50*/  ISETP.GT.U32.AND P0, PT, R251, R136, PT ;  /* 0x00000088fb00720c */ /* 0x000fe20003f04070 */
[----:B------:R-:W-:-:S02]  /*9b60*/  @!P2 IMAD.IADD R134, R134, 0x1, -R251 ;  /* 0x000000018686a824 */ /* 0x000fc400078e0afb */
[----:B------:R-:W-:-:S04]  /*9b70*/  @!P1 IADD3 R133, R133, -R251, RZ ;  /* 0x800000fb85859210 */ /* 0x000fc80007ffe0ff */
[--C-:B------:R-:W-:Y:S02]  /*9b80*/  @!P4 IMAD.IADD R132, R132, 0x1, -R251.reuse ;  /* 0x000000018484c824 */ /* 0x100fe400078e0afb */
[----:B------:R-:W-:-:S04]  /*9b90*/  @!P3 IMAD.IADD R131, R131, 0x1, -R251 ;  /* 0x000000018383b824 */ /* 0x000fc800078e0afb */
        /* <DEDUP_REMOVED lines=10> */
[----:B------:R-:W-:Y:S02]  /*9c40*/  @!P3 IADD3 R136, -R136, RZ, RZ ;  /* 0x000000ff8888b210 */ /* 0x000fe40007ffe1ff */
[----:B------:R-:W-:Y:S02]  /*9c50*/  ISETP.GT.U32.AND P3, PT, R251, R130, PT ;  /* 0x00000082fb00720c */ /* 0x000fe40003f64070 */
[----:B------:R-:W-:Y:S01]  /*9c60*/  @!P0 IMAD.IADD R129, R129, 0x1, -R251 ;  /* 0x0000000181818824 */ /* 0x000fe200078e0afb */
[----:B------:R-:W-:-:S10]  /*9c70*/  ISETP.GT.U32.AND P0, PT, R251, R134, PT ;  /* 0x00000086fb00720c */ /* 0x000fd40003f04070 */
[-C--:B------:R-:W-:Y:S02]  /*9c80*/  @!P3 IADD3 R130, R130, -R251.reuse, RZ ;  /* 0x800000fb8282b210 */ /* 0x080fe40007ffe0ff */
[----:B------:R-:W-:Y:S01]  /*9c90*/  ISETP.GT.U32.AND P3, PT, R251, R124, PT ;  /* 0x0000007cfb00720c */ /* 0x000fe20003f64070 */
[----:B------:R-:W-:Y:S01]  /*9ca0*/  @!P0 IMAD.IADD R134, R134, 0x1, -R251 ;  /* 0x0000000186868824 */ /* 0x000fe200078e0afb */
[----:B------:R-:W-:Y:S02]  /*9cb0*/  ISETP.GE.AND P0, PT, R241, RZ, PT ;  /* 0x000000fff100720c */ /* 0x000fe40003f06270 */
[----:B------:R-:W4:Y:S09]  /*9cc0*/  LDL R241, [R1+0x5588] ;  /* 0x0055880001f17983 */ /* 0x000f320000100800 */
[----:B------:R-:W-:-:S02]  /*9cd0*/  @!P3 IADD3 R124, R124, -R251, RZ ;  /* 0x800000fb7c7cb210 */ /* 0x000fc40007ffe0ff */
[----:B--2---:R-:W-:Y:S02]  /*9ce0*/  ISETP.GE.AND P3, PT, R233, RZ, PT ;  /* 0x000000ffe900720c */ /* 0x004fe40003f66270 */
[----:B------:R-:W2:Y:S01]  /*9cf0*/  LDL R233, [R1+0x559c] ;  /* 0x00559c0001e97983 */ /* 0x000ea20000100800 */
[----:B------:R-:W-:Y:S01]  /*9d00*/  @!P2 IADD3 R139, -R139, RZ, RZ ;  /* 0x000000ff8b8ba210 */ /* 0x000fe20007ffe1ff */
        /* <DEDUP_REMOVED lines=9> */
[----:B------:R-:W-:Y:S01]  /*9da0*/  ISETP.GT.U32.AND P2, PT, R251, R127, PT ;  /* 0x0000007ffb00720c */ /* 0x000fe20003f44070 */
[----:B------:R-:W-:Y:S01]  /*9db0*/  @!P4 IMAD.IADD R131, R131, 0x1, -R251 ;  /* 0x000000018383c824 */ /* 0x000fe200078e0afb */
[C---:B------:R-:W-:Y:S02]  /*9dc0*/  ISETP.GT.U32.AND P1, PT, R251.reuse, R126, PT ;  /* 0x0000007efb00720c */ /* 0x040fe40003f24070 */
[C---:B------:R-:W-:Y:S01]  /*9dd0*/  ISETP.GT.U32.AND P4, PT, R251.reuse, R125, PT ;  /* 0x0000007dfb00720c */ /* 0x040fe20003f84070 */
[----:B------:R-:W-:Y:S01]  /*9de0*/  @!P6 IMAD.MOV R135, RZ, RZ, -R135 ;  /* 0x000000ffff87e224 */ /* 0x000fe200078e0a87 */
[----:B------:R-:W-:Y:S01]  /*9df0*/  ISETP.GT.U32.AND P6, PT, R251, R128, PT ;  /* 0x00000080fb00720c */ /* 0x000fe20003fc4070 */
[----:B------:R-:W-:-:S06]  /*9e00*/  @!P5 IMAD.IADD R129, R129, 0x1, -R251 ;  /* 0x000000018181d824 */ /* 0x000fcc00078e0afb */
[----:B------:R-:W-:Y:S02]  /*9e10*/  @!P2 IADD3 R127, R127, -R251, RZ ;  /* 0x800000fb7f7fa210 */ /* 0x000fe40007ffe0ff */
[--C-:B------:R-:W-:Y:S02]  /*9e20*/  @!P1 IMAD.IADD R126, R126, 0x1, -R251.reuse ;  /* 0x000000017e7e9824 */ /* 0x100fe400078e0afb */
[--C-:B------:R-:W-:Y:S02]  /*9e30*/  @!P4 IMAD.IADD R125, R125, 0x1, -R251.reuse ;  /* 0x000000017d7dc824 */ /* 0x100fe400078e0afb */
[----:B------:R-:W-:Y:S01]  /*9e40*/  @!P6 IMAD.IADD R128, R128, 0x1, -R251 ;  /* 0x000000018080e824 */ /* 0x000fe200078e0afb */
[----:B------:R-:W-:Y:S02]  /*9e50*/  ISETP.GT.U32.AND P6, PT, R251, R123, PT ;  /* 0x0000007bfb00720c */ /* 0x000fe40003fc4070 */
[----:B---3--:R-:W-:Y:S02]  /*9e60*/  ISETP.GE.AND P2, PT, R228, RZ, PT ;  /* 0x000000ffe400720c */ /* 0x008fe40003f46270 */
[----:B------:R-:W3:Y:S01]  /*9e70*/  LDL R228, [R1+0x5590] ;  /* 0x0055900001e47983 */ /* 0x000ee20000100800 */
[----:B----4-:R-:W-:-:S03]  /*9e80*/  ISETP.GE.AND P5, PT, R227, RZ, PT ;  /* 0x000000ffe300720c */ /* 0x010fc60003fa6270 */
[----:B------:R-:W4:Y:S01]  /*9e90*/  LDL R227, [R1+0x558c] ;  /* 0x00558c0001e37983 */ /* 0x000f220000100800 */
[----:B------:R-:W-:-:S03]  /*9ea0*/  ISETP.GE.AND P1, PT, R229, RZ, PT ;  /* 0x000000ffe500720c */ /* 0x000fc60003f26270 */
[----:B------:R-:W4:Y:S01]  /*9eb0*/  LDL R229, [R1+0x5594] ;  /* 0x0055940001e57983 */ /* 0x000f220000100800 */
[----:B------:R-:W-:-:S03]  /*9ec0*/  ISETP.GE.AND P4, PT, R230, RZ, PT ;  /* 0x000000ffe600720c */ /* 0x000fc60003f86270 */
[----:B------:R-:W4:Y:S06]  /*9ed0*/  LDL R230, [R1+0x5598] ;  /* 0x0055980001e67983 */ /* 0x000f2c0000100800 */
[----:B------:R-:W-:Y:S02]  /*9ee0*/  @!P1 IADD3 R131, -R131, RZ, RZ ;  /* 0x000000ff83839210 */ /* 0x000fe40007ffe1ff */
[----:B------:R-:W-:Y:S01]  /*9ef0*/  ISETP.GT.U32.AND P1, PT, R251, R125, PT ;  /* 0x0000007dfb00720c */ /* 0x000fe20003f24070 */
[----:B------:R-:W-:-:S05]  /*9f00*/  @!P6 IMAD.IADD R123, R123, 0x1, -R251 ;  /* 0x000000017b7be824 */ /* 0x000fca00078e0afb */
[----:B------:R-:W-:-:S07]  /*9f10*/  ISETP.GT.U32.AND P6, PT, R251, R123, PT ;  /* 0x0000007bfb00720c */ /* 0x000fce0003fc4070 */
[----:B------:R-:W-:Y:S02]  /*9f20*/  @!P1 IADD3 R125, R125, -R251, RZ ;  /* 0x800000fb7d7d9210 */ /* 0x000fe40007ffe0ff */
[----:B------:R-:W-:-:S04]  /*9f30*/  ISETP.GT.U32.AND P1, PT, R251, R118, PT ;  /* 0x00000076fb00720c */ /* 0x000fc80003f24070 */
[----:B------:R-:W-:-:S09]  /*9f40*/  @!P6 IMAD.IADD R123, R123, 0x1, -R251 ;  /* 0x000000017b7be824 */ /* 0x000fd200078e0afb */
[----:B------:R-:W-:Y:S01]  /*9f50*/  @!P1 IMAD.IADD R118, R118, 0x1, -R251 ;  /* 0x0000000176769824 */ /* 0x000fe200078e0afb */
[----:B------:R-:W-:Y:S02]  /*9f60*/  ISETP.GE.AND P6, PT, R241, RZ, PT ;  /* 0x000000fff100720c */ /* 0x000fe40003fc6270 */
[----:B------:R-:W4:Y:S01]  /*9f70*/  LDL R241, [R1+0x55a0] ;  /* 0x0055a00001f17983 */ /* 0x000f220000100800 */
[----:B--2---:R-:W-:-:S03]  /*9f80*/  ISETP.GE.AND P1, PT, R233, RZ, PT ;  /* 0x000000ffe900720c */ /* 0x004fc60003f26270 */
        /* <DEDUP_REMOVED lines=31> */
[----:B------:R-:W-:Y:S02]  /*a180*/  @!P6 IADD3 R128, -R128, RZ, RZ ;  /* 0x000000ff8080e210 */ /* 0x000fe40007ffe1ff */
[----:B------:R-:W-:Y:S01]  /*a190*/  ISETP.GT.U32.AND P6, PT, R251, R119, PT ;  /* 0x00000077fb00720c */ /* 0x000fe20003fc4070 */
[----:B------:R-:W-:Y:S02]  /*a1a0*/  @!P4 IMAD.IADD R117, R117, 0x1, -R251 ;  /* 0x000000017575c824 */ /* 0x000fe400078e0afb */
[----:B------:R-:W-:-:S03]  /*a1b0*/  @!P5 IADD3 R125, -R125, RZ, RZ ;  /* 0x000000ff7d7dd210 */ /* 0x000fc60007ffe1ff */
[----:B------:R-:W-:-:S07]  /*a1c0*/  ISETP.GT.U32.AND P5, PT, R251, R117, PT ;  /* 0x00000075fb00720c */ /* 0x000fce0003fa4070 */
[----:B------:R-:W-:Y:S02]  /*a1d0*/  @!P6 IADD3 R119, R119, -R251, RZ ;  /* 0x800000fb7777e210 */ /* 0x000fe40007ffe0ff */
[----:B------:R-:W-:Y:S02]  /*a1e0*/  ISETP.GT.U32.AND P6, PT, R251, R112, PT ;  /* 0x00000070fb00720c */ /* 0x000fe40003fc4070 */
[----:B------:R-:W-:Y:S02]  /*a1f0*/  IADD3 R231, R22, 0xf9, RZ ;  /* 0x000000f916e77810 */ /* 0x000fe40007ffe0ff */
[----:B------:R-:W-:-:S03]  /*a200*/  @!P5 IMAD.IADD R117, R117, 0x1, -R251 ;  /* 0x000000017575d824 */ /* 0x000fc600078e0afb */
[----:B------:R-:W-:Y:S06]  /*a210*/  STL [R1+0x5734], R231 ;  /* 0x005734e701007387 */ /* 0x000fec0000100800 */
[----:B------:R-:W-:Y:S01]  /*a220*/  @!P6 IMAD.IADD R112, R112, 0x1, -R251 ;  /* 0x000000017070e824 */ /* 0x000fe200078e0afb */
[----:B------:R-:W-:Y:S02]  /*a230*/  ISETP.GE.AND P5, PT, R241, RZ, PT ;  /* 0x000000fff100720c */ /* 0x000fe40003fa6270 */
        /* <DEDUP_REMOVED lines=39> */
[----:B------:R-:W-:-:S08]  /*a4b0*/  ISETP.GE.AND P2, PT, R241, RZ, PT ;  /* 0x000000fff100720c */ /* 0x000fd00003f46270 */
[----:B------:R-:W-:Y:S01]  /*a4c0*/  @!P0 IMAD.IADD R106, R106, 0x1, -R251 ;  /* 0x000000016a6a8824 */ /* 0x000fe200078e0afb */
[----:B------:R-:W4:Y:S01]  /*a4d0*/  LDL R241, [R1+0x55d0] ;  /* 0x0055d00001f17983 */ /* 0x000f220000100800 */
[----:B--2---:R-:W-:-:S03]  /*a4e0*/  ISETP.GE.AND P0, PT, R233, RZ, PT ;  /* 0x000000ffe900720c */ /* 0x004fc60003f06270 */
        /* <DEDUP_REMOVED lines=37> */
[----:B------:R-:W-:-:S03]  /*a740*/  @!P6 IADD3 R105, R105, -R251, RZ ;  /* 0x800000fb6969e210 */ /* 0x000fc60007ffe0ff */
[----:B------:R-:W-:Y:S01]  /*a750*/  @!P4 IMAD.IADD R100, R100, 0x1, -R251 ;  /* 0x000000016464c824 */ /* 0x000fe200078e0afb */
[----:B------:R-:W-:Y:S02]  /*a760*/  ISETP.GE.AND P6, PT, R241, RZ, PT ;  /* 0x000000fff100720c */ /* 0x000fe40003fc6270 */
        /* <DEDUP_REMOVED lines=12> */
[----:B------:R-:W-:Y:S01]  /*a830*/  ISETP.GT.U32.AND P2, PT, R251, R103, PT ;  /* 0x00000067fb00720c */ /* 0x000fe20003f44070 */
[--C-:B------:R-:W-:Y:S01]  /*a840*/  @!P5 IMAD.IADD R109, R109, 0x1, -R251.reuse ;  /* 0x000000016d6dd824 */ /* 0x100fe200078e0afb */
[C---:B------:R-:W-:Y:S02]  /*a850*/  ISETP.GT.U32.AND P5, PT, R251.reuse, R102, PT ;  /* 0x00000066fb00720c */ /* 0x040fe40003fa4070 */
[----:B------:R-:W-:Y:S02]  /*a860*/  @!P1 IADD3 R108, R108, -R251, RZ ;  /* 0x800000fb6c6c9210 */ /* 0x000fe40007ffe0ff */
[C---:B------:R-:W-:Y:S01]  /*a870*/  ISETP.GT.U32.AND P1, PT, R251.reuse, R101, PT ;  /* 0x00000065fb00720c */ /* 0x040fe20003f24070 */
[----:B------:R-:W-:Y:S01]  /*a880*/  @!P3 IMAD.MOV R112, RZ, RZ, -R112 ;  /* 0x000000ffff70b224 */ /* 0x000fe200078e0a70 */
[----:B------:R-:W-:Y:S01]  /*a890*/  ISETP.GT.U32.AND P3, PT, R251, R106, PT ;  /* 0x0000006afb00720c */ /* 0x000fe20003f64070 */
[----:B------:R-:W-:-:S04]  /*a8a0*/  @!P0 IMAD.IADD R104, R104, 0x1, -R251 ;  /* 0x0000000168688824 */ /* 0x000fc800078e0afb */
[----:B------:R-:W-:Y:S02]  /*a8b0*/  @!P2 IMAD.IADD R103, R103, 0x1, -R251 ;  /* 0x000000016767a824 */ /* 0x000fe400078e0afb */
[----:B------:R-:W-:-:S04]  /*a8c0*/  @!P5 IADD3 R102, R102, -R251, RZ ;  /* 0x800000fb6666d210 */ /* 0x000fc80007ffe0ff */
        /* <DEDUP_REMOVED lines=10> */
[C---:B------:R-:W-:Y:S01]  /*a970*/  ISETP.GT.U32.AND P3, PT, R251.reuse, R99, PT ;  /* 0x00000063fb00720c */ /* 0x040fe20003f64070 */
[----:B------:R-:W-:Y:S01]  /*a980*/  @!P6 IMAD.MOV R110, RZ, RZ, -R110 ;  /* 0x000000ffff6ee224 */ /* 0x000fe200078e0a6e */
[----:B------:R-:W-:-:S03]  /*a990*/  ISETP.GT.U32.AND P6, PT, R251, R101, PT ;  /* 0x00000065fb00720c */ /* 0x000fc60003fc4070 */
[----:B------:R-:W-:-:S08]  /*a9a0*/  @!P5 IMAD.MOV R107, RZ, RZ, -R107 ;  /* 0x000000ffff6bd224 */ /* 0x000fd000078e0a6b */
[----:B------:R-:W-:Y:S02]  /*a9b0*/  @!P3 IADD3 R99, R99, -R251, RZ ;  /* 0x800000fb6363b210 */ /* 0x000fe40007ffe0ff */
[----:B------:R-:W-:Y:S01]  /*a9c0*/  @!P6 IMAD.IADD R101, R101, 0x1, -R251 ;  /* 0x000000016565e824 */ /* 0x000fe200078e0afb */
[C---:B------:R-:W-:Y:S02]  /*a9d0*/  ISETP.GT.U32.AND P6, PT, R251.reuse, R94, PT ;  /* 0x0000005efb00720c */ /* 0x040fe40003fc4070 */
[----:B------:R-:W-:Y:S02]  /*a9e0*/  ISETP.GT.U32.AND P5, PT, R251, R99, PT ;  /* 0x00000063fb00720c */ /* 0x000fe40003fa4070 */
[----:B------:R-:W-:-:S05]  /*a9f0*/  IADD3 R218, R22, 0xfa, RZ ;  /* 0x000000fa16da7810 */ /* 0x000fca0007ffe0ff */
[----:B------:R-:W-:Y:S04]  /*aa00*/  STL [R1+0x5724], R218 ;  /* 0x005724da01007387 */ /* 0x000fe80000100800 */
[----:B------:R-:W-:Y:S01]  /*aa10*/  @!P6 IMAD.IADD R94, R94, 0x1, -R251 ;  /* 0x000000015e5ee824 */ /* 0x000fe200078e0afb */
[----:B------:R-:W-:Y:S01]  /*aa20*/  @!P2 IADD3 R108, -R108, RZ, RZ ;  /* 0x000000ff6c6ca210 */ /* 0x000fe20007ffe1ff */
[----:B------:R-:W-:Y:S01]  /*aa30*/  @!P0 IMAD.MOV R109, RZ, RZ, -R109 ;  /* 0x000000ffff6d8224 */ /* 0x000fe200078e0a6d */
[----:B------:R-:W-:Y:S02]  /*aa40*/  @!P5 IADD3 R99, R99, -R251, RZ ;  /* 0x800000fb6363d210 */ /* 0x000fe40007ffe0ff */
[----:B------:R-:W-:Y:S01]  /*aa50*/  @!P4 IADD3 R105, -R105, RZ, RZ ;  /* 0x000000ff6969c210 */ /* 0x000fe20007ffe1ff */
[----:B------:R-:W-:Y:S01]  /*aa60*/  @!P1 IMAD.MOV R106, RZ, RZ, -R106 ;  /* 0x000000ffff6a9224 */ /* 0x000fe200078e0a6a */
[----:B------:R-:W-:Y:S01]  /*aa70*/  ISETP.GT.U32.AND P3, PT, R251, R104, PT ;  /* 0x00000068fb00720c */ /* 0x000fe20003f64070 */
[----:B------:R-:W4:Y:S01]  /*aa80*/  LDL R240, [R1+0x5618] ;  /* 0x0056180001f07983 */ /* 0x000f220000100800 */
[----:B------:R-:W-:-:S03]  /*aa90*/  ISETP.GE.AND P5, PT, R241, RZ, PT ;  /* 0x000000fff100720c */ /* 0x000fc60003fa6270 */
[----:B------:R-:W4:Y:S01]  /*aaa0*/  LDL R241, [R1+0x55fc] ;  /* 0x0055fc0001f17983 */ /* 0x000f220000100800 */
[----:B--2---:R-:W-:-:S03]  /*aab0*/  ISETP.GE.AND P6, PT, R233, RZ, PT ;  /* 0x000000ffe900720c */ /* 0x004fc60003fc6270 */
[----:B------:R-:W2:Y:S01]  /*aac0*/  LDL R233, [R1+0x5610] ;  /* 0x0056100001e97983 */ /* 0x000ea20000100800 */
[C---:B------:R-:W-:Y:S02]  /*aad0*/  ISETP.GT.U32.AND P0, PT, R251.reuse, R103, PT ;  /* 0x00000067fb00720c */ /* 0x040fe40003f04070 */
[C---:B------:R-:W-:Y:S01]  /*aae0*/  ISETP.GT.U32.AND P2, PT, R251.reuse, R102, PT ;  /* 0x00000066fb00720c */ /* 0x040fe20003f44070 */
[----:B------:R-:W-:Y:S01]  /*aaf0*/  @!P3 IMAD.IADD R104, R104, 0x1, -R251 ;  /* 0x000000016868b824 */ /* 0x000fe200078e0afb */
[C---:B------:R-:W-:Y:S02]  /*ab00*/  ISETP.GT.U32.AND P4, PT, R251.reuse, R98, PT ;  /* 0x00000062fb00720c */ /* 0x040fe40003f84070 */
[----:B------:R-:W-:-:S07]  /*ab10*/  ISETP.GT.U32.AND P3, PT, R251, R97, PT ;  /* 0x00000061fb00720c */ /* 0x000fce0003f64070 */
[--C-:B------:R-:W-:Y:S01]  /*ab20*/  @!P0 IMAD.IADD R103, R103, 0x1, -R251.reuse ;  /* 0x0000000167678824 */ /* 0x100fe200078e0afb */
[C---:B------:R-:W-:Y:S02]  /*ab30*/  ISETP.GT.U32.AND P0, PT, R251.reuse, R96, PT ;  /* 0x00000060fb00720c */ /* 0x040fe40003f04070 */
[----:B------:R-:W-:Y:S02]  /*ab40*/  @!P2 IADD3 R102, R102, -R251, RZ ;  /* 0x800000fb6666a210 */ /* 0x000fe40007ffe0ff */
[C---:B------:R-:W-:Y:S01]  /*ab50*/  ISETP.GT.U32.AND P2, PT, R251.reuse, R95, PT ;  /* 0x0000005ffb00720c */ /* 0x040fe20003f44070 */
[--C-:B------:R-:W-:Y:S01]  /*ab60*/  @!P4 IMAD.IADD R98, R98, 0x1, -R251.reuse ;  /* 0x000000016262c824 */ /* 0x100fe200078e0afb */
[----:B------:R-:W-:Y:S01]  /*ab70*/  ISETP.GT.U32.AND P1, PT, R251, R100, PT ;  /* 0x00000064fb00720c */ /* 0x000fe20003f24070 */
[----:B------:R-:W-:-:S06]  /*ab80*/  @!P3 IMAD.IADD R97, R97, 0x1, -R251 ;  /* 0x000000016161b824 */ /* 0x000fcc00078e0afb */
[----:B------:R-:W-:-:S04]  /*ab90*/  @!P0 IADD3 R96, R96, -R251, RZ ;  /* 0x800000fb60608210 */ /* 0x000fc80007ffe0ff */
[--C-:B------:R-:W-:Y:S02]  /*aba0*/  @!P2 IMAD.IADD R95, R95, 0x1, -R251.reuse ;  /* 0x000000015f5fa824 */ /* 0x100fe400078e0afb */
[----:B------:R-:W-:Y:S01]  /*abb0*/  @!P1 IMAD.IADD R100, R100, 0x1, -R251 ;  /* 0x0000000164649824 */ /* 0x000fe200078e0afb */
[----:B------:R-:W-:Y:S02]  /*abc0*/  ISETP.GT.U32.AND P1, PT, R251, R93, PT ;  /* 0x0000005dfb00720c */ /* 0x000fe40003f24070 */
[----:B---3--:R-:W-:Y:S02]  /*abd0*/  ISETP.GE.AND P3, PT, R228, RZ, PT ;  /* 0x000000ffe400720c */ /* 0x008fe40003f66270 */
[----:B------:R-:W3:Y:S01]  /*abe0*/  LDL R228, [R1+0x5608] ;  /* 0x0056080001e47983 */ /* 0x000ee20000100800 */
[----:B----4-:R-:W-:Y:S02]  /*abf0*/  ISETP.GE.AND P4, PT, R227, RZ, PT ;  /* 0x000000ffe300720c */ /* 0x010fe40003f86270 */
[----:B------:R-:W-:Y:S01]  /*ac00*/  ISETP.GE.AND P0, PT, R229, RZ, PT ;  /* 0x000000ffe500720c */ /* 0x000fe20003f06270 */
[----:B------:R-:W4:Y:S01]  /*ac10*/  LDL R227, [R1+0x5604] ;  /* 0x0056040001e37983 */ /* 0x000f220000100800 */
[----:B------:R-:W-:-:S03]  /*ac20*/  ISETP.GE.AND P2, PT, R230, RZ, PT ;  /* 0x000000ffe600720c */ /* 0x000fc60003f46270 */
[----:B------:R-:W4:Y:S04]  /*ac30*/  LDL R229, [R1+0x560c] ;  /* 0x00560c0001e57983 */ /* 0x000f280000100800 */
[----:B------:R-:W4:Y:S02]  /*ac40*/  LDL R230, [R1+0x5614] ;  /* 0x0056140001e67983 */ /* 0x000f240000100800 */
[----:B------:R-:W-:Y:S01]  /*ac50*/  @!P4 IMAD.MOV R103, RZ, RZ, -R103 ;  /* 0x000000ffff67c224 */ /* 0x000fe200078e0a67 */
[----:B------:R-:W-:Y:S02]  /*ac60*/  ISETP.GT.U32.AND P4, PT, R251, R94, PT ;  /* 0x0000005efb00720c */ /* 0x000fe40003f84070 */
[----:B------:R-:W-:Y:S02]  /*ac70*/  @!P1 IADD3 R93, R93, -R251, RZ ;  /* 0x800000fb5d5d9210 */ /* 0x000fe40007ffe0ff */
[----:B------:R-:W-:-:S09]  /*ac80*/  ISETP.GT.U32.AND P1, PT, R251, R98, PT ;  /* 0x00000062fb00720c */ /* 0x000fd20003f24070 */
[----:B------:R-:W-:Y:S01]  /*ac90*/  @!P4 IMAD.IADD R94, R94, 0x1, -R251 ;  /* 0x000000015e5ec824 */ /* 0x000fe200078e0afb */
[----:B------:R-:W-:-:S03]  /*aca0*/  ISETP.GT.U32.AND P4, PT, R251, R88, PT ;  /* 0x00000058fb00720c */ /* 0x000fc60003f84070 */
[----:B------:R-:W-:-:S10]  /*acb0*/  @!P1 IMAD.IADD R98, R98, 0x1, -R251 ;  /* 0x0000000162629824 */ /* 0x000fd400078e0afb */
        /* <DEDUP_REMOVED lines=10> */
[----:B------:R-:W-:-:S09]  /*ad60*/  ISETP.GT.U32.AND P0, PT, R251, R95, PT ;  /* 0x0000005ffb00720c */ /* 0x000fd20003f04070 */
[--C-:B------:R-:W-:Y:S01]  /*ad70*/  @!P5 IMAD.IADD R97, R97, 0x1, -R251.reuse ;  /* 0x000000016161d824 */ /* 0x100fe200078e0afb */
[----:B------:R-:W-:Y:S02]  /*ad80*/  ISETP.GT.U32.AND P5, PT, R251, R91, PT ;  /* 0x0000005bfb00720c */ /* 0x000fe40003fa4070 */
[----:B------:R-:W-:Y:S01]  /*ad90*/  @!P3 IADD3 R96, R96, -R251, RZ ;  /* 0x800000fb6060b210 */ /* 0x000fe20007ffe0ff */
[----:B------:R-:W-:Y:S01]  /*ada0*/  @!P0 IMAD.IADD R95, R95, 0x1, -R251 ;  /* 0x000000015f5f8824 */ /* 0x000fe200078e0afb */
[C---:B------:R-:W-:Y:S02]  /*adb0*/  ISETP.GT.U32.AND P3, PT, R251.reuse, R90, PT ;  /* 0x0000005afb00720c */ /* 0x040fe40003f64070 */
[----:B------:R-:W-:Y:S02]  /*adc0*/  ISETP.GT.U32.AND P0, PT, R251, R89, PT ;  /* 0x00000059fb00720c */ /* 0x000fe40003f04070 */
[----:B------:R-:W-:Y:S02]  /*add0*/  @!P6 IADD3 R99, -R99, RZ, RZ ;  /* 0x000000ff6363e210 */ /* 0x000fe40007ffe1ff */
[----:B------:R-:W-:-:S03]  /*ade0*/  ISETP.GT.U32.AND P6, PT, R251, R92, PT ;  /* 0x0000005cfb00720c */ /* 0x000fc60003fc4070 */
[----:B------:R-:W-:-:S04]  /*adf0*/  @!P5 IMAD.IADD R91, R91, 0x1, -R251 ;  /* 0x000000015b5bd824 */ /* 0x000fc800078e0afb */
[----:B------:R-:W-:Y:S02]  /*ae00*/  @!P3 IADD3 R90, R90, -R251, RZ ;  /* 0x800000fb5a5ab210 */ /* 0x000fe40007ffe0ff */
[--C-:B------:R-:W-:Y:S02]  /*ae10*/  @!P0 IMAD.IADD R89, R89, 0x1, -R251.reuse ;  /* 0x0000000159598824 */ /* 0x100fe400078e0afb */
[----:B------:R-:W-:Y:S01]  /*ae20*/  @!P2 IMAD.MOV R100, RZ, RZ, -R100 ;  /* 0x000000ffff64a224 */ /* 0x000fe200078e0a64 */
[----:B------:R-:W-:Y:S02]  /*ae30*/  ISETP.GT.U32.AND P2, PT, R251, R93, PT ;  /* 0x0000005dfb00720c */ /* 0x000fe40003f44070 */
[----:B---3--:R-:W-:Y:S01]  /*ae40*/  ISETP.GE.AND P5, PT, R228, RZ, PT ;  /* 0x000000ffe400720c */ /* 0x008fe20003fa6270 */
[----:B------:R-:W-:Y:S01]  /*ae50*/  @!P6 IMAD.IADD R92, R92, 0x1, -R251 ;  /* 0x000000015c5ce824 */ /* 0x000fe200078e0afb */
[----:B----4-:R-:W-:Y:S01]  /*ae60*/  ISETP.GE.AND P3, PT, R229, RZ, PT ;  /* 0x000000ffe500720c */ /* 0x010fe20003f66270 */
[----:B------:R-:W3:Y:S01]  /*ae70*/  LDL R228, [R1+0x5620] ;  /* 0x0056200001e47983 */ /* 0x000ee20000100800 */
[----:B------:R-:W-:-:S03]  /*ae80*/  ISETP.GE.AND P0, PT, R230, RZ, PT ;  /* 0x000000ffe600720c */ /* 0x000fc60003f06270 */
[----:B------:R-:W4:Y:S04]  /*ae90*/  LDL R229, [R1+0x5624] ;  /* 0x0056240001e57983 */ /* 0x000f280000100800 */
[----:B------:R-:W3:Y:S01]  /*aea0*/  LDL R230, [R1+0x5628] ;  /* 0x0056280001e67983 */ /* 0x000ee20000100800 */
[C---:B------:R-:W-:Y:S01]  /*aeb0*/  ISETP.GT.U32.AND P6, PT, R251.reuse, R87, PT ;  /* 0x00000057fb00720c */ /* 0x040fe20003fc4070 */
[----:B------:R-:W-:Y:S01]  /*aec0*/  @!P5 IMAD.MOV R96, RZ, RZ, -R96 ;  /* 0x000000ffff60d224 */ /* 0x000fe200078e0a60 */
[----:B------:R-:W-:Y:S02]  /*aed0*/  ISETP.GT.U32.AND P5, PT, R251, R89, PT ;  /* 0x00000059fb00720c */ /* 0x000fe40003fa4070 */
[----:B------:R-:W-:Y:S02]  /*aee0*/  @!P2 IADD3 R93, R93, -R251, RZ ;  /* 0x800000fb5d5da210 */ /* 0x000fe40007ffe0ff */
[----:B------:R-:W-:-:S03]  /*aef0*/  @!P0 IADD3 R94, -R94, RZ, RZ ;  /* 0x000000ff5e5e8210 */ /* 0x000fc60007ffe1ff */
[----:B------:R-:W-:-:S04]  /*af00*/  @!P4 IMAD.MOV R93, RZ, RZ, -R93 ;  /* 0x000000ffff5dc224 */ /* 0x000fc800078e0a5d */
[--C-:B------:R-:W-:Y:S01]  /*af10*/  @!P6 IMAD.IADD R87, R87, 0x1, -R251.reuse ;  /* 0x000000015757e824 */ /* 0x100fe200078e0afb */
[----:B------:R-:W-:Y:S01]  /*af20*/  ISETP.GT.U32.AND P4, PT, R251, R86, PT ;  /* 0x00000056fb00720c */ /* 0x000fe20003f84070 */
[----:B------:R-:W-:Y:S01]  /*af30*/  @!P5 IMAD.IADD R89, R89, 0x1, -R251 ;  /* 0x000000015959d824 */ /* 0x000fe200078e0afb */
[C---:B------:R-:W-:Y:S02]  /*af40*/  ISETP.GT.U32.AND P5, PT, R251.reuse, R82, PT ;  /* 0x00000052fb00720c */ /* 0x040fe40003fa4070 */
[----:B------:R-:W-:-:S09]  /*af50*/  ISETP.GT.U32.AND P0, PT, R251, R87, PT ;  /* 0x00000057fb00720c */ /* 0x000fd20003f04070 */
[--C-:B------:R-:W-:Y:S02]  /*af60*/  @!P4 IMAD.IADD R86, R86, 0x1, -R251.reuse ;  /* 0x000000015656c824 */ /* 0x100fe400078e0afb */
[----:B------:R-:W-:Y:S02]  /*af70*/  @!P5 IADD3 R82, R82, -R251, RZ ;  /* 0x800000fb5252d210 */ /* 0x000fe40007ffe0ff */
[----:B------:R-:W-:Y:S01]  /*af80*/  @!P0 IMAD.IADD R87, R87, 0x1, -R251 ;  /* 0x0000000157578824 */ /* 0x000fe200078e0afb */
[----:B------:R-:W-:Y:S02]  /*af90*/  ISETP.GE.AND P0, PT, R240, RZ, PT ;  /* 0x000000fff000720c */ /* 0x000fe40003f06270 */
[----:B------:R-:W-:Y:S01]  /*afa0*/  ISETP.GE.AND P4, PT, R241, RZ, PT ;  /* 0x000000fff100720c */ /* 0x000fe20003f86270 */
[----:B------:R-:W3:Y:S04]  /*afb0*/  LDL R240, [R1+0x5630] ;  /* 0x0056300001f07983 */ /* 0x000ee80000100800 */
[----:B------:R-:W3:Y:S01]  /*afc0*/  LDL R241, [R1+0x5634] ;  /* 0x0056340001f17983 */ /* 0x000ee20000100800 */
[----:B--2---:R-:W-:-:S03]  /*afd0*/  ISETP.GE.AND P5, PT, R233, RZ, PT ;  /* 0x000000ffe900720c */ /* 0x004fc60003fa6270 */
[----:B------:R-:W2:Y:S01]  /*afe0*/  LDL R233, [R1+0x5644] ;  /* 0x0056440001e97983 */ /* 0x000ea20000100800 */
[----:B------:R-:W-:Y:S02]  /*aff0*/  ISETP.GE.AND P2, PT, R227, RZ, PT ;  /* 0x000000ffe300720c */ /* 0x000fe40003f46270 */
[----:B------:R-:W-:-:S11]  /*b000*/  ISETP.GT.U32.AND P6, PT, R251, R90, PT ;  /* 0x0000005afb00720c */ /* 0x000fd60003fc4070 */
[----:B------:R-:W-:Y:S02]  /*b010*/  @!P2 IADD3 R97, -R97, RZ, RZ ;  /* 0x000000ff6161a210 */ /* 0x000fe40007ffe1ff */
[C---:B------:R-:W-:Y:S01]  /*b020*/  ISETP.GT.U32.AND P2, PT, R251.reuse, R91, PT ;  /* 0x0000005bfb00720c */ /* 0x040fe20003f44070 */
[----:B------:R-:W-:Y:S01]  /*b030*/  @!P1 IMAD.MOV R98, RZ, RZ, -R98 ;  /* 0x000000ffff629224 */ /* 0x000fe200078e0a62 */
[C---:B------:R-:W-:Y:S01]  /*b040*/  ISETP.GT.U32.AND P1, PT, R251.reuse, R92, PT ;  /* 0x0000005cfb00720c */ /* 0x040fe20003f24070 */
[----:B------:R-:W-:Y:S01]  /*b050*/  @!P6 IMAD.IADD R90, R90, 0x1, -R251 ;  /* 0x000000015a5ae824 */ /* 0x000fe200078e0afb */
[----:B------:R-:W-:-:S09]  /*b060*/  ISETP.GT.U32.AND P6, PT, R251, R83, PT ;  /* 0x00000053fb00720c */ /* 0x000fd20003fc4070 */
[----:B------:R-:W-:Y:S02]  /*b070*/  @!P2 IADD3 R91, R91, -R251, RZ ;  /* 0x800000fb5b5ba210 */ /* 0x000fe40007ffe0ff */
[C---:B------:R-:W-:Y:S01]  /*b080*/  ISETP.GT.U32.AND P2, PT, R251.reuse, R84, PT ;  /* 0x00000054fb00720c */ /* 0x040fe20003f44070 */
[----:B------:R-:W-:Y:S01]  /*b090*/  @!P3 IMAD.MOV R95, RZ, RZ, -R95 ;  /* 0x000000ffff5fb224 */ /* 0x000fe200078e0a5f */
[C---:B------:R-:W-:Y:S01]  /*b0a0*/  ISETP.GT.U32.AND P3, PT, R251.reuse, R88, PT ;  /* 0x00000058fb00720c */ /* 0x040fe20003f64070 */
[--C-:B------:R-:W-:Y:S01]  /*b0b0*/  @!P1 IMAD.IADD R92, R92, 0x1, -R251.reuse ;  /* 0x000000015c5c9824 */ /* 0x100fe200078e0afb */
[----:B------:R-:W-:Y:S01]  /*b0c0*/  ISETP.GT.U32.AND P1, PT, R251, R85, PT ;  /* 0x00000055fb00720c */ /* 0x000fe20003f24070 */
[----:B------:R-:W-:-:S08]  /*b0d0*/  @!P6 IMAD.IADD R83, R83, 0x1, -R251 ;  /* 0x000000015353e824 */ /* 0x000fd000078e0afb */
[----:B------:R-:W-:Y:S02]  /*b0e0*/  @!P2 IMAD.IADD R84, R84, 0x1, -R251 ;  /* 0x000000015454a824 */ /* 0x000fe400078e0afb */
[----:B------:R-:W-:Y:S02]  /*b0f0*/  @!P3 IADD3 R88, R88, -R251, RZ ;  /* 0x800000fb5858b210 */ /* 0x000fe40007ffe0ff */
[----:B------:R-:W-:Y:S02]  /*b100*/  ISETP.GT.U32.AND P3, PT, R251, R81, PT ;  /* 0x00000051fb00720c */ /* 0x000fe40003f64070 */
[----:B------:R-:W-:Y:S02]  /*b110*/  @!P1 IADD3 R85, R85, -R251, RZ ;  /* 0x800000fb55559210 */ /* 0x000fe40007ffe0ff */
[----:B----4-:R-:W-:Y:S02]  /*b120*/  ISETP.GE.AND P2, PT, R229, RZ, PT ;  /* 0x000000ffe500720c */ /* 0x010fe40003f46270 */
[----:B------:R-:W4:Y:S01]  /*b130*/  LDL R229, [R1+0x5638] ;  /* 0x0056380001e57983 */ /* 0x000f220000100800 */
[----:B---3--:R-:W-:-:S03]  /*b140*/  ISETP.GE.AND P6, PT, R230, RZ, PT ;  /* 0x000000ffe600720c */ /* 0x008fc60003fc6270 */
[----:B------:R-:W3:Y:S01]  /*b150*/  LDL R230, [R1+0x5640] ;  /* 0x0056400001e67983 */ /* 0x000ee20000100800 */
[----:B------:R-:W-:-:S03]  /*b160*/  ISETP.GE.AND P1, PT, R228, RZ, PT ;  /* 0x000000ffe400720c */ /* 0x000fc60003f26270 */
[----:B------:R-:W3:Y:S03]  /*b170*/  LDL R228, [R1+0x563c] ;  /* 0x00563c0001e47983 */ /* 0x000ee60000100800 */
[----:B------:R-:W-:Y:S01]  /*b180*/  @!P2 IMAD.MOV R89, RZ, RZ, -R89 ;  /* 0x000000ffff59a224 */ /* 0x000fe200078e0a59 */
[----:B------:R-:W-:Y:S01]  /*b190*/  ISETP.GT.U32.AND P2, PT, R251, R83, PT ;  /* 0x00000053fb00720c */ /* 0x000fe20003f44070 */
[----:B------:R-:W-:Y:S01]  /*b1a0*/  @!P3 IMAD.IADD R81, R81, 0x1, -R251 ;  /* 0x000000015151b824 */ /* 0x000fe200078e0afb */
[----:B------:R-:W-:Y:S01]  /*b1b0*/  @!P4 IADD3 R91, -R91, RZ, RZ ;  /* 0x000000ff5b5bc210 */ /* 0x000fe20007ffe1ff */
[----:B------:R-:W-:Y:S01]  /*b1c0*/  @!P5 IMAD.MOV R87, RZ, RZ, -R87 ;  /* 0x000000ffff57d224 */ /* 0x000fe200078e0a57 */
[C---:B------:R-:W-:Y:S02]  /*b1d0*/  ISETP.GT.U32.AND P5, PT, R251.reuse, R80, PT ;  /* 0x00000050fb00720c */ /* 0x040fe40003fa4070 */
[----:B------:R-:W-:-:S07]  /*b1e0*/  ISETP.GT.U32.AND P4, PT, R251, R81, PT ;  /* 0x00000051fb00720c */ /* 0x000fce0003f84070 */
[--C-:B------:R-:W-:Y:S01]  /*b1f0*/  @!P2 IMAD.IADD R83, R83, 0x1, -R251.reuse ;  /* 0x000000015353a824 */ /* 0x100fe200078e0afb */
[----:B------:R-:W-:Y:S02]  /*b200*/  ISETP.GT.U32.AND P2, PT, R251, R76, PT ;  /* 0x0000004cfb00720c */ /* 0x000fe40003f44070 */
[----:B------:R-:W-:Y:S01]  /*b210*/  IADD3 R217, R22, 0xfb, RZ ;  /* 0x000000fb16d97810 */ /* 0x000fe20007ffe0ff */
[--C-:B------:R-:W-:Y:S02]  /*b220*/  @!P5 IMAD.IADD R80, R80, 0x1, -R251.reuse ;  /* 0x000000015050d824 */ /* 0x100fe400078e0afb */
[----:B------:R-:W-:Y:S02]  /*b230*/  @!P4 IMAD.IADD R81, R81, 0x1, -R251 ;  /* 0x000000015151c824 */ /* 0x000fe400078e0afb */
[----:B------:R-:W-:Y:S01]  /*b240*/  STL [R1+0x5718], R217 ;  /* 0x005718d901007387 */ /* 0x000fe20000100800 */
[----:B------:R-:W-:Y:S01]  /*b250*/  @!P1 IMAD.MOV R90, RZ, RZ, -R90 ;  /* 0x000000ffff5a9224 */ /* 0x000fe200078e0a5a */
[----:B------:R-:W-:Y:S01]  /*b260*/  ISETP.GE.AND P4, PT, R240, RZ, PT ;  /* 0x000000fff000720c */ /* 0x000fe20003f86270 */
[----:B------:R-:W-:-:S03]  /*b270*/  @!P0 IMAD.MOV R92, RZ, RZ, -R92 ;  /* 0x000000ffff5c8224 */ /* 0x000fc600078e0a5c */
[----:B------:R-:W-:Y:S01]  /*b280*/  @!P2 IADD3 R76, R76, -R251, RZ ;  /* 0x800000fb4c4ca210 */ /* 0x000fe20007ffe0ff */
[----:B------:R-:W3:Y:S01]  /*b290*/  LDL R240, [R1+0x5648] ;  /* 0x0056480001f07983 */ /* 0x000ee20000100800 */
[----:B------:R-:W-:-:S03]  /*b2a0*/  ISETP.GE.AND P5, PT, R241, RZ, PT ;  /* 0x000000fff100720c */ /* 0x000fc60003fa6270 */
[----:B------:R-:W3:Y:S01]  /*b2b0*/  LDL R241, [R1+0x5650] ;  /* 0x0056500001f17983 */ /* 0x000ee20000100800 */
[----:B------:R-:W-:Y:S02]  /*b2c0*/  ISETP.GT.U32.AND P3, PT, R251, R85, PT ;  /* 0x00000055fb00720c */ /* 0x000fe40003f64070 */
[----:B------:R-:W-:Y:S01]  /*b2d0*/  @!P6 IADD3 R88, -R88, RZ, RZ ;  /* 0x000000ff5858e210 */ /* 0x000fe20007ffe1ff */
[----:B------:R-:W3:Y:S01]  /*b2e0*/  LDL R239, [R1+0x5664] ;  /* 0x0056640001ef7983 */ /* 0x000ee20000100800 */
[----:B--2---:R-:W-:-:S03]  /*b2f0*/  ISETP.GE.AND P2, PT, R233, RZ, PT ;  /* 0x000000ffe900720c */ /* 0x004fc60003f46270 */
[----:B------:R-:W2:Y:S01]  /*b300*/  LDL R233, [R1+0x565c] ;  /* 0x00565c0001e97983 */ /* 0x000ea20000100800 */
[----:B------:R-:W-:-:S05]  /*b310*/  ISETP.GT.U32.AND P1, PT, R251, R84, PT ;  /* 0x00000054fb00720c */ /* 0x000fca0003f24070 */
[----:B------:R-:W-:Y:S02]  /*b320*/  @!P3 IADD3 R85, R85, -R251, RZ ;  /* 0x800000fb5555b210 */ /* 0x000fe40007ffe0ff */
[C---:B------:R-:W-:Y:S02]  /*b330*/  ISETP.GT.U32.AND P0, PT, R251.reuse, R86, PT ;  /* 0x00000056fb00720c */ /* 0x040fe40003f04070 */
[C---:B------:R-:W-:Y:S02]  /*b340*/  ISETP.GT.U32.AND P6, PT, R251.reuse, R82, PT ;  /* 0x00000052fb00720c */ /* 0x040fe40003fc4070 */
[C---:B------:R-:W-:Y:S02]  /*b350*/  ISETP.GT.U32.AND P3, PT, R251.reuse, R78, PT ;  /* 0x0000004efb00720c */ /* 0x040fe40003f64070 */
[----:B------:R-:W-:Y:S01]  /*b360*/  @!P1 IMAD.IADD R84, R84, 0x1, -R251 ;  /* 0x0000000154549824 */ /* 0x000fe200078e0afb */
[----:B------:R-:W-:-:S06]  /*b370*/  ISETP.GT.U32.AND P1, PT, R251, R77, PT ;  /* 0x0000004dfb00720c */ /* 0x000fcc0003f24070 */
[--C-:B------:R-:W-:Y:S01]  /*b380*/  @!P0 IMAD.IADD R86, R86, 0x1, -R251.reuse ;  /* 0x0000000156568824 */ /* 0x100fe200078e0afb */
[C---:B------:R-:W-:Y:S02]  /*b390*/  ISETP.GT.U32.AND P0, PT, R251.reuse, R79, PT ;  /* 0x0000004ffb00720c */ /* 0x040fe40003f04070 */
[----:B------:R-:W-:Y:S01]  /*b3a0*/  @!P6 IADD3 R82, R82, -R251, RZ ;  /* 0x800000fb5252e210 */ /* 0x000fe20007ffe0ff */
[--C-:B------:R-:W-:Y:S01]  /*b3b0*/  @!P3 IMAD.IADD R78, R78, 0x1, -R251.reuse ;  /* 0x000000014e4eb824 */ /* 0x100fe200078e0afb */
[----:B------:R-:W-:Y:S02]  /*b3c0*/  ISETP.GT.U32.AND P6, PT, R251, R75, PT ;  /* 0x0000004bfb00720c */ /* 0x000fe40003fc4070 */
[----:B------:R-:W-:-:S07]  /*b3d0*/  @!P1 IMAD.IADD R77, R77, 0x1, -R251 ;  /* 0x000000014d4d9824 */ /* 0x000fce00078e0afb */
[----:B------:R-:W-:-:S04]  /*b3e0*/  @!P0 IADD3 R79, R79, -R251, RZ ;  /* 0x800000fb4f4f8210 */ /* 0x000fc80007ffe0ff */
[----:B------:R-:W-:Y:S01]  /*b3f0*/  @!P6 IMAD.IADD R75, R75, 0x1, -R251 ;  /* 0x000000014b4be824 */ /* 0x000fe200078e0afb */
[----:B------:R-:W-:Y:S02]  /*b400*/  ISETP.GT.U32.AND P6, PT, R251, R76, PT ;  /* 0x0000004cfb00720c */ /* 0x000fe40003fc4070 */
[----:B----4-:R-:W-:Y:S02]  /*b410*/  ISETP.GE.AND P3, PT, R229, RZ, PT ;  /* 0x000000ffe500720c */ /* 0x010fe40003f66270 */
[----:B------:R-:W4:Y:S01]  /*b420*/  LDL R229, [R1+0x5654] ;  /* 0x0056540001e57983 */ /* 0x000f220000100800 */
[----:B---3--:R-:W-:-:S03]  /*b430*/  ISETP.GE.AND P1, PT, R230, RZ, PT ;  /* 0x000000ffe600720c */ /* 0x008fc60003f26270 */
[----:B------:R-:W3:Y:S01]  /*b440*/  LDL R230, [R1+0x5658] ;  /* 0x0056580001e67983 */ /* 0x000ee20000100800 */
[----:B------:R-:W-:-:S03]  /*b450*/  ISETP.GE.AND P0, PT, R228, RZ, PT ;  /* 0x000000ffe400720c */ /* 0x000fc60003f06270 */
[----:B------:R-:W3:Y:S01]  /*b460*/  LDL R228, [R1+0x564c] ;  /* 0x00564c0001e47983 */ /* 0x000ee20000100800 */
[----:B------:R-:W-:Y:S01]  /*b470*/  @!P4 IMAD.MOV R86, RZ, RZ, -R86 ;  /* 0x000000ffff56c224 */ /* 0x000fe200078e0a56 */
[----:B------:R-:W-:Y:S02]  /*b480*/  @!P6 IADD3 R76, R76, -R251, RZ ;  /* 0x800000fb4c4ce210 */ /* 0x000fe40007ffe0ff */
[C---:B------:R-:W-:Y:S02]  /*b490*/  ISETP.GT.U32.AND P4, PT, R251.reuse, R80, PT ;  /* 0x00000050fb00720c */ /* 0x040fe40003f84070 */
[C---:B------:R-:W-:Y:S02]  /*b4a0*/  ISETP.GT.U32.AND P6, PT, R251.reuse, R70, PT ;  /* 0x00000046fb00720c */ /* 0x040fe40003fc4070 */
[----:B------:R-:W-:Y:S02]  /*b4b0*/  @!P1 IADD3 R82, -R82, RZ, RZ ;  /* 0x000000ff52529210 */ /* 0x000fe40007ffe1ff */
[----:B------:R-:W-:-:S07]  /*b4c0*/  ISETP.GT.U32.AND P1, PT, R251, R75, PT ;  /* 0x0000004bfb00720c */ /* 0x000fce0003f24070 */
[----:B------:R-:W-:Y:S02]  /*b4d0*/  @!P4 IMAD.IADD R80, R80, 0x1, -R251 ;  /* 0x000000015050c824 */ /* 0x000fe400078e0afb */
[----:B------:R-:W-:-:S04]  /*b4e0*/  @!P6 IADD3 R70, R70, -R251, RZ ;  /* 0x800000fb4646e210 */ /* 0x000fc80007ffe0ff */
[----:B------:R-:W-:Y:S01]  /*b4f0*/  @!P1 IMAD.IADD R75, R75, 0x1, -R251 ;  /* 0x000000014b4b9824 */ /* 0x000fe200078e0afb */
[----:B------:R-:W-:Y:S02]  /*b500*/  ISETP.GE.AND P4, PT, R240, RZ, PT ;  /* 0x000000fff000720c */ /* 0x000fe40003f86270 */
[----:B------:R-:W3:Y:S01]  /*b510*/  LDL R240, [R1+0x5660] ;  /* 0x0056600001f07983 */ /* 0x000ee20000100800 */
[----:B------:R-:W-:-:S03]  /*b520*/  ISETP.GE.AND P1, PT, R241, RZ, PT ;  /* 0x000000fff100720c */ /* 0x000fc60003f26270 */
[----:B------:R-:W3:Y:S01]  /*b530*/  LDL R241, [R1+0x5668] ;  /* 0x0056680001f17983 */ /* 0x000ee20000100800 */
[----:B--2---:R-:W-:-:S03]  /*b540*/  ISETP.GE.AND P6, PT, R233, RZ, PT ;  /* 0x000000ffe900720c */ /* 0x004fc60003fc6270 */
[----:B------:R-:W2:Y:S01]  /*b550*/  LDL R233, [R1+0x5674] ;  /* 0x0056740001e97983 */ /* 0x000ea20000100800 */
[----:B------:R-:W-:Y:S01]  /*b560*/  @!P0 IMAD.MOV R84, RZ, RZ, -R84 ;  /* 0x000000ffff548224 */ /* 0x000fe200078e0a54 */
[C---:B------:R-:W-:Y:S01]  /*b570*/  ISETP.GT.U32.AND P0, PT, R251.reuse, R78, PT ;  /* 0x0000004efb00720c */ /* 0x040fe20003f04070 */
[----:B------:R-:W-:Y:S01]  /*b580*/  @!P3 IMAD.MOV R83, RZ, RZ, -R83 ;  /* 0x000000ffff53b224 */ /* 0x000fe200078e0a53 */
[----:B------:R-:W-:Y:S01]  /*b590*/  ISETP.GT.U32.AND P3, PT, R251, R77, PT ;  /* 0x0000004dfb00720c */ /* 0x000fe20003f64070 */
[----:B------:R-:W-:Y:S01]  /*b5a0*/  @!P2 IMAD.MOV R81, RZ, RZ, -R81 ;  /* 0x000000ffff51a224 */ /* 0x000fe200078e0a51 */
[----:B------:R-:W-:Y:S02]  /*b5b0*/  @!P5 IADD3 R85, -R85, RZ, RZ ;  /* 0x000000ff5555d210 */ /* 0x000fe40007ffe1ff */
[C---:B------:R-:W-:Y:S02]  /*b5c0*/  ISETP.GT.U32.AND P5, PT, R251.reuse, R79, PT ;  /* 0x0000004ffb00720c */ /* 0x040fe40003fa4070 */
[----:B------:R-:W-:-:S05]  /*b5d0*/  ISETP.GT.U32.AND P2, PT, R251, R74, PT ;  /* 0x0000004afb00720c */ /* 0x000fca0003f44070 */
[--C-:B------:R-:W-:Y:S01]  /*b5e0*/  @!P0 IMAD.IADD R78, R78, 0x1, -R251.reuse ;  /* 0x000000014e4e8824 */ /* 0x100fe200078e0afb */
[----:B------:R-:W-:Y:S01]  /*b5f0*/  ISETP.GT.U32.AND P0, PT, R251, R72, PT ;  /* 0x00000048fb00720c */ /* 0x000fe20003f04070 */
[----:B------:R-:W-:Y:S01]  /*b600*/  @!P3 IMAD.IADD R77, R77, 0x1, -R251 ;  /* 0x000000014d4db824 */ /* 0x000fe200078e0afb */
[----:B------:R-:W-:-:S03]  /*b610*/  ISETP.GT.U32.AND P3, PT, R251, R71, PT ;  /* 0x00000047fb00720c */ /* 0x000fc60003f64070 */
[----:B------:R-:W-:Y:S02]  /*b620*/  @!P5 IADD3 R79, R79, -R251, RZ ;  /* 0x800000fb4f4fd210 */ /* 0x000fe40007ffe0ff */
[----:B------:R-:W-:Y:S01]  /*b630*/  @!P2 IMAD.IADD R74, R74, 0x1, -R251 ;  /* 0x000000014a4aa824 */ /* 0x000fe200078e0afb */
[C---:B------:R-:W-:Y:S02]  /*b640*/  ISETP.GT.U32.AND P5, PT, R251.reuse, R73, PT ;  /* 0x00000049fb00720c */ /* 0x040fe40003fa4070 */
[----:B------:R-:W-:-:S03]  /*b650*/  ISETP.GT.U32.AND P2, PT, R251, R69, PT ;  /* 0x00000045fb00720c */ /* 0x000fc60003f44070 */
[--C-:B------:R-:W-:Y:S02]  /*b660*/  @!P0 IMAD.IADD R72, R72, 0x1, -R251.reuse ;  /* 0x0000000148488824 */ /* 0x100fe400078e0afb */
[----:B------:R-:W-:-:S06]  /*b670*/  @!P3 IMAD.IADD R71, R71, 0x1, -R251 ;  /* 0x000000014747b824 */ /* 0x000fcc00078e0afb */
[----:B------:R-:W-:Y:S02]  /*b680*/  @!P5 IADD3 R73, R73, -R251, RZ ;  /* 0x800000fb4949d210 */ /* 0x000fe40007ffe0ff */
[----:B------:R-:W-:Y:S01]  /*b690*/  @!P2 IMAD.IADD R69, R69, 0x1, -R251 ;  /* 0x000000014545a824 */ /* 0x000fe200078e0afb */
[----:B------:R-:W-:Y:S02]  /*b6a0*/  ISETP.GT.U32.AND P2, PT, R251, R74, PT ;  /* 0x0000004afb00720c */ /* 0x000fe40003f44070 */
[----:B----4-:R-:W-:Y:S02]  /*b6b0*/  ISETP.GE.AND P0, PT, R229, RZ, PT ;  /* 0x000000ffe500720c */ /* 0x010fe40003f06270 */
[----:B------:R-:W4:Y:S01]  /*b6c0*/  LDL R229, [R1+0x566c] ;  /* 0x00566c0001e57983 */ /* 0x000f220000100800 */
[----:B---3--:R-:W-:-:S03]  /*b6d0*/  ISETP.GE.AND P3, PT, R230, RZ, PT ;  /* 0x000000ffe600720c */ /* 0x008fc60003f66270 */
[----:B------:R-:W3:Y:S01]  /*b6e0*/  LDL R230, [R1+0x5670] ;  /* 0x0056700001e67983 */ /* 0x000ee20000100800 */
[----:B------:R-:W-:-:S06]  /*b6f0*/  ISETP.GE.AND P5, PT, R228, RZ, PT ;  /* 0x000000ffe400720c */ /* 0x000fcc0003fa6270 */
[----:B------:R-:W-:Y:S02]  /*b700*/  @!P0 IADD3 R77, -R77, RZ, RZ ;  /* 0x000000ff4d4d8210 */ /* 0x000fe40007ffe1ff */
[C---:B------:R-:W-:Y:S01]  /*b710*/  ISETP.GT.U32.AND P0, PT, R251.reuse, R71, PT ;  /* 0x00000047fb00720c */ /* 0x040fe20003f04070 */
[----:B------:R-:W-:Y:S01]  /*b720*/  @!P6 IMAD.MOV R75, RZ, RZ, -R75 ;  /* 0x000000ffff4be224 */ /* 0x000fe200078e0a4b */
[----:B------:R-:W-:Y:S02]  /*b730*/  @!P2 IADD3 R74, R74, -R251, RZ ;  /* 0x800000fb4a4aa210 */ /* 0x000fe40007ffe0ff */
[C---:B------:R-:W-:Y:S01]  /*b740*/  ISETP.GT.U32.AND P6, PT, R251.reuse, R68, PT ;  /* 0x00000044fb00720c */ /* 0x040fe20003fc4070 */
[----:B------:R-:W-:Y:S01]  /*b750*/  @!P5 IMAD.MOV R78, RZ, RZ, -R78 ;  /* 0x000000ffff4ed224 */ /* 0x000fe200078e0a4e */
[C---:B------:R-:W-:Y:S02]  /*b760*/  ISETP.GT.U32.AND P5, PT, R251.reuse, R69, PT ;  /* 0x00000045fb00720c */ /* 0x040fe40003fa4070 */
[----:B------:R-:W-:-:S05]  /*b770*/  ISETP.GT.U32.AND P2, PT, R251, R67, PT ;  /* 0x00000043fb00720c */ /* 0x000fca0003f44070 */
[-C--:B------:R-:W-:Y:S02]  /*b780*/  @!P0 IADD3 R71, R71, -R251.reuse, RZ ;  /* 0x800000fb47478210 */ /* 0x080fe40007ffe0ff */
[----:B------:R-:W-:Y:S02]  /*b790*/  ISETP.GT.U32.AND P0, PT, R251, R64, PT ;  /* 0x00000040fb00720c */ /* 0x000fe40003f04070 */
[----:B------:R-:W-:Y:S02]  /*b7a0*/  @!P6 IADD3 R68, R68, -R251, RZ ;  /* 0x800000fb4444e210 */ /* 0x000fe40007ffe0ff */
[--C-:B------:R-:W-:Y:S01]  /*b7b0*/  @!P5 IMAD.IADD R69, R69, 0x1, -R251.reuse ;  /* 0x000000014545d824 */ /* 0x100fe200078e0afb */
[----:B------:R-:W-:Y:S01]  /*b7c0*/  ISETP.GE.AND P5, PT, R239, RZ, PT ;  /* 0x000000ffef00720c */ /* 0x000fe20003fa6270 */
[----:B------:R-:W-:Y:S01]  /*b7d0*/  @!P2 IMAD.IADD R67, R67, 0x1, -R251 ;  /* 0x000000014343a824 */ /* 0x000fe200078e0afb */
[----:B------:R-:W3:Y:S01]  /*b7e0*/  LDL R239, [R1+0x5678] ;  /* 0x0056780001ef7983 */ /* 0x000ee20000100800 */
[----:B------:R-:W-:-:S05]  /*b7f0*/  ISETP.GE.AND P6, PT, R240, RZ, PT ;  /* 0x000000fff000720c */ /* 0x000fca0003fc6270 */
[----:B------:R-:W-:Y:S01]  /*b800*/  @!P0 IMAD.IADD R64, R64, 0x1, -R251 ;  /* 0x0000000140408824 */ /* 0x000fe200078e0afb */
[----:B------:R-:W3:Y:S01]  /*b810*/  LDL R240, [R1+0x567c] ;  /* 0x00567c0001f07983 */ /* 0x000ee20000100800 */
[----:B------:R-:W-:-:S03]  /*b820*/  ISETP.GE.AND P2, PT, R241, RZ, PT ;  /* 0x000000fff100720c */ /* 0x000fc60003f46270 */
[----:B------:R-:W3:Y:S01]  /*b830*/  LDL R241, [R1+0x5680] ;  /* 0x0056800001f17983 */ /* 0x000ee20000100800 */
[----:B--2---:R-:W-:-:S03]  /*b840*/  ISETP.GE.AND P0, PT, R233, RZ, PT ;  /* 0x000000ffe900720c */ /* 0x004fc60003f06270 */
[----:B------:R-:W2:Y:S01]  /*b850*/  LDL R233, [R1+0x5688] ;  /* 0x0056880001e97983 */ /* 0x000ea20000100800 */
[----:B------:R-:W-:Y:S01]  /*b860*/  @!P4 IADD3 R80, -R80, RZ, RZ ;  /* 0x000000ff5050c210 */ /* 0x000fe20007ffe1ff */
[----:B------:R-:W-:Y:S01]  /*b870*/  @!P1 IMAD.MOV R79, RZ, RZ, -R79 ;  /* 0x000000ffff4f9224 */ /* 0x000fe200078e0a4f */
[C---:B------:R-:W-:Y:S02]  /*b880*/  ISETP.GT.U32.AND P1, PT, R251.reuse, R73, PT ;  /* 0x00000049fb00720c */ /* 0x040fe40003f24070 */
[C---:B------:R-:W-:Y:S01]  /*b890*/  ISETP.GT.U32.AND P4, PT, R251.reuse, R72, PT ;  /* 0x00000048fb00720c */ /* 0x040fe20003f84070 */
[----:B------:R-:W-:Y:S01]  /*b8a0*/  @!P3 IMAD.MOV R76, RZ, RZ, -R76 ;  /* 0x000000ffff4cb224 */ /* 0x000fe200078e0a4c */
[----:B------:R-:W-:-:S09]  /*b8b0*/  ISETP.GT.U32.AND P3, PT, R251, R70, PT ;  /* 0x00000046fb00720c */ /* 0x000fd20003f64070 */
[--C-:B------:R-:W-:Y:S01]  /*b8c0*/  @!P1 IMAD.IADD R73, R73, 0x1, -R251.reuse ;  /* 0x0000000149499824 */ /* 0x100fe200078e0afb */
[C---:B------:R-:W-:Y:S01]  /*b8d0*/  ISETP.GT.U32.AND P1, PT, R251.reuse, R66, PT ;  /* 0x00000042fb00720c */ /* 0x040fe20003f24070 */
[--C-:B------:R-:W-:Y:S01]  /*b8e0*/  @!P4 IMAD.IADD R72, R72, 0x1, -R251.reuse ;  /* 0x000000014848c824 */ /* 0x100fe200078e0afb */
[C---:B------:R-:W-:Y:S01]  /*b8f0*/  ISETP.GT.U32.AND P4, PT, R251.reuse, R65, PT ;  /* 0x00000041fb00720c */ /* 0x040fe20003f84070 */
[----:B------:R-:W-:Y:S01]  /*b900*/  @!P3 IMAD.IADD R70, R70, 0x1, -R251 ;  /* 0x000000014646b824 */ /* 0x000fe200078e0afb */
[----:B------:R-:W-:-:S09]  /*b910*/  ISETP.GT.U32.AND P3, PT, R251, R63, PT ;  /* 0x0000003ffb00720c */ /* 0x000fd20003f64070 */
[--C-:B------:R-:W-:Y:S02]  /*b920*/  @!P1 IMAD.IADD R66, R66, 0x1, -R251.reuse ;  /* 0x0000000142429824 */ /* 0x100fe400078e0afb */
[----:B------:R-:W-:Y:S02]  /*b930*/  @!P4 IADD3 R65, R65, -R251, RZ ;  /* 0x800000fb4141c210 */ /* 0x000fe40007ffe0ff */
[----:B------:R-:W-:Y:S01]  /*b940*/  @!P3 IMAD.IADD R63, R63, 0x1, -R251 ;  /* 0x000000013f3fb824 */ /* 0x000fe200078e0afb */
[----:B------:R-:W-:Y:S01]  /*b950*/  ISETP.GT.U32.AND P3, PT, R251, R68, PT ;  /* 0x00000044fb00720c */ /* 0x000fe20003f64070 */
[----:B------:R-:W-:Y:S01]  /*b960*/  @!P6 IMAD.MOV R73, RZ, RZ, -R73 ;  /* 0x000000ffff49e224 */ /* 0x000fe200078e0a49 */
[----:B----4-:R-:W-:Y:S02]  /*b970*/  ISETP.GE.AND P1, PT, R229, RZ, PT ;  /* 0x000000ffe500720c */ /* 0x010fe40003f26270 */
[----:B------:R-:W4:Y:S01]  /*b980*/  LDL R229, [R1+0x5684] ;  /* 0x0056840001e57983 */ /* 0x000f220000100800 */
[----:B---3--:R-:W-:-:S03]  /*b990*/  ISETP.GE.AND P4, PT, R230, RZ, PT ;  /* 0x000000ffe600720c */ /* 0x008fc60003f86270 */
[----:B------:R-:W3:Y:S07]  /*b9a0*/  LDL R230, [R1+0x568c] ;  /* 0x00568c0001e67983 */ /* 0x000eee0000100800 */
[----:B------:R-:W-:Y:S02]  /*b9b0*/  @!P1 IADD3 R71, -R71, RZ, RZ ;  /* 0x000000ff47479210 */ /* 0x000fe40007ffe1ff */
[----:B------:R-:W-:Y:S01]  /*b9c0*/  ISETP.GT.U32.AND P1, PT, R251, R65, PT ;  /* 0x00000041fb00720c */ /* 0x000fe20003f24070 */
[----:B------:R-:W-:Y:S01]  /*b9d0*/  @!P0 IMAD.MOV R69, RZ, RZ, -R69 ;  /* 0x000000ffff458224 */ /* 0x000fe200078e0a45 */
[----:B------:R-:W-:-:S02]  /*b9e0*/  @!P3 IADD3 R68, R68, -R251, RZ ;  /* 0x800000fb4444b210 */ /* 0x000fc40007ffe0ff */
[C---:B------:R-:W-:Y:S02]  /*b9f0*/  ISETP.GT.U32.AND P6, PT, R251.reuse, R63, PT ;  /* 0x0000003ffb00720c */ /* 0x040fe40003fc4070 */
[C---:B------:R-:W-:Y:S02]  /*ba00*/  ISETP.GT.U32.AND P0, PT, R251.reuse, R62, PT ;  /* 0x0000003efb00720c */ /* 0x040fe40003f04070 */
[----:B------:R-:W-:-:S05]  /*ba10*/  ISETP.GT.U32.AND P3, PT, R251, R61, PT ;  /* 0x0000003dfb00720c */ /* 0x000fca0003f64070 */
[-C--:B------:R-:W-:Y:S02]  /*ba20*/  @!P1 IADD3 R65, R65, -R251.reuse, RZ ;  /* 0x800000fb41419210 */ /* 0x080fe40007ffe0ff */
[----:B------:R-:W-:Y:S02]  /*ba30*/  ISETP.GT.U32.AND P1, PT, R251, R58, PT ;  /* 0x0000003afb00720c */ /* 0x000fe40003f24070 */
[----:B-1----:R-:W-:Y:S01]  /*ba40*/  IADD3 R216, R22, 0xfc, RZ ;  /* 0x000000fc16d87810 */ /* 0x002fe20007ffe0ff */
[--C-:B------:R-:W-:Y:S01]  /*ba50*/  @!P6 IMAD.IADD R63, R63, 0x1, -R251.reuse ;  /* 0x000000013f3fe824 */ /* 0x100fe200078e0afb */
[----:B------:R-:W-:Y:S02]  /*ba60*/  @!P0 IADD3 R62, R62, -R251, RZ ;  /* 0x800000fb3e3e8210 */ /* 0x000fe40007ffe0ff */
[----:B------:R-:W-:Y:S01]  /*ba70*/  @!P3 IMAD.IADD R61, R61, 0x1, -R251 ;  /* 0x000000013d3db824 */ /* 0x000fe200078e0afb */
[----:B------:R-:W-:Y:S01]  /*ba80*/  STL [R1+0x5710], R216 ;  /* 0x005710d801007387 */ /* 0x000fe20000100800 */
[----:B------:R-:W-:-:S03]  /*ba90*/  ISETP.GE.AND P6, PT, R239, RZ, PT ;  /* 0x000000ffef00720c */ /* 0x000fc60003fc6270 */
[----:B------:R-:W3:Y:S01]  /*baa0*/  LDL R239, [R1+0x5690] ;  /* 0x0056900001ef7983 */ /* 0x000ee20000100800 */
[----:B------:R-:W-:Y:S01]  /*bab0*/  ISETP.GE.AND P0, PT, R240, RZ, PT ;  /* 0x000000fff000720c */ /* 0x000fe20003f06270 */
[----:B------:R-:W-:Y:S02]  /*bac0*/  @!P1 IMAD.IADD R58, R58, 0x1, -R251 ;  /* 0x000000013a3a9824 */ /* 0x000fe400078e0afb */
[----:B------:R-:W3:Y:S01]  /*bad0*/  LDL R240, [R1+0x5694] ;  /* 0x0056940001f07983 */ /* 0x000ee20000100800 */
[----:B------:R-:W-:-:S03]  /*bae0*/  ISETP.GE.AND P3, PT, R241, RZ, PT ;  /* 0x000000fff100720c */ /* 0x000fc60003f66270 */
[----:B------:R-:W3:Y:S01]  /*baf0*/  LDL R241, [R1+0x5698] ;  /* 0x0056980001f17983 */ /* 0x000ee20000100800 */
[----:B------:R-:W-:Y:S01]  /*bb00*/  @!P5 IADD3 R74, -R74, RZ, RZ ;  /* 0x000000ff4a4ad210 */ /* 0x000fe20007ffe1ff */
[----:B------:R-:W-:Y:S02]  /*bb10*/  @!P2 IMAD.MOV R72, RZ, RZ, -R72 ;  /* 0x000000ffff48a224 */ /* 0x000fe400078e0a48 */
[----:B------:R-:W-:Y:S01]  /*bb20*/  @!P4 IMAD.MOV R70, RZ, RZ, -R70 ;  /* 0x000000ffff46c224 */ /* 0x000fe200078e0a46 */
[----:B------:R-:W3:Y:S01]  /*bb30*/  LDL R215, [R1+0x56a8] ;  /* 0x0056a80001d77983 */ /* 0x000ee20000100800 */
[----:B--2---:R-:W-:-:S03]  /*bb40*/  ISETP.GE.AND P1, PT, R233, RZ, PT ;  /* 0x000000ffe900720c */ /* 0x004fc60003f26270 */
[----:B------:R-:W2:Y:S01]  /*bb50*/  LDL R233, [R1+0x56a4] ;  /* 0x0056a40001e97983 */ /* 0x000ea20000100800 */
[C---:B------:R-:W-:Y:S02]  /*bb60*/  ISETP.GT.U32.AND P5, PT, R251.reuse, R67, PT ;  /* 0x00000043fb00720c */ /* 0x040fe40003fa4070 */
[----:B------:R-:W-:-:S11]  /*bb70*/  ISETP.GT.U32.AND P2, PT, R251, R66, PT ;  /* 0x00000042fb00720c */ /* 0x000fd60003f44070 */
[--C-:B------:R-:W-:Y:S01]  /*bb80*/  @!P5 IMAD.IADD R67, R67, 0x1, -R251.reuse ;  /* 0x000000014343d824 */ /* 0x100fe200078e0afb */
[C---:B------:R-:W-:Y:S01]  /*bb90*/  ISETP.GT.U32.AND P5, PT, R251.reuse, R60, PT ;  /* 0x0000003cfb00720c */ /* 0x040fe20003fa4070 */
[----:B------:R-:W-:Y:S01]  /*bba0*/  @!P2 IMAD.IADD R66, R66, 0x1, -R251 ;  /* 0x000000014242a824 */ /* 0x000fe200078e0afb */
[C---:B------:R-:W-:Y:S02]  /*bbb0*/  ISETP.GT.U32.AND P2, PT, R251.reuse, R59, PT ;  /* 0x0000003bfb00720c */ /* 0x040fe40003f44070 */
[----:B------:R-:W-:-:S09]  /*bbc0*/  ISETP.GT.U32.AND P4, PT, R251, R64, PT ;  /* 0x00000040fb00720c */ /* 0x000fd20003f84070 */
[--C-:B------:R-:W-:Y:S02]  /*bbd0*/  @!P5 IMAD.IADD R60, R60, 0x1, -R251.reuse ;  /* 0x000000013c3cd824 */ /* 0x100fe400078e0afb */
[----:B------:R-:W-:Y:S02]  /*bbe0*/  @!P2 IADD3 R59, R59, -R251, RZ ;  /* 0x800000fb3b3ba210 */ /* 0x000fe40007ffe0ff */
[----:B------:R-:W-:Y:S01]  /*bbf0*/  @!P4 IMAD.IADD R64, R64, 0x1, -R251 ;  /* 0x000000014040c824 */ /* 0x000fe200078e0afb */
[C---:B------:R-:W-:Y:S01]  /*bc00*/  ISETP.GT.U32.AND P4, PT, R251.reuse, R57, PT ;  /* 0x00000039fb00720c */ /* 0x040fe20003f84070 */
[----:B------:R-:W-:Y:S01]  /*bc10*/  @!P0 IMAD.MOV R67, RZ, RZ, -R67 ;  /* 0x000000ffff438224 */ /* 0x000fe200078e0a43 */
[----:B------:R-:W-:Y:S02]  /*bc20*/  ISETP.GT.U32.AND P0, PT, R251, R61, PT ;  /* 0x0000003dfb00720c */ /* 0x000fe40003f04070 */
[----:B----4-:R-:W-:Y:S02]  /*bc30*/  ISETP.GE.AND P5, PT, R229, RZ, PT ;  /* 0x000000ffe500720c */ /* 0x010fe40003fa6270 */
[----:B------:R-:W4:Y:S01]  /*bc40*/  LDL R229, [R1+0x56a0] ;  /* 0x0056a00001e57983 */ /* 0x000f220000100800 */
[----:B---3--:R-:W-:-:S03]  /*bc50*/  ISETP.GE.AND P2, PT, R230, RZ, PT ;  /* 0x000000ffe600720c */ /* 0x008fc60003f46270 */
[----:B------:R-:W3:Y:S03]  /*bc60*/  LDL R230, [R1+0x569c] ;  /* 0x00569c0001e67983 */ /* 0x000ee60000100800 */
[----:B------:R-:W-:-:S07]  /*bc70*/  @!P4 IMAD.IADD R57, R57, 0x1, -R251 ;  /* 0x000000013939c824 */ /* 0x000fce00078e0afb */
[----:B------:R-:W-:Y:S01]  /*bc80*/  @!P2 IMAD.MOV R64, RZ, RZ, -R64 ;  /* 0x000000ffff40a224 */ /* 0x000fe200078e0a40 */
[----:B------:R-:W-:Y:S01]  /*bc90*/  ISETP.GT.U32.AND P2, PT, R251, R58, PT ;  /* 0x0000003afb00720c */ /* 0x000fe20003f44070 */
[----:B------:R-:W-:Y:S01]  /*bca0*/  @!P0 IMAD.IADD R61, R61, 0x1, -R251 ;  /* 0x000000013d3d8824 */ /* 0x000fe200078e0afb */
[----:B------:R-:W-:Y:S02]  /*bcb0*/  @!P6 IADD3 R68, -R68, RZ, RZ ;  /* 0x000000ff4444e210 */ /* 0x000fe40007ffe1ff */
[C---:B------:R-:W-:Y:S02]  /*bcc0*/  ISETP.GT.U32.AND P4, PT, R251.reuse, R62, PT ;  /* 0x0000003efb00720c */ /* 0x040fe40003f84070 */
[C---:B------:R-:W-:Y:S02]  /*bcd0*/  ISETP.GT.U32.AND P6, PT, R251.reuse, R57, PT ;  /* 0x00000039fb00720c */ /* 0x040fe40003fc4070 */
[----:B------:R-:W-:-:S05]  /*bce0*/  ISETP.GT.U32.AND P0, PT, R251, R55, PT ;  /* 0x00000037fb00720c */ /* 0x000fca0003f04070 */
[----:B------:R-:W-:Y:S01]  /*bcf0*/  @!P2 IMAD.IADD R58, R58, 0x1, -R251 ;  /* 0x000000013a3aa824 */ /* 0x000fe200078e0afb */
[----:B------:R-:W-:-:S03]  /*bd00*/  ISETP.GT.U32.AND P2, PT, R251, R52, PT ;  /* 0x00000034fb00720c */ /* 0x000fc60003f44070 */
[----:B------:R-:W-:Y:S02]  /*bd10*/  @!P4 IADD3 R62, R62, -R251, RZ ;  /* 0x800000fb3e3ec210 */ /* 0x000fe40007ffe0ff */
[--C-:B------:R-:W-:Y:S02]  /*bd20*/  @!P6 IMAD.IADD R57, R57, 0x1, -R251.reuse ;  /* 0x000000013939e824 */ /* 0x100fe400078e0afb */
[--C-:B------:R-:W-:Y:S01]  /*bd30*/  @!P0 IMAD.IADD R55, R55, 0x1, -R251.reuse ;  /* 0x0000000137378824 */ /* 0x100fe200078e0afb */
[----:B------:R-:W-:Y:S02]  /*bd40*/  ISETP.GE.AND P4, PT, R239, RZ, PT ;  /* 0x000000ffef00720c */ /* 0x000fe40003f86270 */
[----:B------:R-:W3:Y:S01]  /*bd50*/  LDL R239, [R1+0x56ac] ;  /* 0x0056ac0001ef7983 */ /* 0x000ee20000100800 */
[----:B------:R-:W-:Y:S02]  /*bd60*/  ISETP.GE.AND P6, PT, R240, RZ, PT ;  /* 0x000000fff000720c */ /* 0x000fe40003fc6270 */
[----:B------:R-:W-:Y:S01]  /*bd70*/  @!P2 IMAD.IADD R52, R52, 0x1, -R251 ;  /* 0x000000013434a824 */ /* 0x000fe200078e0afb */
[----:B------:R-:W3:Y:S01]  /*bd80*/  LDL R240, [R1+0x56b4] ;  /* 0x0056b40001f07983 */ /* 0x000ee20000100800 */
[----:B------:R-:W-:-:S03]  /*bd90*/  ISETP.GE.AND P0, PT, R241, RZ, PT ;  /* 0x000000fff100720c */ /* 0x000fc60003f06270 */
[----:B------:R-:W3:Y:S01]  /*bda0*/  LDL R241, [R1+0x56b0] ;  /* 0x0056b00001f17983 */ /* 0x000ee20000100800 */
[----:B--2---:R-:W-:-:S03]  /*bdb0*/  ISETP.GE.AND P2, PT, R233, RZ, PT ;  /* 0x000000ffe900720c */ /* 0x004fc60003f46270 */
[----:B------:R-:W2:Y:S01]  /*bdc0*/  LDL R233, [R1+0x56bc] ;  /* 0x0056bc0001e97983 */ /* 0x000ea20000100800 */
[----:B------:R-:W-:Y:S01]  /*bdd0*/  @!P3 IMAD.MOV R66, RZ, RZ, -R66 ;  /* 0x000000ffff42b224 */ /* 0x000fe200078e0a42 */
[----:B------:R-:W-:Y:S02]  /*bde0*/  ISETP.GT.U32.AND P3, PT, R251, R60, PT ;  /* 0x0000003cfb00720c */ /* 0x000fe40003f64070 */
[----:B------:R-:W-:Y:S02]  /*bdf0*/  @!P5 IADD3 R65, -R65, RZ, RZ ;  /* 0x000000ff4141d210 */ /* 0x000fe40007ffe1ff */
[C---:B------:R-:W-:Y:S01]  /*be00*/  ISETP.GT.U32.AND P5, PT, R251.reuse, R59, PT ;  /* 0x0000003bfb00720c */ /* 0x040fe20003fa4070 */
[----:B------:R-:W-:Y:S01]  /*be10*/  @!P1 IMAD.MOV R63, RZ, RZ, -R63 ;  /* 0x000000ffff3f9224 */ /* 0x000fe200078e0a3f */
[----:B------:R-:W-:-:S07]  /*be20*/  ISETP.GT.U32.AND P1, PT, R251, R56, PT ;  /* 0x00000038fb00720c */ /* 0x000fce0003f24070 */
[----:B------:R-:W-:Y:S01]  /*be30*/  @!P3 IMAD.IADD R60, R60, 0x1, -R251 ;  /* 0x000000013c3cb824 */ /* 0x000fe200078e0afb */
[----:B------:R-:W-:-:S03]  /*be40*/  ISETP.GT.U32.AND P3, PT, R251, R54, PT ;  /* 0x00000036fb00720c */ /* 0x000fc60003f64070 */
[----:B------:R-:W-:Y:S02]  /*be50*/  @!P5 IADD3 R59, R59, -R251, RZ ;  /* 0x800000fb3b3bd210 */ /* 0x000fe40007ffe0ff */
[C---:B------:R-:W-:Y:S02]  /*be60*/  ISETP.GT.U32.AND P5, PT, R251.reuse, R53, PT ;  /* 0x00000035fb00720c */ /* 0x040fe40003fa4070 */
[----:B------:R-:W-:Y:S02]  /*be70*/  @!P1 IADD3 R56, R56, -R251, RZ ;  /* 0x800000fb38389210 */ /* 0x000fe40007ffe0ff */
[----:B------:R-:W-:-:S04]  /*be80*/  ISETP.GT.U32.AND P1, PT, R251, R51, PT ;  /* 0x00000033fb00720c */ /* 0x000fc80003f24070 */
[----:B------:R-:W-:Y:S02]  /*be90*/  @!P3 IMAD.IADD R54, R54, 0x1, -R251 ;  /* 0x000000013636b824 */ /* 0x000fe400078e0afb */
[----:B------:R-:W-:-:S03]  /*bea0*/  @!P4 IMAD.MOV R62, RZ, RZ, -R62 ;  /* 0x000000ffff3ec224 */ /* 0x000fc600078e0a3e */
[----:B------:R-:W-:Y:S02]  /*beb0*/  @!P5 IADD3 R53, R53, -R251, RZ ;  /* 0x800000fb3535d210 */ /* 0x000fe40007ffe0ff */
[----:B------:R-:W-:Y:S02]  /*bec0*/  ISETP.GT.U32.AND P4, PT, R251, R55, PT ;  /* 0x00000037fb00720c */ /* 0x000fe40003f84070 */
[----:B------:R-:W-:Y:S02]  /*bed0*/  @!P1 IADD3 R51, R51, -R251, RZ ;  /* 0x800000fb33339210 */ /* 0x000fe40007ffe0ff */
[----:B------:R-:W-:Y:S02]  /*bee0*/  ISETP.GT.U32.AND P1, PT, R251, R56, PT ;  /* 0x00000038fb00720c */ /* 0x000fe40003f24070 */
[----:B----4-:R-:W-:Y:S02]  /*bef0*/  ISETP.GE.AND P3, PT, R229, RZ, PT ;  /* 0x000000ffe500720c */ /* 0x010fe40003f66270 */
[----:B---3--:R-:W-:-:S02]  /*bf00*/  ISETP.GE.AND P5, PT, R230, RZ, PT ;  /* 0x000000ffe600720c */ /* 0x008fc40003fa6270 */
[----:B------:R-:W3:Y:S09]  /*bf10*/  LDL R230, [R1+0x56b8] ;  /* 0x0056b80001e67983 */ /* 0x000ef20000100800 */
[----:B------:R-:W-:Y:S01]  /*bf20*/  @!P3 IMAD.MOV R59, RZ, RZ, -R59 ;  /* 0x000000ffff3bb224 */ /* 0x000fe200078e0a3b */
[----:B------:R-:W-:Y:S01]  /*bf30*/  ISETP.GT.U32.AND P3, PT, R251, R53, PT ;  /* 0x00000035fb00720c */ /* 0x000fe20003f64070 */
[----:B------:R-:W-:Y:S01]  /*bf40*/  @!P6 IMAD.MOV R61, RZ, RZ, -R61 ;  /* 0x000000ffff3de224 */ /* 0x000fe200078e0a3d */
[----:B------:R-:W-:Y:S01]  /*bf50*/  @!P2 IADD3 R57, -R57, RZ, RZ ;  /* 0x000000ff3939a210 */ /* 0x000fe20007ffe1ff */
[--C-:B------:R-:W-:Y:S01]  /*bf60*/  @!P1 IMAD.IADD R56, R56, 0x1, -R251.reuse ;  /* 0x0000000138389824 */ /* 0x100fe200078e0afb */
[----:B------:R-:W-:Y:S01]  /*bf70*/  ISETP.GT.U32.AND P6, PT, R251, R51, PT ;  /* 0x00000033fb00720c */ /* 0x000fe20003fc4070 */
[----:B------:R-:W-:Y:S01]  /*bf80*/  @!P4 IMAD.IADD R55, R55, 0x1, -R251 ;  /* 0x000000013737c824 */ /* 0x000fe200078e0afb */
[----:B------:R-:W-:-:S02]  /*bf90*/  ISETP.GT.U32.AND P2, PT, R251, R50, PT ;  /* 0x00000032fb00720c */ /* 0x000fc40003f44070 */
[C---:B------:R-:W-:Y:S02]  /*bfa0*/  ISETP.GT.U32.AND P1, PT, R251.reuse, R49, PT ;  /* 0x00000031fb00720c */ /* 0x040fe40003f24070 */
[----:B------:R-:W-:-:S03]  /*bfb0*/  ISETP.GT.U32.AND P4, PT, R251, R48, PT ;  /* 0x00000030fb00720c */ /* 0x000fc60003f84070 */
[----:B------:R-:W-:Y:S01]  /*bfc0*/  @!P3 IMAD.IADD R53, R53, 0x1, -R251 ;  /* 0x000000013535b824 */ /* 0x000fe200078e0afb */
[----:B------:R-:W-:-:S03]  /*bfd0*/  ISETP.GT.U32.AND P3, PT, R251, R46, PT ;  /* 0x0000002efb00720c */ /* 0x000fc60003f64070 */
[-C--:B------:R-:W-:Y:S02]  /*bfe0*/  @!P6 IADD3 R51, R51, -R251.reuse, RZ ;  /* 0x800000fb3333e210 */ /* 0x080fe40007ffe0ff */
[--C-:B------:R-:W-:Y:S01]  /*bff0*/  @!P2 IMAD.IADD R50, R50, 0x1, -R251.reuse ;  /* 0x000000013232a824 */ /* 0x100fe200078e0afb */
[----:B------:R-:W-:Y:S01]  /*c000*/  ISETP.GE.AND P6, PT, R215, RZ, PT ;  /* 0x000000ffd700720c */ /* 0x000fe20003fc6270 */
[--C-:B------:R-:W-:Y:S01]  /*c010*/  @!P1 IMAD.IADD R49, R49, 0x1, -R251.reuse ;  /* 0x0000000131319824 */ /* 0x100fe200078e0afb */
[----:B------:R-:W4:Y:S01]  /*c020*/  LDL R215, [R1+0x56c0] ;  /* 0x0056c00001d77983 */ /* 0x000f220000100800 */
[----:B------:R-:W-:Y:S02]  /*c030*/  @!P4 IADD3 R48, R48, -R251, RZ ;  /* 0x800000fb3030c210 */ /* 0x000fe40007ffe0ff */
[----:B------:R-:W-:Y:S02]  /*c040*/  ISETP.GE.AND P2, PT, R239, RZ, PT ;  /* 0x000000ffef00720c */ /* 0x000fe40003f46270 */
[----:B------:R-:W-:Y:S01]  /*c050*/  @!P3 IMAD.IADD R46, R46, 0x1, -R251 ;  /* 0x000000012e2eb824 */ /* 0x000fe200078e0afb */
[----:B------:R-:W4:Y:S01]  /*c060*/  LDL R239, [R1+0x56c8] ;  /* 0x0056c80001ef7983 */ /* 0x000f220000100800 */
[----:B------:R-:W-:-:S03]  /*c070*/  ISETP.GE.AND P1, PT, R240, RZ, PT ;  /* 0x000000fff000720c */ /* 0x000fc60003f26270 */
[----:B------:R-:W4:Y:S01]  /*c080*/  LDL R240, [R1+0x56c4] ;  /* 0x0056c40001f07983 */ /* 0x000f220000100800 */
[----:B------:R-:W-:-:S03]  /*c090*/  ISETP.GE.AND P4, PT, R241, RZ, PT ;  /* 0x000000fff100720c */ /* 0x000fc60003f86270 */
[----:B------:R-:W4:Y:S01]  /*c0a0*/  LDL R241, [R1+0x56cc] ;  /* 0x0056cc0001f17983 */ /* 0x000f220000100800 */
[----:B--2---:R-:W-:-:S03]  /*c0b0*/  ISETP.GE.AND P3, PT, R233, RZ, PT ;  /* 0x000000ffe900720c */ /* 0x004fc60003f66270 */
[----:B------:R-:W2:Y:S01]  /*c0c0*/  LDL R233, [R1+0x56d4] ;  /* 0x0056d40001e97983 */ /* 0x000ea20000100800 */
[----:B------:R-:W-:Y:S02]  /*c0d0*/  @!P0 IADD3 R60, -R60, RZ, RZ ;  /* 0x000000ff3c3c8210 */ /* 0x000fe40007ffe1ff */
[C---:B------:R-:W-:Y:S01]  /*c0e0*/  ISETP.GT.U32.AND P0, PT, R251.reuse, R54, PT ;  /* 0x00000036fb00720c */ /* 0x040fe20003f04070 */
[----:B------:R-:W-:Y:S01]  /*c0f0*/  @!P5 IMAD.MOV R58, RZ, RZ, -R58 ;  /* 0x000000ffff3ad224 */ /* 0x000fe200078e0a3a */
[----:B------:R-:W-:-:S11]  /*c100*/  ISETP.GT.U32.AND P5, PT, R251, R52, PT ;  /* 0x00000034fb00720c */ /* 0x000fd60003fa4070 */
[----:B------:R-:W-:Y:S02]  /*c110*/  @!P0 IADD3 R54, R54, -R251, RZ ;  /* 0x800000fb36368210 */ /* 0x000fe40007ffe0ff */
[C---:B------:R-:W-:Y:S01]  /*c120*/  ISETP.GT.U32.AND P0, PT, R251.reuse, R47, PT ;  /* 0x0000002ffb00720c */ /* 0x040fe20003f04070 */
[----:B------:R-:W-:Y:S01]  /*c130*/  @!P5 IMAD.IADD R52, R52, 0x1, -R251 ;  /* 0x000000013434d824 */ /* 0x000fe200078e0afb */
[C---:B------:R-:W-:Y:S01]  /*c140*/  ISETP.GT.U32.AND P5, PT, R251.reuse, R45, PT ;  /* 0x0000002dfb00720c */ /* 0x040fe20003fa4070 */
[----:B------:R-:W-:Y:S01]  /*c150*/  @!P2 IMAD.MOV R55, RZ, RZ, -R55 ;  /* 0x000000ffff37a224 */ /* 0x000fe200078e0a37 */
[----:B------:R-:W-:Y:S01]  /*c160*/  ISETP.GT.U32.AND P2, PT, R251, R49, PT ;  /* 0x00000031fb00720c */ /* 0x000fe20003f44070 */
[----:B------:R-:W-:-:S08]  /*c170*/  @!P4 IMAD.MOV R53, RZ, RZ, -R53 ;  /* 0x000000ffff35c224 */ /* 0x000fd000078e0a35 */
[--C-:B------:R-:W-:Y:S02]  /*c180*/  @!P0 IMAD.IADD R47, R47, 0x1, -R251.reuse ;  /* 0x000000012f2f8824 */ /* 0x100fe400078e0afb */
[----:B------:R-:W-:Y:S02]  /*c190*/  @!P5 IADD3 R45, R45, -R251, RZ ;  /* 0x800000fb2d2dd210 */ /* 0x000fe40007ffe0ff */
[C---:B------:R-:W-:Y:S02]  /*c1a0*/  ISETP.GT.U32.AND P5, PT, R251.reuse, R50, PT ;  /* 0x00000032fb00720c */ /* 0x040fe40003fa4070 */
[----:B------:R-:W-:Y:S01]  /*c1b0*/  ISETP.GT.U32.AND P4, PT, R251, R47, PT ;  /* 0x0000002ffb00720c */ /* 0x000fe20003f84070 */
[----:B------:R-:W-:Y:S01]  /*c1c0*/  @!P6 IMAD.MOV R56, RZ, RZ, -R56 ;  /* 0x000000ffff38e224 */ /* 0x000fe200078e0a38 */
[----:B------:R-:W-:Y:S01]  /*c1d0*/  @!P3 IADD3 R51, -R51, RZ, RZ ;  /* 0x000000ff3333b210 */ /* 0x000fe20007ffe1ff */
[----:B------:R-:W-:Y:S01]  /*c1e0*/  @!P2 IMAD.IADD R49, R49, 0x1, -R251 ;  /* 0x000000013131a824 */ /* 0x000fe200078e0afb */
[----:B------:R-:W-:-:S02]  /*c1f0*/  ISETP.GT.U32.AND P6, PT, R251, R45, PT ;  /* 0x0000002dfb00720c */ /* 0x000fc40003fc4070 */
[C---:B------:R-:W-:Y:S02]  /*c200*/  ISETP.GT.U32.AND P3, PT, R251.reuse, R44, PT ;  /* 0x0000002cfb00720c */ /* 0x040fe40003f64070 */
[----:B------:R-:W-:-:S03]  /*c210*/  ISETP.GT.U32.AND P2, PT, R251, R42, PT ;  /* 0x0000002afb00720c */ /* 0x000fc60003f44070 */
[--C-:B------:R-:W-:Y:S01]  /*c220*/  @!P5 IMAD.IADD R50, R50, 0x1, -R251.reuse ;  /* 0x000000013232d824 */ /* 0x100fe200078e0afb */
[----:B------:R-:W-:Y:S01]  /*c230*/  ISETP.GT.U32.AND P5, PT, R251, R43, PT ;  /* 0x0000002bfb00720c */ /* 0x000fe20003fa4070 */
[--C-:B------:R-:W-:Y:S01]  /*c240*/  @!P4 IMAD.IADD R47, R47, 0x1, -R251.reuse ;  /* 0x000000012f2fc824 */ /* 0x100fe200078e0afb */
[----:B------:R-:W-:Y:S02]  /*c250*/  ISETP.GT.U32.AND P4, PT, R251, R40, PT ;  /* 0x00000028fb00720c */ /* 0x000fe40003f84070 */
[----:B---3--:R-:W-:Y:S02]  /*c260*/  ISETP.GE.AND P0, PT, R230, RZ, PT ;  /* 0x000000ffe600720c */ /* 0x008fe40003f06270 */
[----:B------:R-:W3:Y:S01]  /*c270*/  LDL R230, [R1+0x56d0] ;  /* 0x0056d00001e67983 */ /* 0x000ee20000100800 */
[----:B------:R-:W-:Y:S01]  /*c280*/  IADD3 R214, R22, 0xfd, RZ ;  /* 0x000000fd16d67810 */ /* 0x000fe20007ffe0ff */
[----:B------:R-:W-:Y:S01]  /*c290*/  @!P3 IMAD.IADD R44, R44, 0x1, -R251 ;  /* 0x000000012c2cb824 */ /* 0x000fe200078e0afb */
[----:B------:R-:W-:-:S04]  /*c2a0*/  @!P6 IADD3 R45, R45, -R251, RZ ;  /* 0x800000fb2d2de210 */ /* 0x000fc80007ffe0ff */
[--C-:B------:R-:W-:Y:S01]  /*c2b0*/  @!P5 IMAD.IADD R43, R43, 0x1, -R251.reuse ;  /* 0x000000012b2bd824 */ /* 0x100fe200078e0afb */
[----:B------:R-:W-:Y:S01]  /*c2c0*/  @!P2 IADD3 R42, R42, -R251, RZ ;  /* 0x800000fb2a2aa210 */ /* 0x000fe20007ffe0ff */
[----:B------:R-:W-:Y:S01]  /*c2d0*/  @!P4 IMAD.IADD R40, R40, 0x1, -R251 ;  /* 0x000000012828c824 */ /* 0x000fe200078e0afb */
[----:B------:R1:W-:Y:S01]  /*c2e0*/  STL [R1+0x5704], R214 ;  /* 0x005704d601007387 */ /* 0x0003e20000100800 */
[----:B------:R-:W-:Y:S02]  /*c2f0*/  @!P1 IADD3 R54, -R54, RZ, RZ ;  /* 0x000000ff36369210 */ /* 0x000fe40007ffe1ff */
[----:B----4-:R-:W-:Y:S01]  /*c300*/  ISETP.GE.AND P6, PT, R215, RZ, PT ;  /* 0x000000ffd700720c */ /* 0x010fe20003fc6270 */
[----:B------:R-:W-:Y:S01]  /*c310*/  @!P0 IMAD.MOV R52, RZ, RZ, -R52 ;  /* 0x000000ffff348224 */ /* 0x000fe200078e0a34 */
[----:B------:R-:W4:Y:S01]  /*c320*/  LDL R215, [R1+0x56d8] ;  /* 0x0056d80001d77983 */ /* 0x000f220000100800 */
[----:B------:R-:W-:-:S03]  /*c330*/  ISETP.GE.AND P3, PT, R239, RZ, PT ;  /* 0x000000ffef00720c */ /* 0x000fc60003f66270 */
[----:B------:R-:W4:Y:S01]  /*c340*/  LDL R213, [R1+0x56ec] ;  /* 0x0056ec0001d57983 */ /* 0x000f220000100800 */
[----:B------:R-:W-:-:S03]  /*c350*/  ISETP.GE.AND P5, PT, R240, RZ, PT ;  /* 0x000000fff000720c */ /* 0x000fc60003fa6270 */
[----:B------:R-:W4:Y:S01]  /*c360*/  LDL R239, [R1+0x56dc] ;  /* 0x0056dc0001ef7983 */ /* 0x000f220000100800 */
[----:B------:R-:W-:-:S03]  /*c370*/  ISETP.GE.AND P2, PT, R241, RZ, PT ;  /* 0x000000fff100720c */ /* 0x000fc60003f46270 */
[----:B------:R-:W4:Y:S04]  /*c380*/  LDL R240, [R1+0x56e0] ;  /* 0x0056e00001f07983 */ /* 0x000f280000100800 */
[----:B------:R-:W4:Y:S01]  /*c390*/  LDL R241, [R1+0x56e8] ;  /* 0x0056e80001f17983 */ /* 0x000f220000100800 */
[----:B--2---:R-:W-:-:S03]  /*c3a0*/  ISETP.GE.AND P4, PT, R233, RZ, PT ;  /* 0x000000ffe900720c */ /* 0x004fc60003f86270 */
[----:B------:R-:W2:Y:S01]  /*c3b0*/  LDL R233, [R1+0x56f0] ;  /* 0x0056f00001e97983 */ /* 0x000ea20000100800 */
[C---:B------:R-:W-:Y:S02]  /*c3c0*/  ISETP.GT.U32.AND P1, PT, R251.reuse, R48, PT ;  /* 0x00000030fb00720c */ /* 0x040fe40003f24070 */
[----:B------:R-:W-:-:S11]  /*c3d0*/  ISETP.GT.U32.AND P0, PT, R251, R46, PT ;  /* 0x0000002efb00720c */ /* 0x000fd60003f04070 */
[----:B------:R-:W-:Y:S02]  /*c3e0*/  @!P1 IADD3 R48, R48, -R251, RZ ;  /* 0x800000fb30309210 */ /* 0x000fe40007ffe0ff */
[C---:B------:R-:W-:Y:S01]  /*c3f0*/  ISETP.GT.U32.AND P1, PT, R251.reuse, R41, PT ;  /* 0x00000029fb00720c */ /* 0x040fe20003f24070 */
[----:B------:R-:W-:Y:S01]  /*c400*/  @!P0 IMAD.IADD R46, R46, 0x1, -R251 ;  /* 0x000000012e2e8824 */ /* 0x000fe200078e0afb */
[C---:B------:R-:W-:Y:S01]  /*c410*/  ISETP.GT.U32.AND P0, PT, R251.reuse, R39, PT ;  /* 0x00000027fb00720c */ /* 0x040fe20003f04070 */
[----:B------:R-:W-:Y:S01]  /*c420*/  @!P6 IMAD.MOV R50, RZ, RZ, -R50 ;  /* 0x000000ffff32e224 */ /* 0x000fe200078e0a32 */
[C---:B------:R-:W-:Y:S01]  /*c430*/  ISETP.GT.U32.AND P6, PT, R251.reuse, R40, PT ;  /* 0x00000028fb00720c */ /* 0x040fe20003fc4070 */
[----:B------:R-:W-:Y:S01]  /*c440*/  @!P3 IMAD.MOV R49, RZ, RZ, -R49 ;  /* 0x000000ffff31b224 */ /* 0x000fe200078e0a31 */
[----:B------:R-:W-:Y:S01]  /*c450*/  ISETP.GT.U32.AND P3, PT, R251, R43, PT ;  /* 0x0000002bfb00720c */ /* 0x000fe20003f64070 */
[----:B------:R-:W-:-:S06]  /*c460*/  @!P2 IMAD.MOV R47, RZ, RZ, -R47 ;  /* 0x000000ffff2fa224 */ /* 0x000fcc00078e0a2f */
[----:B------:R-:W-:-:S05]  /*c470*/  @!P1 IMAD.IADD R41, R41, 0x1, -R251 ;  /* 0x0000000129299824 */ /* 0x000fca00078e0afb */
[----:B------:R-:W-:Y:S02]  /*c480*/  ISETP.GT.U32.AND P2, PT, R251, R41, PT ;  /* 0x00000029fb00720c */ /* 0x000fe40003f44070 */
[----:B------:R-:W-:Y:S01]  /*c490*/  @!P0 IADD3 R39, R39, -R251, RZ ;  /* 0x800000fb27278210 */ /* 0x000fe20007ffe0ff */
[--C-:B------:R-:W-:Y:S01]  /*c4a0*/  @!P3 IMAD.IADD R43, R43, 0x1, -R251.reuse ;  /* 0x000000012b2bb824 */ /* 0x100fe200078e0afb */
[C---:B------:R-:W-:Y:S01]  /*c4b0*/  ISETP.GT.U32.AND P0, PT, R251.reuse, R44, PT ;  /* 0x0000002cfb00720c */ /* 0x040fe20003f04070 */
[----:B------:R-:W-:Y:S01]  /*c4c0*/  @!P6 IMAD.IADD R40, R40, 0x1, -R251 ;  /* 0x000000012828e824 */ /* 0x000fe200078e0afb */
[C---:B------:R-:W-:Y:S02]  /*c4d0*/  ISETP.GT.U32.AND P3, PT, R251.reuse, R37, PT ;  /* 0x00000025fb00720c */ /* 0x040fe40003f64070 */
[----:B------:R-:W-:-:S05]  /*c4e0*/  ISETP.GT.U32.AND P6, PT, R251, R34, PT ;  /* 0x00000022fb00720c */ /* 0x000fca0003fc4070 */
[--C-:B------:R-:W-:Y:S01]  /*c4f0*/  @!P2 IMAD.IADD R41, R41, 0x1, -R251.reuse ;  /* 0x000000012929a824 */ /* 0x100fe200078e0afb */
[C---:B------:R-:W-:Y:S02]  /*c500*/  ISETP.GT.U32.AND P2, PT, R251.reuse, R35, PT ;  /* 0x00000023fb00720c */ /* 0x040fe40003f44070 */
[----:B---3--:R-:W-:Y:S02]  /*c510*/  ISETP.GE.AND P1, PT, R230, RZ, PT ;  /* 0x000000ffe600720c */ /* 0x008fe40003f26270 */
[----:B------:R-:W3:Y:S11]  /*c520*/  LDL R230, [R1+0x56e4] ;  /* 0x0056e40001e67983 */ /* 0x000ef60000100800 */
[----:B------:R-:W-:Y:S01]  /*c530*/  @!P1 IMAD.MOV R46, RZ, RZ, -R46 ;  /* 0x000000ffff2e9224 */ /* 0x000fe200078e0a2e */
[----:B------:R-:W-:Y:S01]  /*c540*/  ISETP.GT.U32.AND P1, PT, R251, R39, PT ;  /* 0x00000027fb00720c */ /* 0x000fe20003f24070 */
[----:B------:R-:W-:-:S02]  /*c550*/  @!P0 IMAD.IADD R44, R44, 0x1, -R251 ;  /* 0x000000012c2c8824 */ /* 0x000fc400078e0afb */
[--C-:B------:R-:W-:Y:S02]  /*c560*/  @!P3 IMAD.IADD R37, R37, 0x1, -R251.reuse ;  /* 0x000000012525b824 */ /* 0x100fe400078e0afb */
[--C-:B------:R-:W-:Y:S02]  /*c570*/  @!P2 IMAD.IADD R35, R35, 0x1, -R251.reuse ;  /* 0x000000012323a824 */ /* 0x100fe400078e0afb */
[----:B------:R-:W-:-:S06]  /*c580*/  @!P6 IMAD.IADD R34, R34, 0x1, -R251 ;  /* 0x000000012222e824 */ /* 0x000fcc00078e0afb */
[----:B------:R-:W-:Y:S02]  /*c590*/  @!P1 IADD3 R39, R39, -R251, RZ ;  /* 0x800000fb27279210 */ /* 0x000fe40007ffe0ff */
[----:B----4-:R-:W-:Y:S02]  /*c5a0*/  ISETP.GE.AND P0, PT, R215, RZ, PT ;  /* 0x000000ffd700720c */ /* 0x010fe40003f06270 */
[----:B------:R-:W4:Y:S01]  /*c5b0*/  LDL R215, [R1+0x56f4] ;  /* 0x0056f40001d77983 */ /* 0x000f220000100800 */
[----:B------:R-:W-:-:S03]  /*c5c0*/  ISETP.GE.AND P1, PT, R239, RZ, PT ;  /* 0x000000ffef00720c */ /* 0x000fc60003f26270 */
[----:B------:R-:W4:Y:S01]  /*c5d0*/  LDL R239, [R1+0x56fc] ;  /* 0x0056fc0001ef7983 */ /* 0x000f220000100800 */
[----:B------:R-:W-:-:S03]  /*c5e0*/  ISETP.GE.AND P3, PT, R240, RZ, PT ;  /* 0x000000fff000720c */ /* 0x000fc60003f66270 */
[----:B------:R-:W4:Y:S01]  /*c5f0*/  LDL R240, [R1+0x5700] ;  /* 0x0057000001f07983 */ /* 0x000f220000100800 */
[----:B------:R-:W-:-:S03]  /*c600*/  ISETP.GE.AND P2, PT, R241, RZ, PT ;  /* 0x000000fff100720c */ /* 0x000fc60003f46270 */
[----:B------:R-:W4:Y:S01]  /*c610*/  LDL R241, [R1+0x5708] ;  /* 0x0057080001f17983 */ /* 0x000f220000100800 */
[----:B--2---:R-:W-:-:S03]  /*c620*/  ISETP.GE.AND P6, PT, R233, RZ, PT ;  /* 0x000000ffe900720c */ /* 0x004fc60003fc6270 */
[----:B------:R-:W2:Y:S01]  /*c630*/  LDL R233, [R1+0x570c] ;  /* 0x00570c0001e97983 */ /* 0x000ea20000100800 */
[----:B------:R-:W-:-:S05]  /*c640*/  IABS R224, R232 ;  /* 0x000000e800e07213 */ /* 0x000fca0000000000 */
[----:B------:R-:W-:-:S04]  /*c650*/  IMAD.HI.U32 R225, R252, R224, RZ ;  /* 0x000000e0fce17227 */ /* 0x000fc800078e00ff */
[----:B------:R-:W-:-:S04]  /*c660*/  IMAD.MOV R225, RZ, RZ, -R225 ;  /* 0x000000ffffe17224 */ /* 0x000fc800078e0ae1 */
[----:B------:R-:W-:Y:S01]  /*c670*/  IMAD R147, R251, R225, R224 ;  /* 0x000000e1fb937224 */ /* 0x000fe200078e02e0 */
        /* <DEDUP_REMOVED lines=9> */
[----:B------:R-:W-:Y:S01]  /*c710*/  IMAD.HI.U32 R227, R252, R226, RZ ;  /* 0x000000e2fce37227 */ /* 0x000fe200078e00ff */
[----:B------:R-:W-:-:S04]  /*c720*/  @!P5 IADD3 R48, -R48, RZ, RZ ;  /* 0x000000ff3030d210 */ /* 0x000fc80007ffe1ff */
[----:B------:R-:W-:Y:S02]  /*c730*/  IADD3 R227, -R227, RZ, RZ ;  /* 0x000000ffe3e37210 */ /* 0x000fe40007ffe1ff */
[----:B------:R-:W-:Y:S02]  /*c740*/  ISETP.GT.U32.AND P5, PT, R251, R42, PT ;  /* 0x0000002afb00720c */ /* 0x000fe40003fa4070 */
[----:B------:R-:W-:Y:S01]  /*c750*/  @!P4 IADD3 R45, -R45, RZ, RZ ;  /* 0x000000ff2d2dc210 */ /* 0x000fe20007ffe1ff */
[C---:B------:R-:W-:Y:S01]  /*c760*/  IMAD R226, R251.reuse, R227, R226 ;  /* 0x000000e3fbe27224 */ /* 0x040fe200078e02e2 */
[----:B------:R-:W-:Y:S02]  /*c770*/  IABS R227, R217 ;  /* 0x000000d900e37213 */ /* 0x000fe40000000000 */
[----:B------:R-:W-:-:S03]  /*c780*/  ISETP.GT.U32.AND P4, PT, R251, R38, PT ;  /* 0x00000026fb00720c */ /* 0x000fc60003f84070 */
[----:B------:R-:W-:-:S04]  /*c790*/  IMAD.HI.U32 R228, R252, R227, RZ ;  /* 0x000000e3fce47227 */ /* 0x000fc800078e00ff */
[----:B------:R-:W-:Y:S01]  /*c7a0*/  IMAD.MOV R228, RZ, RZ, -R228 ;  /* 0x000000ffffe47224 */ /* 0x000fe200078e0ae4 */
[----:B------:R-:W-:Y:S02]  /*c7b0*/  @!P5 IADD3 R42, R42, -R251, RZ ;  /* 0x800000fb2a2ad210 */ /* 0x000fe40007ffe0ff */
[C---:B------:R-:W-:Y:S01]  /*c7c0*/  ISETP.GT.U32.AND P5, PT, R251.reuse, R36, PT ;  /* 0x00000024fb00720c */ /* 0x040fe20003fa4070 */
[C---:B------:R-:W-:Y:S01]  /*c7d0*/  IMAD R227, R251.reuse, R228, R227 ;  /* 0x000000e4fbe37224 */ /* 0x040fe200078e02e3 */
[----:B------:R-:W-:Y:S01]  /*c7e0*/  IABS R228, R216 ;  /* 0x000000d800e47213 */ /* 0x000fe20000000000 */
[----:B------:R-:W-:Y:S01]  /*c7f0*/  @!P4 IMAD.IADD R38, R38, 0x1, -R251 ;  /* 0x000000012626c824 */ /* 0x000fe200078e0afb */
[----:B------:R-:W-:-:S03]  /*c800*/  ISETP.GT.U32.AND P4, PT, R251, R33, PT ;  /* 0x00000021fb00720c */ /* 0x000fc60003f84070 */
[----:B------:R-:W-:-:S04]  /*c810*/  IMAD.HI.U32 R229, R252, R228, RZ ;  /* 0x000000e4fce57227 */ /* 0x000fc800078e00ff */
[----:B------:R-:W-:Y:S02]  /*c820*/  IMAD.MOV R229, RZ, RZ, -R229 ;  /* 0x000000ffffe57224 */ /* 0x000fe400078e0ae5 */
[----:B------:R-:W-:Y:S01]  /*c830*/  @!P5 IADD3 R36, R36, -R251, RZ ;  /* 0x800000fb2424d210 */ /* 0x000fe20007ffe0ff */
[----:B------:R-:W-:Y:S01]  /*c840*/  @!P0 IMAD.MOV R44, RZ, RZ, -R44 ;  /* 0x000000ffff2c8224 */ /* 0x000fe200078e0a2c */
[----:B------:R-:W-:Y:S01]  /*c850*/  @!P1 IADD3 R43, -R43, RZ, RZ ;  /* 0x000000ff2b2b9210 */ /* 0x000fe20007ffe1ff */
[----:B------:R-:W-:Y:S01]  /*c860*/  IMAD R228, R251, R229, R228 ;  /* 0x000000e5fbe47224 */ /* 0x000fe200078e02e4 */
[----:B------:R-:W-:Y:S01]  /*c870*/  IABS R229, R214 ;  /* 0x000000d600e57213 */ /* 0x000fe20000000000 */
[----:B------:R-:W-:Y:S01]  /*c880*/  @!P4 IMAD.IADD R33, R33, 0x1, -R251 ;  /* 0x000000012121c824 */ /* 0x000fe200078e0afb */
[----:B---3--:R-:W-:Y:S01]  /*c890*/  ISETP.GE.AND P5, PT, R230, RZ, PT ;  /* 0x000000ffe600720c */ /* 0x008fe20003fa6270 */
[----:B------:R-:W-:Y:S01]  /*c8a0*/  @!P3 IMAD.MOV R42, RZ, RZ, -R42 ;  /* 0x000000ffff2ab224 */ /* 0x000fe200078e0a2a */
[----:B------:R-:W-:-:S02]  /*c8b0*/  ISETP.GT.U32.AND P0, PT, R251, R38, PT ;  /* 0x00000026fb00720c */ /* 0x000fc40003f04070 */
[C---:B------:R-:W-:Y:S02]  /*c8c0*/  ISETP.GT.U32.AND P1, PT, R251.reuse, R37, PT ;  /* 0x00000025fb00720c */ /* 0x040fe40003f24070 */
[C---:B------:R-:W-:Y:S02]  /*c8d0*/  ISETP.GT.U32.AND P3, PT, R251.reuse, R36, PT ;  /* 0x00000024fb00720c */ /* 0x040fe40003f64070 */
[----:B------:R-:W-:Y:S01]  /*c8e0*/  ISETP.GT.U32.AND P4, PT, R251, R35, PT ;  /* 0x00000023fb00720c */ /* 0x000fe20003f84070 */
[----:B------:R-:W-:-:S05]  /*c8f0*/  IMAD.HI.U32 R230, R252, R229, RZ ;  /* 0x000000e5fce67227 */ /* 0x000fca00078e00ff */
[----:B------:R-:W-:Y:S01]  /*c900*/  IADD3 R230, -R230, RZ, RZ ;  /* 0x000000ffe6e67210 */ /* 0x000fe20007ffe1ff */
[----:B------:R-:W-:Y:S01]  /*c910*/  @!P5 IMAD.MOV R41, RZ, RZ, -R41 ;  /* 0x000000ffff29d224 */ /* 0x000fe200078e0a29 */
[----:B------:R-:W-:Y:S01]  /*c920*/  ISETP.GT.U32.AND P5, PT, R251, R33, PT ;  /* 0x00000021fb00720c */ /* 0x000fe20003fa4070 */
[----:B------:R-:W-:Y:S01]  /*c930*/  @!P6 IMAD.MOV R39, RZ, RZ, -R39 ;  /* 0x000000ffff27e224 */ /* 0x000fe200078e0a27 */
[----:B------:R-:W-:Y:S01]  /*c940*/  @!P1 IADD3 R37, R37, -R251, RZ ;  /* 0x800000fb25259210 */ /* 0x000fe20007ffe0ff */
[--C-:B------:R-:W-:Y:S01]  /*c950*/  @!P0 IMAD.IADD R38, R38, 0x1, -R251.reuse ;  /* 0x0000000126268824 */ /* 0x100fe200078e0afb */
[C---:B------:R-:W-:Y:S01]  /*c960*/  ISETP.GT.U32.AND P6, PT, R251.reuse, R32, PT ;  /* 0x00000020fb00720c */ /* 0x040fe20003fc4070 */
[--C-:B------:R-:W-:Y:S01]  /*c970*/  @!P3 IMAD.IADD R36, R36, 0x1, -R251.reuse ;  /* 0x000000012424b824 */ /* 0x100fe200078e0afb */
[----:B------:R-:W-:Y:S01]  /*c980*/  ISETP.GT.U32.AND P0, PT, R251, R31, PT ;  /* 0x0000001ffb00720c */ /* 0x000fe20003f04070 */
[----:B------:R-:W-:Y:S01]  /*c990*/  @!P4 IMAD.IADD R35, R35, 0x1, -R251 ;  /* 0x000000012323c824 */ /* 0x000fe200078e0afb */
[C---:B------:R-:W-:Y:S01]  /*c9a0*/  ISETP.GT.U32.AND P1, PT, R251.reuse, R30, PT ;  /* 0x0000001efb00720c */ /* 0x040fe20003f24070 */
[C---:B------:R-:W-:Y:S01]  /*c9b0*/  IMAD R229, R251.reuse, R230, R229 ;  /* 0x000000e6fbe57224 */ /* 0x040fe200078e02e5 */
[C---:B------:R-:W-:Y:S01]  /*c9c0*/  ISETP.GT.U32.AND P3, PT, R251.reuse, R29, PT ;  /* 0x0000001dfb00720c */ /* 0x040fe20003f64070 */
[----:B------:R-:W3:Y:S01]  /*c9d0*/  LDL R230, [R1+0x5714] ;  /* 0x0057140001e67983 */ /* 0x000ee20000100800 */
[----:B------:R-:W-:Y:S01]  /*c9e0*/  ISETP.GT.U32.AND P4, PT, R251, R28, PT ;  /* 0x0000001cfb00720c */ /* 0x000fe20003f84070 */
[----:B------:R-:W-:Y:S01]  /*c9f0*/  @!P5 IMAD.IADD R33, R33, 0x1, -R251 ;  /* 0x000000012121d824 */ /* 0x000fe200078e0afb */
[----:B------:R-:W-:-:S03]  /*ca00*/  ISETP.GE.AND P5, PT, R213, RZ, PT ;  /* 0x000000ffd500720c */ /* 0x000fc60003fa6270 */
[--C-:B------:R-:W-:Y:S01]  /*ca10*/  @!P6 IMAD.IADD R32, R32, 0x1, -R251.reuse ;  /* 0x000000012020e824 */ /* 0x100fe200078e0afb */
[----:B----4-:R-:W-:Y:S02]  /*ca20*/  ISETP.GE.AND P6, PT, R215, RZ, PT ;  /* 0x000000ffd700720c */ /* 0x010fe40003fc6270 */
[-C--:B------:R-:W-:Y:S01]  /*ca30*/  @!P0 IADD3 R31, R31, -R251.reuse, RZ ;  /* 0x800000fb1f1f8210 */ /* 0x080fe20007ffe0ff */
[--C-:B------:R-:W-:Y:S01]  /*ca40*/  @!P1 IMAD.IADD R30, R30, 0x1, -R251.reuse ;  /* 0x000000011e1e9824 */ /* 0x100fe200078e0afb */
[----:B------:R-:W-:Y:S01]  /*ca50*/  ISETP.GE.AND P0, PT, R239, RZ, PT ;  /* 0x000000ffef00720c */ /* 0x000fe20003f06270 */
[----:B------:R-:W-:Y:S01]  /*ca60*/  @!P3 IMAD.IADD R29, R29, 0x1, -R251 ;  /* 0x000000011d1db824 */ /* 0x000fe200078e0afb */
[----:B------:R-:W-:Y:S01]  /*ca70*/  ISETP.GE.AND P1, PT, R240, RZ, PT ;  /* 0x000000fff000720c */ /* 0x000fe20003f26270 */
[----:B------:R-:W4:Y:S01]  /*ca80*/  LDL R215, [R1+0x571c] ;  /* 0x00571c0001d77983 */ /* 0x000f220000100800 */
[----:B------:R-:W-:Y:S02]  /*ca90*/  @!P4 IADD3 R28, R28, -R251, RZ ;  /* 0x800000fb1c1cc210 */ /* 0x000fe40007ffe0ff */
[----:B------:R-:W-:Y:S01]  /*caa0*/  ISETP.GE.AND P3, PT, R241, RZ, PT ;  /* 0x000000fff100720c */ /* 0x000fe20003f66270 */
[----:B------:R-:W4:Y:S01]  /*cab0*/  LDL R239, [R1+0x5720] ;  /* 0x0057200001ef7983 */ /* 0x000f220000100800 */
[----:B------:R-:W-:-:S03]  /*cac0*/  IADD3 R213, R22, 0xfe, RZ ;  /* 0x000000fe16d57810 */ /* 0x000fc60007ffe0ff */
[----:B------:R-:W4:Y:S04]  /*cad0*/  LDL R240, [R1+0x572c] ;  /* 0x00572c0001f07983 */ /* 0x000f280000100800 */
[----:B------:R-:W4:Y:S01]  /*cae0*/  LDL R241, [R1+0x5728] ;  /* 0x0057280001f17983 */ /* 0x000f220000100800 */
[----:B--2---:R-:W-:-:S03]  /*caf0*/  ISETP.GE.AND P4, PT, R233, RZ, PT ;  /* 0x000000ffe900720c */ /* 0x004fc60003f86270 */
[----:B------:R-:W2:Y:S04]  /*cb00*/  LDL R233, [R1+0x5730] ;  /* 0x0057300001e97983 */ /* 0x000ea80000100800 */
[----:B------:R-:W2:Y:S01]  /*cb10*/  LDL.LU R22, [R1+0x5c38] ;  /* 0x005c380001167983 */ /* 0x000ea20000300800 */
[----:B------:R-:W-:Y:S02]  /*cb20*/  @!P2 IADD3 R40, -R40, RZ, RZ ;  /* 0x000000ff2828a210 */ /* 0x000fe40007ffe1ff */
[----:B------:R-:W-:-:S13]  /*cb30*/  ISETP.GT.U32.AND P2, PT, R251, R34, PT ;  /* 0x00000022fb00720c */ /* 0x000fda0003f44070 */
[----:B------:R-:W-:Y:S02]  /*cb40*/  @!P2 IADD3 R34, R34, -R251, RZ ;  /* 0x800000fb2222a210 */ /* 0x000fe40007ffe0ff */
[C---:B------:R-:W-:Y:S01]  /*cb50*/  ISETP.GT.U32.AND P2, PT, R251.reuse, R27, PT ;  /* 0x0000001bfb00720c */ /* 0x040fe20003f44070 */
[----:B------:R-:W-:Y:S01]  /*cb60*/  @!P5 IMAD.MOV R38, RZ, RZ, -R38 ;  /* 0x000000ffff26d224 */ /* 0x000fe200078e0a26 */
[----:B------:R-:W-:Y:S01]  /*cb70*/  @!P3 IADD3 R34, -R34, RZ, RZ ;  /* 0x000000ff2222b210 */ /* 0x000fe20007ffe1ff */
[----:B------:R-:W-:Y:S01]  /*cb80*/  @!P0 IMAD.MOV R36, RZ, RZ, -R36 ;  /* 0x000000ffff248224 */ /* 0x000fe200078e0a24 */
[C---:B------:R-:W-:Y:S02]  /*cb90*/  ISETP.GT.U32.AND P5, PT, R251.reuse, R31, PT ;  /* 0x0000001ffb00720c */ /* 0x040fe40003fa4070 */
[----:B------:R-:W-:-:S07]  /*cba0*/  ISETP.GT.U32.AND P0, PT, R251, R30, PT ;  /* 0x0000001efb00720c */ /* 0x000fce0003f04070 */
[----:B------:R-:W-:Y:S01]  /*cbb0*/  @!P2 IMAD.IADD R27, R27, 0x1, -R251 ;  /* 0x000000011b1ba824 */ /* 0x000fe200078e0afb */
[----:B------:R-:W-:-:S04]  /*cbc0*/  ISETP.GT.U32.AND P2, PT, R251, R32, PT ;  /* 0x00000020fb00720c */ /* 0x000fc80003f44070 */
[----:B------:R-:W-:Y:S01]  /*cbd0*/  ISETP.GT.U32.AND P3, PT, R251, R27, PT ;  /* 0x0000001bfb00720c */ /* 0x000fe20003f64070 */
[----:B------:R-:W-:Y:S01]  /*cbe0*/  @!P1 IMAD.MOV R35, RZ, RZ, -R35 ;  /* 0x000000ffff239224 */ /* 0x000fe200078e0a23 */
[----:B------:R1:W-:Y:S01]  /*cbf0*/  STL [R1+0x56f8], R213 ;  /* 0x0056f8d501007387 */ /* 0x0003e20000100800 */
[----:B------:R-:W-:Y:S01]  /*cc00*/  @!P4 IMAD.MOV R33, RZ, RZ, -R33 ;  /* 0x000000ffff21c224 */ /* 0x000fe200078e0a21 */
[----:B------:R-:W-:Y:S01]  /*cc10*/  @!P5 IADD3 R31, R31, -R251, RZ ;  /* 0x800000fb1f1fd210 */ /* 0x000fe20007ffe0ff */
[--C-:B------:R-:W-:Y:S01]  /*cc20*/  @!P0 IMAD.IADD R30, R30, 0x1, -R251.reuse ;  /* 0x000000011e1e8824 */ /* 0x100fe200078e0afb */
[C---:B------:R-:W-:Y:S02]  /*cc30*/  ISETP.GT.U32.AND P1, PT, R251.reuse, R29, PT ;  /* 0x0000001dfb00720c */ /* 0x040fe40003f24070 */
[C---:B------:R-:W-:Y:S01]  /*cc40*/  ISETP.GT.U32.AND P4, PT, R251.reuse, R26, PT ;  /* 0x0000001afb00720c */ /* 0x040fe20003f84070 */
[----:B------:R-:W-:Y:S01]  /*cc50*/  @!P2 IMAD.IADD R32, R32, 0x1, -R251 ;  /* 0x000000012020a824 */ /* 0x000fe200078e0afb */
[----:B------:R-:W-:-:S03]  /*cc60*/  ISETP.GT.U32.AND P2, PT, R251, R25, PT ;  /* 0x00000019fb00720c */ /* 0x000fc60003f44070 */
[----:B------:R-:W-:Y:S01]  /*cc70*/  @!P3 IMAD.IADD R27, R27, 0x1, -R251 ;  /* 0x000000011b1bb824 */ /* 0x000fe200078e0afb */
[C---:B------:R-:W-:Y:S02]  /*cc80*/  ISETP.GT.U32.AND P5, PT, R251.reuse, R24, PT ;  /* 0x00000018fb00720c */ /* 0x040fe40003fa4070 */
[----:B------:R-:W-:-:S03]  /*cc90*/  ISETP.GT.U32.AND P0, PT, R251, R23, PT ;  /* 0x00000017fb00720c */ /* 0x000fc60003f04070 */
[--C-:B------:R-:W-:Y:S02]  /*cca0*/  @!P1 IMAD.IADD R29, R29, 0x1, -R251.reuse ;  /* 0x000000011d1d9824 */ /* 0x100fe400078e0afb */
        /* <DEDUP_REMOVED lines=14> */
[----:B--2---:R-:W-:-:S13]  /*cd90*/  ISETP.GT.U32.AND P1, PT, R251, R22, PT ;  /* 0x00000016fb00720c */ /* 0x004fda0003f24070 */
[----:B------:R-:W-:Y:S02]  /*cda0*/  @!P1 IADD3 R22, R22, -R251, RZ ;  /* 0x800000fb16169210 */ /* 0x000fe40007ffe0ff */
[----:B------:R-:W-:Y:S02]  /*cdb0*/  ISETP.GE.AND P1, PT, R233, RZ, PT ;  /* 0x000000ffe900720c */ /* 0x000fe40003f26270 */
[----:B------:R-:W2:Y:S01]  /*cdc0*/  LDL R233, [R1+0x5758] ;  /* 0x0057580001e97983 */ /* 0x000ea20000100800 */
[----:B------:R-:W-:Y:S02]  /*cdd0*/  @!P6 IADD3 R37, -R37, RZ, RZ ;  /* 0x000000ff2525e210 */ /* 0x000fe40007ffe1ff */
[C---:B------:R-:W-:Y:S01]  /*cde0*/  ISETP.GT.U32.AND P6, PT, R251.reuse, R28, PT ;  /* 0x0000001cfb00720c */ /* 0x040fe20003fc4070 */
[----:B------:R-:W-:Y:S01]  /*cdf0*/  @!P3 IMAD.MOV R32, RZ, RZ, -R32 ;  /* 0x000000ffff20b224 */ /* 0x000fe200078e0a20 */
[----:B------:R-:W-:Y:S01]  /*ce00*/  ISETP.GT.U32.AND P3, PT, R251, R26, PT ;  /* 0x0000001afb00720c */ /* 0x000fe20003f64070 */
[----:B------:R-:W-:Y:S01]  /*ce10*/  @!P2 IMAD.MOV R30, RZ, RZ, -R30 ;  /* 0x000000ffff1ea224 */ /* 0x000fe200078e0a1e */
[----:B------:R-:W-:Y:S01]  /*ce20*/  @!P4 IADD3 R31, -R31, RZ, RZ ;  /* 0x000000ff1f1fc210 */ /* 0x000fe20007ffe1ff */
[----:B------:R-:W-:Y:S01]  /*ce30*/  @!P5 IMAD.MOV R29, RZ, RZ, -R29 ;  /* 0x000000ffff1dd224 */ /* 0x000fe200078e0a1d */
[----:B------:R-:W-:-:S02]  /*ce40*/  ISETP.GT.U32.AND P4, PT, R251, R25, PT ;  /* 0x00000019fb00720c */ /* 0x000fc40003f84070 */
[----:B------:R-:W-:-:S05]  /*ce50*/  ISETP.GT.U32.AND P2, PT, R251, R24, PT ;  /* 0x00000018fb00720c */ /* 0x000fca0003f44070 */
[----:B------:R-:W-:Y:S02]  /*ce60*/  @!P6 IADD3 R28, R28, -R251, RZ ;  /* 0x800000fb1c1ce210 */ /* 0x000fe40007ffe0ff */
[C---:B------:R-:W-:Y:S02]  /*ce70*/  ISETP.GT.U32.AND P6, PT, R251.reuse, R21, PT ;  /* 0x00000015fb00720c */ /* 0x040fe40003fc4070 */
[----:B------:R-:W-:Y:S01]  /*ce80*/  ISETP.GT.U32.AND P5, PT, R251, R23, PT ;  /* 0x00000017fb00720c */ /* 0x000fe20003fa4070 */
[--C-:B------:R-:W-:Y:S01]  /*ce90*/  @!P3 IMAD.IADD R26, R26, 0x1, -R251.reuse ;  /* 0x000000011a1ab824 */ /* 0x100fe200078e0afb */
[----:B------:R-:W-:Y:S02]  /*cea0*/  @!P0 IADD3 R28, -R28, RZ, RZ ;  /* 0x000000ff1c1c8210 */ /* 0x000fe40007ffe1ff */
[----:B------:R-:W-:Y:S01]  /*ceb0*/  @!P4 IADD3 R25, R25, -R251, RZ ;  /* 0x800000fb1919c210 */ /* 0x000fe20007ffe0ff */
[----:B------:R-:W-:Y:S01]  /*cec0*/  @!P2 IMAD.IADD R24, R24, 0x1, -R251 ;  /* 0x000000011818a824 */ /* 0x000fe200078e0afb */
[----:B------:R-:W-:-:S05]  /*ced0*/  ISETP.GT.U32.AND P4, PT, R251, R19, PT ;  /* 0x00000013fb00720c */ /* 0x000fca0003f84070 */
[--C-:B------:R-:W-:Y:S01]  /*cee0*/  @!P6 IMAD.IADD R21, R21, 0x1, -R251.reuse ;  /* 0x000000011515e824 */ /* 0x100fe200078e0afb */
[----:B------:R-:W-:Y:S01]  /*cef0*/  ISETP.GT.U32.AND P6, PT, R251, R22, PT ;  /* 0x00000016fb00720c */ /* 0x000fe20003fc4070 */
[----:B------:R-:W-:Y:S01]  /*cf00*/  @!P5 IMAD.IADD R23, R23, 0x1, -R251 ;  /* 0x000000011717d824 */ /* 0x000fe200078e0afb */
[C---:B------:R-:W-:Y:S02]  /*cf10*/  ISETP.GT.U32.AND P2, PT, R251.reuse, R18, PT ;  /* 0x00000012fb00720c */ /* 0x040fe40003f44070 */
[C---:B------:R-:W-:Y:S02]  /*cf20*/  ISETP.GT.U32.AND P0, PT, R251.reuse, R21, PT ;  /* 0x00000015fb00720c */ /* 0x040fe40003f04070 */
[----:B------:R-:W-:Y:S02]  /*cf30*/  ISETP.GT.U32.AND P5, PT, R251, R17, PT ;  /* 0x00000011fb00720c */ /* 0x000fe40003fa4070 */
[----:B------:R-:W-:-:S05]  /*cf40*/  @!P4 IADD3 R19, R19, -R251, RZ ;  /* 0x800000fb1313c210 */ /* 0x000fca0007ffe0ff */
[----:B------:R-:W-:Y:S02]  /*cf50*/  @!P6 IADD3 R22, R22, -R251, RZ ;  /* 0x800000fb1616e210 */ /* 0x000fe40007ffe0ff */
[--C-:B------:R-:W-:Y:S01]  /*cf60*/  @!P2 IMAD.IADD R18, R18, 0x1, -R251.reuse ;  /* 0x000000011212a824 */ /* 0x100fe200078e0afb */
[----:B------:R-:W-:Y:S01]  /*cf70*/  ISETP.GT.U32.AND P6, PT, R251, R16, PT ;  /* 0x00000010fb00720c */ /* 0x000fe20003fc4070 */
[--C-:B------:R-:W-:Y:S02]  /*cf80*/  @!P0 IMAD.IADD R21, R21, 0x1, -R251.reuse ;  /* 0x0000000115158824 */ /* 0x100fe400078e0afb */
[----:B------:R-:W-:-:S10]  /*cf90*/  @!P5 IMAD.IADD R17, R17, 0x1, -R251 ;  /* 0x000000011111d824 */ /* 0x000fd400078e0afb */
[----:B------:R-:W-:Y:S02]  /*cfa0*/  @!P6 IADD3 R16, R16, -R251, RZ ;  /* 0x800000fb1010e210 */ /* 0x000fe40007ffe0ff */
[----:B---3--:R-:W-:Y:S02]  /*cfb0*/  ISETP.GE.AND P3, PT, R230, RZ, PT ;  /* 0x000000ffe600720c */ /* 0x008fe40003f66270 */
[----:B------:R-:W-:-:S05]  /*cfc0*/  IABS R230, R213 ;  /* 0x000000d500e67213 */ /* 0x000fca0000000000 */
[----:B------:R-:W-:-:S04]  /*cfd0*/  IMAD.HI.U32 R252, R252, R230, RZ ;  /* 0x000000e6fcfc7227 */ /* 0x000fc800078e00ff */
[----:B------:R-:W-:Y:S01]  /*cfe0*/  IMAD.MOV R252, RZ, RZ, -R252 ;  /* 0x000000fffffc7224 */ /* 0x000fe200078e0afc */
[----:B----4-:R-:W-:-:S03]  /*cff0*/  ISETP.GE.AND P0, PT, R215, RZ, PT ;  /* 0x000000ffd700720c */ /* 0x010fc60003f06270 */
[----:B------:R-:W-:Y:S01]  /*d000*/  IMAD R230, R251, R252, R230 ;  /* 0x000000fcfbe67224 */ /* 0x000fe200078e02e6 */
[----:B------:R-:W3:Y:S01]  /*d010*/  LDL R215, [R1+0x5764] ;  /* 0x0057640001d77983 */ /* 0x000ee20000100800 */
        /* <DEDUP_REMOVED lines=9> */
[----:B------:R-:W-:Y:S01]  /*d0b0*/  @!P1 IMAD.MOV R27, RZ, RZ, -R27 ;  /* 0x000000ffff1b9224 */ /* 0x000fe200078e0a1b */
[----:B------:R-:W-:-:S13]  /*d0c0*/  ISETP.GT.U32.AND P1, PT, R251, R20, PT ;  /* 0x00000014fb00720c */ /* 0x000fda0003f24070 */
[----:B------:R-:W-:Y:S01]  /*d0d0*/  @!P1 IMAD.IADD R20, R20, 0x1, -R251 ;  /* 0x0000000114149824 */ /* 0x000fe200078e0afb */
[C---:B------:R-:W-:Y:S01]  /*d0e0*/  ISETP.GT.U32.AND P1, PT, R251.reuse, R15, PT ;  /* 0x0000000ffb00720c */ /* 0x040fe20003f24070 */
[----:B------:R-:W-:Y:S01]  /*d0f0*/  @!P0 IMAD.MOV R25, RZ, RZ, -R25 ;  /* 0x000000ffff198224 */ /* 0x000fe200078e0a19 */
[----:B------:R-:W-:Y:S02]  /*d100*/  @!P3 IADD3 R26, -R26, RZ, RZ ;  /* 0x000000ff1a1ab210 */ /* 0x000fe40007ffe1ff */
[C---:B------:R-:W-:Y:S02]  /*d110*/  ISETP.GT.U32.AND P0, PT, R251.reuse, R19, PT ;  /* 0x00000013fb00720c */ /* 0x040fe40003f04070 */
[----:B------:R-:W-:-:S07]  /*d120*/  ISETP.GT.U32.AND P3, PT, R251, R18, PT ;  /* 0x00000012fb00720c */ /* 0x000fce0003f64070 */
[----:B------:R-:W-:Y:S01]  /*d130*/  @!P1 IMAD.IADD R15, R15, 0x1, -R251 ;  /* 0x000000010f0f9824 */ /* 0x000fe200078e0afb */
[----:B------:R-:W-:Y:S01]  /*d140*/  ISETP.GT.U32.AND P1, PT, R251, R20, PT ;  /* 0x00000014fb00720c */ /* 0x000fe20003f24070 */
[----:B------:R-:W-:Y:S01]  /*d150*/  @!P5 IMAD.MOV R22, RZ, RZ, -R22 ;  /* 0x000000ffff16d224 */ /* 0x000fe200078e0a16 */
[----:B------:R-:W-:Y:S02]  /*d160*/  @!P2 IADD3 R23, -R23, RZ, RZ ;  /* 0x000000ff1717a210 */ /* 0x000fe40007ffe1ff */
[C---:B------:R-:W-:Y:S02]  /*d170*/  ISETP.GT.U32.AND P2, PT, R251.reuse, R17, PT ;  /* 0x00000011fb00720c */ /* 0x040fe40003f44070 */
[C---:B------:R-:W-:Y:S01]  /*d180*/  ISETP.GT.U32.AND P5, PT, R251.reuse, R16, PT ;  /* 0x00000010fb00720c */ /* 0x040fe20003fa4070 */
[----:B------:R-:W-:Y:S01]  /*d190*/  @!P4 IMAD.MOV R24, RZ, RZ, -R24 ;  /* 0x000000ffff18c224 */ /* 0x000fe200078e0a18 */
[C---:B------:R-:W-:Y:S01]  /*d1a0*/  ISETP.GT.U32.AND P4, PT, R251.reuse, R15, PT ;  /* 0x0000000ffb00720c */ /* 0x040fe20003f84070 */
[----:B------:R-:W-:Y:S01]  /*d1b0*/  @!P6 IMAD.MOV R21, RZ, RZ, -R21 ;  /* 0x000000ffff15e224 */ /* 0x000fe200078e0a15 */
[----:B------:R-:W-:Y:S01]  /*d1c0*/  ISETP.GT.U32.AND P6, PT, R251, R14, PT ;  /* 0x0000000efb00720c */ /* 0x000fe20003fc4070 */
[--C-:B------:R-:W-:Y:S01]  /*d1d0*/  @!P0 IMAD.IADD R19, R19, 0x1, -R251.reuse ;  /* 0x0000000113138824 */ /* 0x100fe200078e0afb */
[----:B------:R-:W-:Y:S01]  /*d1e0*/  ISETP.GT.U32.AND P0, PT, R251, R12, PT ;  /* 0x0000000cfb00720c */ /* 0x000fe20003f04070 */
[----:B------:R-:W-:Y:S01]  /*d1f0*/  @!P3 IMAD.IADD R18, R18, 0x1, -R251 ;  /* 0x000000011212b824 */ /* 0x000fe200078e0afb */
[----:B------:R-:W-:-:S02]  /*d200*/  @!P1 IADD3 R20, R20, -R251, RZ ;  /* 0x800000fb14149210 */ /* 0x000fc40007ffe0ff */
[C---:B------:R-:W-:Y:S02]  /*d210*/  ISETP.GT.U32.AND P1, PT, R251.reuse, R13, PT ;  /* 0x0000000dfb00720c */ /* 0x040fe40003f24070 */
[----:B------:R-:W-:Y:S01]  /*d220*/  ISETP.GT.U32.AND P3, PT, R251, R11, PT ;  /* 0x0000000bfb00720c */ /* 0x000fe20003f64070 */
[--C-:B------:R-:W-:Y:S01]  /*d230*/  @!P5 IMAD.IADD R16, R16, 0x1, -R251.reuse ;  /* 0x000000011010d824 */ /* 0x100fe200078e0afb */
[----:B------:R-:W-:Y:S02]  /*d240*/  @!P2 IADD3 R17, R17, -R251, RZ ;  /* 0x800000fb1111a210 */ /* 0x000fe40007ffe0ff */
[C---:B------:R-:W-:Y:S02]  /*d250*/  ISETP.GT.U32.AND P2, PT, R251.reuse, R10, PT ;  /* 0x0000000afb00720c */ /* 0x040fe40003f44070 */
[----:B------:R-:W-:Y:S01]  /*d260*/  ISETP.GT.U32.AND P5, PT, R251, R9, PT ;  /* 0x00000009fb00720c */ /* 0x000fe20003fa4070 */
[--C-:B------:R-:W-:Y:S01]  /*d270*/  @!P4 IMAD.IADD R15, R15, 0x1, -R251.reuse ;  /* 0x000000010f0fc824 */ /* 0x100fe200078e0afb */
[----:B------:R-:W-:Y:S01]  /*d280*/  @!P6 IADD3 R14, R14, -R251, RZ ;  /* 0x800000fb0e0ee210 */ /* 0x000fe20007ffe0ff */
[----:B------:R-:W-:-:S02]  /*d290*/  @!P0 IMAD.IADD R12, R12, 0x1, -R251 ;  /* 0x000000010c0c8824 */ /* 0x000fc400078e0afb */
[----:B------:R-:W-:Y:S02]  /*d2a0*/  @!P1 IMAD.IADD R13, R13, 0x1, -R251 ;  /* 0x000000010d0d9824 */ /* 0x000fe400078e0afb */
[----:B------:R-:W-:-:S04]  /*d2b0*/  @!P3 IADD3 R11, R11, -R251, RZ ;  /* 0x800000fb0b0bb210 */ /* 0x000fc80007ffe0ff */
[--C-:B------:R-:W-:Y:S02]  /*d2c0*/  @!P2 IMAD.IADD R10, R10, 0x1, -R251.reuse ;  /* 0x000000010a0aa824 */ /* 0x100fe400078e0afb */
[----:B------:R-:W-:Y:S01]  /*d2d0*/  @!P5 IMAD.IADD R9, R9, 0x1, -R251 ;  /* 0x000000010909d824 */ /* 0x000fe200078e0afb */
[----:B------:R-:W-:-:S13]  /*d2e0*/  ISETP.GT.U32.AND P5, PT, R251, R13, PT ;  /* 0x0000000dfb00720c */ /* 0x000fda0003fa4070 */
[----:B------:R-:W-:Y:S01]  /*d2f0*/  @!P5 IMAD.IADD R13, R13, 0x1, -R251 ;  /* 0x000000010d0dd824 */ /* 0x000fe200078e0afb */
[----:B------:R-:W-:Y:S02]  /*d300*/  ISETP.GT.U32.AND P5, PT, R251, R6, PT ;  /* 0x00000006fb00720c */ /* 0x000fe40003fa4070 */
[----:B---3--:R-:W-:Y:S02]  /*d310*/  ISETP.GE.AND P6, PT, R215, RZ, PT ;  /* 0x000000ffd700720c */ /* 0x008fe40003fc6270 */
[----:B----4-:R-:W-:Y:S02]  /*d320*/  ISETP.GE.AND P1, PT, R239, RZ, PT ;  /* 0x000000ffef00720c */ /* 0x010fe40003f26270 */
[----:B------:R-:W3:Y:S01]  /*d330*/  LDL R239, [R1+0x578c] ;  /* 0x00578c0001ef7983 */ /* 0x000ee20000100800 */
[----:B------:R-:W-:-:S03]  /*d340*/  ISETP.GE.AND P0, PT, R240, RZ, PT ;  /* 0x000000fff000720c */ /* 0x000fc60003f06270 */
[----:B------:R-:W4:Y:S01]  /*d350*/  LDL R240, [R1+0x5798] ;  /* 0x0057980001f07983 */ /* 0x000f220000100800 */
[----:B------:R-:W-:Y:S02]  /*d360*/  ISETP.GE.AND P4, PT, R252, RZ, PT ;  /* 0x000000fffc00720c */ /* 0x000fe40003f86270 */
[----:B------:R-:W-:Y:S02]  /*d370*/  ISETP.GE.AND P3, PT, R241, RZ, PT ;  /* 0x000000fff100720c */ /* 0x000fe40003f66270 */
[----:B------:R-:W-:Y:S01]  /*d380*/  @!P6 IMAD.MOV R19, RZ, RZ, -R19 ;  /* 0x000000ffff13e224 */ /* 0x000fe200078e0a13 */
[C---:B------:R-:W-:Y:S01]  /*d390*/  ISETP.GT.U32.AND P6, PT, R251.reuse, R10, PT ;  /* 0x0000000afb00720c */ /* 0x040fe20003fc4070 */
[----:B------:R-:W-:Y:S01]  /*d3a0*/  @!P1 IMAD.MOV R18, RZ, RZ, -R18 ;  /* 0x000000ffff129224 */ /* 0x000fe200078e0a12 */
[----:B------:R-:W-:Y:S01]  /*d3b0*/  ISETP.GT.U32.AND P1, PT, R251, R12, PT ;  /* 0x0000000cfb00720c */ /* 0x000fe20003f24070 */
[----:B------:R-:W3:Y:S01]  /*d3c0*/  LDL R252, [R1+0x5788] ;  /* 0x0057880001fc7983 */ /* 0x000ee20000100800 */
[----:B------:R-:W-:-:S02]  /*d3d0*/  @!P0 IADD3 R17, -R17, RZ, RZ ;  /* 0x000000ff11118210 */ /* 0x000fc40007ffe1ff */
[C---:B------:R-:W-:Y:S01]  /*d3e0*/  ISETP.GT.U32.AND P0, PT, R251.reuse, R11, PT ;  /* 0x0000000bfb00720c */ /* 0x040fe20003f04070 */
[----:B------:R-:W3:Y:S01]  /*d3f0*/  LDL R241, [R1+0x579c] ;  /* 0x00579c0001f17983 */ /* 0x000ee20000100800 */
[----:B------:R-:W-:Y:S02]  /*d400*/  @!P4 IADD3 R20, -R20, RZ, RZ ;  /* 0x000000ff1414c210 */ /* 0x000fe40007ffe1ff */
[C---:B------:R-:W-:Y:S01]  /*d410*/  ISETP.GT.U32.AND P4, PT, R251.reuse, R14, PT ;  /* 0x0000000efb00720c */ /* 0x040fe20003f84070 */
[----:B------:R-:W-:Y:S01]  /*d420*/  @!P3 IMAD.MOV R16, RZ, RZ, -R16 ;  /* 0x000000ffff10b224 */ /* 0x000fe200078e0a10 */
[C---:B------:R-:W-:Y:S01]  /*d430*/  ISETP.GT.U32.AND P3, PT, R251.reuse, R9, PT ;  /* 0x00000009fb00720c */ /* 0x040fe20003f64070 */
[----:B------:R-:W-:Y:S01]  /*d440*/  @!P6 IMAD.IADD R10, R10, 0x1, -R251 ;  /* 0x000000010a0ae824 */ /* 0x000fe200078e0afb */
[----:B------:R-:W-:Y:S02]  /*d450*/  ISETP.GT.U32.AND P6, PT, R251, R3, PT ;  /* 0x00000003fb00720c */ /* 0x000fe40003fc4070 */
[----:B------:R-:W-:-:S02]  /*d460*/  @!P1 IADD3 R12, R12, -R251, RZ ;  /* 0x800000fb0c0c9210 */ /* 0x000fc40007ffe0ff */
[----:B------:R-:W-:Y:S01]  /*d470*/  ISETP.GT.U32.AND P1, PT, R251, R5, PT ;  /* 0x00000005fb00720c */ /* 0x000fe20003f24070 */
[----:B------:R-:W-:Y:S01]  /*d480*/  @!P0 IMAD.IADD R11, R11, 0x1, -R251 ;  /* 0x000000010b0b8824 */ /* 0x000fe200078e0afb */
[----:B------:R-:W-:-:S03]  /*d490*/  ISETP.GT.U32.AND P0, PT, R251, R4, PT ;  /* 0x00000004fb00720c */ /* 0x000fc60003f04070 */
[----:B------:R-:W-:Y:S01]  /*d4a0*/  @!P4 IMAD.IADD R14, R14, 0x1, -R251 ;  /* 0x000000010e0ec824 */ /* 0x000fe200078e0afb */
[----:B------:R-:W-:Y:S02]  /*d4b0*/  ISETP.GT.U32.AND P4, PT, R251, R7, PT ;  /* 0x00000007fb00720c */ /* 0x000fe40003f84070 */
[----:B------:R-:W-:Y:S02]  /*d4c0*/  @!P3 IADD3 R9, R9, -R251, RZ ;  /* 0x800000fb0909b210 */ /* 0x000fe40007ffe0ff */
[----:B--2---:R-:W-:Y:S02]  /*d4d0*/  ISETP.GE.AND P2, PT, R233, RZ, PT ;  /* 0x000000ffe900720c */ /* 0x004fe40003f46270 */
[----:B------:R-:W2:Y:S11]  /*d4e0*/  LDL R233, [R1+0x57a0] ;  /* 0x0057a00001e97983 */ /* 0x000eb60000100800 */
[----:B------:R-:W-:-:S02]  /*d4f0*/  @!P2 IADD3 R15, -R15, RZ, RZ ;  /* 0x000000ff0f0fa210 */ /* 0x000fc40007ffe1ff */
[----:B------:R-:W-:Y:S02]  /*d500*/  ISETP.GT.U32.AND P2, PT, R251, R8, PT ;  /* 0x00000008fb00720c */ /* 0x000fe40003f44070 */
[----:B------:R-:W2:Y:S02]  /*d510*/  LDL R251, [R1+0x5784] ;  /* 0x0057840001fb7983 */ /* 0x000ea40000100800 */
[----:B--2---:R-:W-:Y:S02]  /*d520*/  ISETP.GE.AND P3, PT, R251, RZ, PT ;  /* 0x000000fffb00720c */ /* 0x004fe40003f66270 */
[----:B------:R-:W-:-:S04]  /*d530*/  IABS R251, c[0x0][0x17c] ;  /* 0x00005f0000fb7a13 */ /* 0x000fc80000000000 */
[----:B------:R-:W-:-:S03]  /*d540*/  @!P5 IADD3 R6, R6, -R251, RZ ;  /* 0x800000fb0606d210 */ /* 0x000fc60007ffe0ff */
[--C-:B------:R-:W-:Y:S01]  /*d550*/  @!P2 IMAD.IADD R8, R8, 0x1, -R251.reuse ;  /* 0x000000010808a824 */ /* 0x100fe200078e0afb */
[----:B---3--:R-:W-:Y:S01]  /*d560*/  ISETP.GE.AND P2, PT, R252, RZ, PT ;  /* 0x000000fffc00720c */ /* 0x008fe20003f46270 */
[--C-:B------:R-:W-:Y:S01]  /*d570*/  @!P4 IMAD.IADD R7, R7, 0x1, -R251.reuse ;  /* 0x000000010707c824 */ /* 0x100fe200078e0afb */
[----:B------:R-:W-:Y:S01]  /*d580*/  ISETP.GE.AND P4, PT, R239, RZ, PT ;  /* 0x000000ffef00720c */ /* 0x000fe20003f86270 */
[--C-:B------:R-:W-:Y:S01]  /*d590*/  @!P1 IMAD.IADD R5, R5, 0x1, -R251.reuse ;  /* 0x0000000105059824 */ /* 0x100fe200078e0afb */
[----:B----4-:R-:W-:Y:S01]  /*d5a0*/  ISETP.GE.AND P5, PT, R240, RZ, PT ;  /* 0x000000fff000720c */ /* 0x010fe20003fa6270 */
[----:B------:R-:W-:Y:S01]  /*d5b0*/  @!P0 IMAD.IADD R4, R4, 0x1, -R251 ;  /* 0x0000000104048824 */ /* 0x000fe200078e0afb */
[----:B------:R-:W-:Y:S01]  /*d5c0*/  ISETP.GE.AND P1, PT, R241, RZ, PT ;  /* 0x000000fff100720c */ /* 0x000fe20003f26270 */
[----:B------:R-:W-:Y:S01]  /*d5d0*/  @!P3 IMAD.MOV R14, RZ, RZ, -R14 ;  /* 0x000000ffff0eb224 */ /* 0x000fe200078e0a0e */
[----:B------:R-:W-:Y:S01]  /*d5e0*/  ISETP.GE.AND P0, PT, R233, RZ, PT ;  /* 0x000000ffe900720c */ /* 0x000fe20003f06270 */
[----:B------:R-:W2:Y:S01]  /*d5f0*/  LDL R241, [R1+0x57b8] ;  /* 0x0057b80001f17983 */ /* 0x000ea20000100800 */
[----:B------:R-:W-:-:S03]  /*d600*/  ISETP.GT.U32.AND P3, PT, R251, R8, PT ;  /* 0x00000008fb00720c */ /* 0x000fc60003f64070 */
[----:B------:R-:W-:Y:S01]  /*d610*/  @!P2 IMAD.MOV R13, RZ, RZ, -R13 ;  /* 0x000000ffff0da224 */ /* 0x000fe200078e0a0d */
[C---:B------:R-:W-:Y:S01]  /*d620*/  ISETP.GT.U32.AND P2, PT, R251.reuse, R7, PT ;  /* 0x00000007fb00720c */ /* 0x040fe20003f44070 */
[----:B------:R-:W3:Y:S01]  /*d630*/  LDL R240, [R1+0x57bc] ;  /* 0x0057bc0001f07983 */ /* 0x000ee20000100800 */
[----:B------:R-:W-:Y:S01]  /*d640*/  @!P4 IADD3 R12, -R12, RZ, RZ ;  /* 0x000000ff0c0cc210 */ /* 0x000fe20007ffe1ff */
[----:B------:R-:W-:Y:S01]  /*d650*/  @!P5 IMAD.MOV R11, RZ, RZ, -R11 ;  /* 0x000000ffff0bd224 */ /* 0x000fe200078e0a0b */
[C---:B------:R-:W-:Y:S01]  /*d660*/  ISETP.GT.U32.AND P4, PT, R251.reuse, R6, PT ;  /* 0x00000006fb00720c */ /* 0x040fe20003f84070 */
[----:B------:R-:W-:Y:S01]  /*d670*/  @!P1 IMAD.MOV R10, RZ, RZ, -R10 ;  /* 0x000000ffff0a9224 */ /* 0x000fe200078e0a0a */
[C---:B------:R-:W-:Y:S01]  /*d680*/  ISETP.GT.U32.AND P5, PT, R251.reuse, R5, PT ;  /* 0x00000005fb00720c */ /* 0x040fe20003fa4070 */
[----:B------:R-:W4:Y:S01]  /*d690*/  LDL R252, [R1+0x57b0] ;  /* 0x0057b00001fc7983 */ /* 0x000f220000100800 */
[----:B------:R-:W-:Y:S02]  /*d6a0*/  ISETP.GT.U32.AND P1, PT, R251, R4, PT ;  /* 0x00000004fb00720c */ /* 0x000fe40003f24070 */
[----:B------:R-:W-:Y:S01]  /*d6b0*/  @!P6 IADD3 R3, R3, -R251, RZ ;  /* 0x800000fb0303e210 */ /* 0x000fe20007ffe0ff */
[--C-:B------:R-:W-:Y:S01]  /*d6c0*/  @!P3 IMAD.IADD R8, R8, 0x1, -R251.reuse ;  /* 0x000000010808b824 */ /* 0x100fe200078e0afb */
[----:B------:R-:W-:Y:S01]  /*d6d0*/  @!P0 IADD3 R9, -R9, RZ, RZ ;  /* 0x000000ff09098210 */ /* 0x000fe20007ffe1ff */
[----:B------:R-:W-:Y:S01]  /*d6e0*/  @!P2 IMAD.IADD R7, R7, 0x1, -R251 ;  /* 0x000000010707a824 */ /* 0x000fe200078e0afb */
[C---:B------:R-:W-:Y:S01]  /*d6f0*/  ISETP.GT.U32.AND P6, PT, R251.reuse, R3, PT ;  /* 0x00000003fb00720c */ /* 0x040fe20003fc4070 */
[----:B------:R-:W2:Y:S01]  /*d700*/  LDL R239, [R1+0x57c0] ;  /* 0x0057c00001ef7983 */ /* 0x000ea20000100800 */
[----:B------:R-:W-:-:S02]  /*d710*/  ISETP.GT.U32.AND P0, PT, R251, R2, PT ;  /* 0x00000002fb00720c */ /* 0x000fc40003f04070 */
[----:B------:R-:W-:Y:S01]  /*d720*/  @!P4 IADD3 R6, R6, -R251, RZ ;  /* 0x800000fb0606c210 */ /* 0x000fe20007ffe0ff */
[--C-:B------:R-:W-:Y:S01]  /*d730*/  @!P5 IMAD.IADD R5, R5, 0x1, -R251.reuse ;  /* 0x000000010505d824 */ /* 0x100fe200078e0afb */
[C---:B------:R-:W-:Y:S01]  /*d740*/  ISETP.GT.U32.AND P3, PT, R251.reuse, R0, PT ;  /* 0x00000000fb00720c */ /* 0x040fe20003f64070 */
[----:B------:R-:W-:Y:S01]  /*d750*/  @!P1 IMAD.IADD R4, R4, 0x1, -R251 ;  /* 0x0000000104049824 */ /* 0x000fe200078e0afb */
[C---:B------:R-:W-:Y:S02]  /*d760*/  ISETP.GT.U32.AND P2, PT, R251.reuse, R249, PT ;  /* 0x000000f9fb00720c */ /* 0x040fe40003f44070 */
[C---:B------:R-:W-:Y:S02]  /*d770*/  ISETP.GT.U32.AND P4, PT, R251.reuse, R250, PT ;  /* 0x000000fafb00720c */ /* 0x040fe40003f84070 */
[----:B------:R-:W-:Y:S02]  /*d780*/  ISETP.GT.U32.AND P5, PT, R251, R237, PT ;  /* 0x000000edfb00720c */ /* 0x000fe40003fa4070 */
[----:B------:R-:W2:Y:S02]  /*d790*/  LDL R251, [R1+0x57a4] ;  /* 0x0057a40001fb7983 */ /* 0x000ea40000100800 */
[----:B--2---:R-:W-:-:S02]  /*d7a0*/  ISETP.GE.AND P1, PT, R251, RZ, PT ;  /* 0x000000fffb00720c */ /* 0x004fc40003f26270 */
[----:B------:R-:W-:-:S04]  /*d7b0*/  IABS R251, c[0x0][0x17c] ;  /* 0x00005f0000fb7a13 */ /* 0x000fc80000000000 */
[-C--:B------:R-:W-:Y:S01]  /*d7c0*/  @!P6 IADD3 R3, R3, -R251.reuse, RZ ;  /* 0x800000fb0303e210 */ /* 0x080fe20007ffe0ff */
[--C-:B------:R-:W-:Y:S01]  /*d7d0*/  @!P0 IMAD.IADD R2, R2, 0x1, -R251.reuse ;  /* 0x0000000102028824 */ /* 0x100fe200078e0afb */
[----:B------:R-:W-:Y:S01]  /*d7e0*/  @!P2 IADD3 R249, R249, -R251, RZ ;  /* 0x800000fbf9f9a210 */ /* 0x000fe20007ffe0ff */
[--C-:B------:R-:W-:Y:S02]  /*d7f0*/  @!P3 IMAD.IADD R0, R0, 0x1, -R251.reuse ;  /* 0x000000010000b824 */ /* 0x100fe400078e0afb */
[----:B------:R-:W-:Y:S02]  /*d800*/  @!P4 IMAD.IADD R250, R250, 0x1, -R251 ;  /* 0x00000001fafac824 */ /* 0x000fe400078e0afb */
[----:B------:R-:W2:Y:S01]  /*d810*/  LDL R251, [R1+0x57b4] ;  /* 0x0057b40001fb7983 */ /* 0x000ea20000100800 */
[----:B------:R-:W-:-:S03]  /*d820*/  ISETP.GE.AND P2, PT, R241, RZ, PT ;  /* 0x000000fff100720c */ /* 0x000fc60003f46270 */
[----:B------:R-:W2:Y:S01]  /*d830*/  LDL R241, [R1+0x5790] ;  /* 0x0057900001f17983 */ /* 0x000ea20000100800 */
[----:B---3--:R-:W-:-:S03]  /*d840*/  ISETP.GE.AND P3, PT, R240, RZ, PT ;  /* 0x000000fff000720c */ /* 0x008fc60003f66270 */
[----:B------:R-:W3:Y:S01]  /*d850*/  LDL R240, [R1+0x5794] ;  /* 0x0057940001f07983 */ /* 0x000ee20000100800 */
[----:B----4-:R-:W-:-:S03]  /*d860*/  ISETP.GE.AND P6, PT, R252, RZ, PT ;  /* 0x000000fffc00720c */ /* 0x010fc60003fc6270 */
[----:B------:R-:W4:Y:S01]  /*d870*/  LDL R252, [R1+0x57ac] ;  /* 0x0057ac0001fc7983 */ /* 0x000f220000100800 */
[----:B------:R-:W-:-:S03]  /*d880*/  ISETP.GE.AND P0, PT, R239, RZ, PT ;  /* 0x000000ffef00720c */ /* 0x000fc60003f06270 */
[----:B------:R-:W3:Y:S01]  /*d890*/  LDL R239, [R1+0x57a8] ;  /* 0x0057a80001ef7983 */ /* 0x000ee20000100800 */
[----:B------:R-:W-:-:S05]  /*d8a0*/  @!P2 IMAD.MOV R4, RZ, RZ, -R4 ;  /* 0x000000ffff04a224 */ /* 0x000fca00078e0a04 */
[----:B------:R-:W-:Y:S01]  /*d8b0*/  @!P6 IMAD.MOV R7, RZ, RZ, -R7 ;  /* 0x000000ffff07e224 */ /* 0x000fe200078e0a07 */
[----:B------:R-:W-:Y:S02]  /*d8c0*/  @!P3 IADD3 R5, -R5, RZ, RZ ;  /* 0x000000ff0505b210 */ /* 0x000fe40007ffe1ff */
[----:B------:R-:W-:Y:S01]  /*d8d0*/  @!P1 IADD3 R8, -R8, RZ, RZ ;  /* 0x000000ff08089210 */ /* 0x000fe20007ffe1ff */
[----:B------:R-:W-:Y:S01]  /*d8e0*/  @!P0 IMAD.MOV R6, RZ, RZ, -R6 ;  /* 0x000000ffff068224 */ /* 0x000fe200078e0a06 */
[----:B--2---:R-:W-:Y:S02]  /*d8f0*/  ISETP.GE.AND P4, PT, R251, RZ, PT ;  /* 0x000000fffb00720c */ /* 0x004fe40003f86270 */
[----:B------:R-:W-:-:S05]  /*d900*/  IABS R251, c[0x0][0x17c] ;  /* 0x00005f0000fb7a13 */ /* 0x000fca0000000000 */
[----:B------:R-:W-:Y:S01]  /*d910*/  @!P5 IMAD.IADD R237, R237, 0x1, -R251 ;  /* 0x00000001ededd824 */ /* 0x000fe200078e0afb */
[----:B------:R-:W-:-:S04]  /*d920*/  ISETP.GT.U32.AND P2, PT, R251, R219, PT ;  /* 0x000000dbfb00720c */ /* 0x000fc80003f44070 */
[----:B------:R-:W-:-:S09]  /*d930*/  ISETP.GT.U32.AND P6, PT, R251, R237, PT ;  /* 0x000000edfb00720c */ /* 0x000fd20003fc4070 */
[--C-:B------:R-:W-:Y:S01]  /*d940*/  @!P2 IMAD.IADD R219, R219, 0x1, -R251.reuse ;  /* 0x00000001dbdba824 */ /* 0x100fe200078e0afb */
[----:B------:R-:W-:Y:S02]  /*d950*/  ISETP.GE.AND P2, PT, R243, RZ, PT ;  /* 0x000000fff300720c */ /* 0x000fe40003f46270 */
[----:B------:R-:W2:Y:S01]  /*d960*/  LDL.LU R243, [R1+0x5c34] ;  /* 0x005c340001f37983 */ /* 0x000ea20000300800 */
[----:B------:R-:W-:Y:S01]  /*d970*/  @!P6 IMAD.IADD R237, R237, 0x1, -R251 ;  /* 0x00000001edede824 */ /* 0x000fe200078e0afb */
[----:B------:R-:W-:Y:S02]  /*d980*/  ISETP.GE.AND P6, PT, R241, RZ, PT ;  /* 0x000000fff100720c */ /* 0x000fe40003fc6270 */
[----:B------:R-:W2:Y:S01]  /*d990*/  LDL R241, [R1+0x2f44] ;  /* 0x002f440001f17983 */ /* 0x000ea20000100800 */
[C---:B------:R-:W-:Y:S02]  /*d9a0*/  ISETP.GT.U32.AND P3, PT, R251.reuse, R250, PT ;  /* 0x000000fafb00720c */ /* 0x040fe40003f64070 */
[----:B------:R-:W-:-:S02]  /*d9b0*/  ISETP.GT.U32.AND P1, PT, R251, R2, PT ;  /* 0x00000002fb00720c */ /* 0x000fc40003f24070 */
[C---:B------:R-:W-:Y:S02]  /*d9c0*/  ISETP.GT.U32.AND P0, PT, R251.reuse, R249, PT ;  /* 0x000000f9fb00720c */ /* 0x040fe40003f04070 */
[----:B------:R-:W-:-:S07]  /*d9d0*/  ISETP.GT.U32.AND P5, PT, R251, R0, PT ;  /* 0x00000000fb00720c */ /* 0x000fce0003fa4070 */
[-C--:B------:R-:W-:Y:S02]  /*d9e0*/  @!P3 IADD3 R250, R250, -R251.reuse, RZ ;  /* 0x800000fbfafab210 */ /* 0x080fe40007ffe0ff */
[----:B---3--:R-:W-:Y:S02]  /*d9f0*/  ISETP.GE.AND P3, PT, R240, RZ, PT ;  /* 0x000000fff000720c */ /* 0x008fe40003f66270 */
[----:B------:R-:W-:Y:S02]  /*da00*/  @!P1 IADD3 R2, R2, -R251, RZ ;  /* 0x800000fb02029210 */ /* 0x000fe40007ffe0ff */
[----:B----4-:R-:W-:Y:S01]  /*da10*/  ISETP.GE.AND P1, PT, R252, RZ, PT ;  /* 0x000000fffc00720c */ /* 0x010fe20003f26270 */
[--C-:B------:R-:W-:Y:S02]  /*da20*/  @!P0 IMAD.IADD R249, R249, 0x1, -R251.reuse ;  /* 0x00000001f9f98824 */ /* 0x100fe400078e0afb */
[----:B------:R-:W-:Y:S01]  /*da30*/  @!P5 IMAD.IADD R0, R0, 0x1, -R251 ;  /* 0x000000010000d824 */ /* 0x000fe200078e0afb */
[----:B------:R-:W-:Y:S01]  /*da40*/  ISETP.GE.AND P5, PT, R239, RZ, PT ;  /* 0x000000ffef00720c */ /* 0x000fe20003fa6270 */
[----:B------:R-:W-:Y:S01]  /*da50*/  @!P4 IMAD.MOV R3, RZ, RZ, -R3 ;  /* 0x000000ffff03c224 */ /* 0x000fe200078e0a03 */
[----:B------:R-:W3:Y:S01]  /*da60*/  LDL R239, [R1+0x2f40] ;  /* 0x002f400001ef7983 */ /* 0x000ee20000100800 */
[----:B------:R-:W-:-:S02]  /*da70*/  ISETP.GT.U32.AND P4, PT, R251, R201, PT ;  /* 0x000000c9fb00720c */ /* 0x000fc40003f84070 */
[----:B------:R-:W-:Y:S01]  /*da80*/  @!P3 IMAD.MOV R249, RZ, RZ, -R249 ;  /* 0x000000fffff9b224 */ /* 0x000fe200078e0af9 */
[----:B------:R-:W-:Y:S02]  /*da90*/  ISETP.GE.AND P3, PT, R242, RZ, PT ;  /* 0x000000fff200720c */ /* 0x000fe40003f66270 */
[----:B------:R-:W4:Y:S01]  /*daa0*/  LDL.LU R242, [R1+0x5c30] ;  /* 0x005c300001f27983 */ /* 0x000f220000300800 */
[----:B------:R-:W-:-:S03]  /*dab0*/  ISETP.GT.U32.AND P0, PT, R251, R183, PT ;  /* 0x000000b7fb00720c */ /* 0x000fc60003f04070 */
[----:B------:R-:W3:Y:S01]  /*dac0*/  LDL R240, [R1+0x2f4c] ;  /* 0x002f4c0001f07983 */ /* 0x000ee20000100800 */
[----:B------:R-:W-:Y:S01]  /*dad0*/  @!P1 IMAD.MOV R2, RZ, RZ, -R2 ;  /* 0x000000ffff029224 */ /* 0x000fe200078e0a02 */
[----:B------:R-:W-:Y:S02]  /*dae0*/  ISETP.GT.U32.AND P1, PT, R251, R165, PT ;  /* 0x000000a5fb00720c */ /* 0x000fe40003f24070 */
[----:B------:R-:W-:-:S06]  /*daf0*/  @!P4 IADD3 R201, R201, -R251, RZ ;  /* 0x800000fbc9c9c210 */ /* 0x000fcc0007ffe0ff */
[----:B------:R-:W-:Y:S01]  /*db00*/  @!P0 IMAD.IADD R183, R183, 0x1, -R251 ;  /* 0x00000001b7b78824 */ /* 0x000fe200078e0afb */
[----:B------:R-:W-:-:S04]  /*db10*/  ISETP.GT.U32.AND P0, PT, R251, R201, PT ;  /* 0x000000c9fb00720c */ /* 0x000fc80003f04070 */
[----:B------:R-:W-:Y:S01]  /*db20*/  @!P1 IMAD.IADD R165, R165, 0x1, -R251 ;  /* 0x00000001a5a59824 */ /* 0x000fe200078e0afb */
[----:B------:R-:W-:Y:S01]  /*db30*/  @!P5 IADD3 R0, -R0, RZ, RZ ;  /* 0x000000ff0000d210 */ /* 0x000fe20007ffe1ff */
[----:B------:R-:W-:Y:S01]  /*db40*/  @!P2 IMAD.MOV R237, RZ, RZ, -R237 ;  /* 0x000000ffffeda224 */ /* 0x000fe200078e0aed */
[----:B------:R-:W-:Y:S02]  /*db50*/  ISETP.GE.AND P5, PT, R238, RZ, PT ;  /* 0x000000ffee00720c */ /* 0x000fe40003fa6270 */
[----:B------:R-:W-:Y:S01]  /*db60*/  ISETP.GT.U32.AND P2, PT, R251, R165, PT ;  /* 0x000000a5fb00720c */ /* 0x000fe20003f44070 */
[----:B------:R-:W4:Y:S03]  /*db70*/  LDL R238, [R1+0x2f50] ;  /* 0x002f500001ee7983 */ /* 0x000f260000100800 */
[----:B------:R-:W-:-:S07]  /*db80*/  @!P0 IADD3 R201, R201, -R251, RZ ;  /* 0x800000fbc9c98210 */ /* 0x000fce0007ffe0ff */
[----:B------:R-:W-:Y:S01]  /*db90*/  @!P5 IMAD.MOV R201, RZ, RZ, -R201 ;  /* 0x000000ffffc9d224 */ /* 0x000fe200078e0ac9 */
[----:B------:R-:W-:Y:S02]  /*dba0*/  ISETP.GE.AND P5, PT, R232, RZ, PT ;  /* 0x000000ffe800720c */ /* 0x000fe40003fa6270 */
[----:B------:R-:W-:Y:S01]  /*dbb0*/  @!P2 IADD3 R165, R165, -R251, RZ ;  /* 0x800000fba5a5a210 */ /* 0x000fe20007ffe0ff */
[----:B------:R-:W4:Y:S01]  /*dbc0*/  LDL.LU R232, [R1] ;  /* 0x0000000001e87983 */ /* 0x000f220000300800 */
[----:B------:R-:W-:Y:S02]  /*dbd0*/  ISETP.GT.U32.AND P4, PT, R251, R219, PT ;  /* 0x000000dbfb00720c */ /* 0x000fe40003f84070 */
[----:B--2---:R-:W-:Y:S02]  /*dbe0*/  ISETP.GE.AND P2, PT, R241, RZ, PT ;  /* 0x000000fff100720c */ /* 0x004fe40003f46270 */
[----:B------:R-:W2:Y:S09]  /*dbf0*/  LDL R241, [R1+0x2f54] ;  /* 0x002f540001f17983 */ /* 0x000eb20000100800 */
[----:B------:R-:W-:-:S02]  /*dc00*/  @!P4 IADD3 R219, R219, -R251, RZ ;  /* 0x800000fbdbdbc210 */ /* 0x000fc40007ffe0ff */
[C---:B------:R-:W-:Y:S01]  /*dc10*/  ISETP.GT.U32.AND P4, PT, R251.reuse, R147, PT ;  /* 0x00000093fb00720c */ /* 0x040fe20003f84070 */
[----:B------:R-:W-:Y:S01]  /*dc20*/  @!P6 IMAD.MOV R250, RZ, RZ, -R250 ;  /* 0x000000fffffae224 */ /* 0x000fe200078e0afa */
[----:B------:R-:W-:Y:S02]  /*dc30*/  ISETP.GT.U32.AND P6, PT, R251, R183, PT ;  /* 0x000000b7fb00720c */ /* 0x000fe40003fc4070 */
[----:B------:R-:W-:-:S09]  /*dc40*/  ISETP.GE.AND P1, PT, R236, RZ, PT ;  /* 0x000000ffec00720c */ /* 0x000fd20003f26270 */
[----:B------:R-:W-:-:S04]  /*dc50*/  @!P4 IADD3 R147, R147, -R251, RZ ;  /* 0x800000fb9393c210 */ /* 0x000fc80007ffe0ff */
[----:B------:R-:W-:Y:S01]  /*dc60*/  ISETP.GT.U32.AND P4, PT, R251, R147, PT ;  /* 0x00000093fb00720c */ /* 0x000fe20003f84070 */
[----:B------:R-:W-:-:S04]  /*dc70*/  @!P6 IMAD.IADD R183, R183, 0x1, -R251 ;  /* 0x00000001b7b7e824 */ /* 0x000fc800078e0afb */
[----:B------:R-:W-:Y:S01]  /*dc80*/  @!P1 IMAD.MOV R183, RZ, RZ, -R183 ;  /* 0x000000ffffb79224 */ /* 0x000fe200078e0ab7 */
[----:B------:R-:W-:-:S07]  /*dc90*/  ISETP.GT.U32.AND P1, PT, R251, R225, PT ;  /* 0x000000e1fb00720c */ /* 0x000fce0003f24070 */
[--C-:B------:R-:W-:Y:S01]  /*dca0*/  @!P4 IMAD.IADD R147, R147, 0x1, -R251.reuse ;  /* 0x000000019393c824 */ /* 0x100fe200078e0afb */
[----:B---3--:R-:W-:Y:S02]  /*dcb0*/  ISETP.GE.AND P4, PT, R240, RZ, PT ;  /* 0x000000fff000720c */ /* 0x008fe40003f86270 */
[----:B------:R-:W3:Y:S03]  /*dcc0*/  LDL R240, [R1+0x2f60] ;  /* 0x002f600001f07983 */ /* 0x000ee60000100800 */
[----:B------:R-:W-:-:S05]  /*dcd0*/  @!P1 IMAD.IADD R225, R225, 0x1, -R251 ;  /* 0x00000001e1e19824 */ /* 0x000fca00078e0afb */
[----:B------:R-:W-:Y:S02]  /*dce0*/  ISETP.GT.U32.AND P1, PT, R251, R225, PT ;  /* 0x000000e1fb00720c */ /* 0x000fe40003f24070 */
[----:B------:R-:W-:Y:S02]  /*dcf0*/  ISETP.GE.AND P6, PT, R239, RZ, PT ;  /* 0x000000ffef00720c */ /* 0x000fe40003fc6270 */
[----:B------:R-:W3:Y:S09]  /*dd00*/  LDL R239, [R1+0x2f5c] ;  /* 0x002f5c0001ef7983 */ /* 0x000ef20000100800 */
[----:B------:R-:W-:Y:S01]  /*dd10*/  @!P1 IADD3 R225, R225, -R251, RZ ;  /* 0x800000fbe1e19210 */ /* 0x000fe20007ffe0ff */
[----:B------:R-:W-:Y:S01]  /*dd20*/  @!P3 IMAD.MOV R219, RZ, RZ, -R219 ;  /* 0x000000ffffdbb224 */ /* 0x000fe200078e0adb */
[----:B------:R-:W-:-:S02]  /*dd30*/  ISETP.GT.U32.AND P3, PT, R251, R224, PT ;  /* 0x000000e0fb00720c */ /* 0x000fc40003f64070 */
[----:B------:R-:W-:-:S11]  /*dd40*/  ISETP.GE.AND P0, PT, R235, RZ, PT ;  /* 0x000000ffeb00720c */ /* 0x000fd60003f06270 */
[----:B------:R-:W-:-:S05]  /*dd50*/  @!P3 IMAD.IADD R224, R224, 0x1, -R251 ;  /* 0x00000001e0e0b824 */ /* 0x000fca00078e0afb */
[----:B------:R-:W-:Y:S02]  /*dd60*/  ISETP.GT.U32.AND P3, PT, R251, R224, PT ;  /* 0x000000e0fb00720c */ /* 0x000fe40003f64070 */
[----:B--2---:R-:W-:Y:S02]  /*dd70*/  ISETP.GE.AND P1, PT, R241, RZ, PT ;  /* 0x000000fff100720c */ /* 0x004fe40003f26270 */
[----:B------:R-:W2:Y:S01]  /*dd80*/  LDL R241, [R1+0x2f64] ;  /* 0x002f640001f17983 */ /* 0x000ea20000100800 */
[----:B------:R-:W-:Y:S01]  /*dd90*/  @!P0 IADD3 R165, -R165, RZ, RZ ;  /* 0x000000ffa5a58210 */ /* 0x000fe20007ffe1ff */
[----:B------:R-:W-:Y:S01]  /*dda0*/  @!P5 IMAD.MOV R147, RZ, RZ, -R147 ;  /* 0x000000ffff93d224 */ /* 0x000fe200078e0a93 */
[C---:B------:R-:W-:Y:S02]  /*ddb0*/  ISETP.GT.U32.AND P0, PT, R251.reuse, R226, PT ;  /* 0x000000e2fb00720c */ /* 0x040fe40003f04070 */
[----:B------:R-:W-:-:S04]  /*ddc0*/  ISETP.GT.U32.AND P5, PT, R251, R227, PT ;  /* 0x000000e3fb00720c */ /* 0x000fc80003fa4070 */
[----:B------:R-:W-:Y:S01]  /*ddd0*/  @!P3 IMAD.IADD R224, R224, 0x1, -R251 ;  /* 0x00000001e0e0b824 */ /* 0x000fe200078e0afb */
[----:B----4-:R-:W-:Y:S01]  /*dde0*/  ISETP.GE.AND P3, PT, R238, RZ, PT ;  /* 0x000000ffee00720c */ /* 0x010fe20003f66270 */
[----:B------:R-:W-:Y:S01]  /*ddf0*/  @!P6 IMAD.MOV R232, RZ, RZ, -R232 ;  /* 0x000000ffffe8e224 */ /* 0x000fe200078e0ae8 */
[----:B------:R-:W-:Y:S01]  /*de00*/  ISETP.GE.AND P6, PT, R234, RZ, PT ;  /* 0x000000ffea00720c */ /* 0x000fe20003fc6270 */
[----:B------:R-:W-:-:S03]  /*de10*/  @!P4 IMAD.MOV R243, RZ, RZ, -R243 ;  /* 0x000000fffff3c224 */ /* 0x000fc600078e0af3 */
[----:B------:R-:W-:Y:S02]  /*de20*/  @!P0 IADD3 R226, R226, -R251, RZ ;  /* 0x800000fbe2e28210 */ /* 0x000fe40007ffe0ff */
[----:B------:R-:W-:Y:S02]  /*de30*/  @!P5 IMAD.IADD R227, R227, 0x1, -R251 ;  /* 0x00000001e3e3d824 */ /* 0x000fe400078e0afb */
[----:B------:R-:W-:-:S03]  /*de40*/  ISETP.GT.U32.AND P4, PT, R251, R226, PT ;  /* 0x000000e2fb00720c */ /* 0x000fc60003f84070 */
[----:B------:R-:W-:Y:S01]  /*de50*/  @!P3 IMAD.MOV R244, RZ, RZ, -R244 ;  /* 0x000000fffff4b224 */ /* 0x000fe200078e0af4 */
[----:B------:R-:W-:Y:S02]  /*de60*/  ISETP.GE.AND P0, PT, R218, RZ, PT ;  /* 0x000000ffda00720c */ /* 0x000fe40003f06270 */
[----:B------:R-:W-:Y:S02]  /*de70*/  ISETP.GT.U32.AND P3, PT, R251, R227, PT ;  /* 0x000000e3fb00720c */ /* 0x000fe40003f64070 */
[----:B------:R-:W-:Y:S02]  /*de80*/  @!P2 IADD3 R242, -R242, RZ, RZ ;  /* 0x000000fff2f2a210 */ /* 0x000fe40007ffe1ff */
[----:B------:R-:W-:Y:S01]  /*de90*/  ISETP.GE.AND P2, PT, R231, RZ, PT ;  /* 0x000000ffe700720c */ /* 0x000fe20003f46270 */
[----:B------:R-:W-:Y:S01]  /*dea0*/  @!P6 IMAD.MOV R224, RZ, RZ, -R224 ;  /* 0x000000ffffe0e224 */ /* 0x000fe200078e0ae0 */
[----:B------:R-:W-:Y:S01]  /*deb0*/  ISETP.GT.U32.AND P6, PT, R251, R228, PT ;  /* 0x000000e4fb00720c */ /* 0x000fe20003fc4070 */
[----:B------:R-:W-:-:S02]  /*dec0*/  @!P4 IMAD.IADD R226, R226, 0x1, -R251 ;  /* 0x00000001e2e2c824 */ /* 0x000fc400078e0afb */
[----:B------:R-:W-:-:S04]  /*ded0*/  IMAD.MOV.U32 R215, RZ, RZ, c[0x0][0x180] ;  /* 0x00006000ffd77624 */ /* 0x000fc800078e00ff */
[--C-:B------:R-:W-:Y:S01]  /*dee0*/  @!P3 IMAD.IADD R227, R227, 0x1, -R251.reuse ;  /* 0x00000001e3e3b824 */ /* 0x100fe200078e0afb */
[----:B------:R-:W-:Y:S01]  /*def0*/  ISETP.GE.AND P3, PT, R217, RZ, PT ;  /* 0x000000ffd900720c */ /* 0x000fe20003f66270 */
[----:B------:R-:W-:Y:S01]  /*df00*/  @!P0 IMAD.MOV R226, RZ, RZ, -R226 ;  /* 0x000000ffffe28224 */ /* 0x000fe200078e0ae2 */
[----:B---3--:R-:W-:Y:S02]  /*df10*/  ISETP.GE.AND P0, PT, R240, RZ, PT ;  /* 0x000000fff000720c */ /* 0x008fe40003f06270 */
[----:B------:R-:W-:Y:S02]  /*df20*/  @!P2 IADD3 R225, -R225, RZ, RZ ;  /* 0x000000ffe1e1a210 */ /* 0x000fe40007ffe1ff */
[----:B------:R-:W-:Y:S02]  /*df30*/  ISETP.GT.U32.AND P2, PT, R251, R229, PT ;  /* 0x000000e5fb00720c */ /* 0x000fe40003f44070 */
[----:B------:R-:W-:Y:S01]  /*df40*/  IADD3 R233, R215, -0x1, RZ ;  /* 0xffffffffd7e97810 */ /* 0x000fe20007ffe0ff */
[----:B------:R-:W-:-:S03]  /*df50*/  @!P6 IMAD.IADD R228, R228, 0x1, -R251 ;  /* 0x00000001e4e4e824 */ /* 0x000fc600078e0afb */
[----:B------:R-:W-:Y:S02]  /*df60*/  ISETP.GE.U32.AND P6, PT, R233, 0x7fffffc0, PT ;  /* 0x7fffffc0e900780c */ /* 0x000fe40003fc6070 */
[----:B------:R-:W-:Y:S01]  /*df70*/  IADD3 R233, R215, -0x5, RZ ;  /* 0xfffffffbd7e97810 */ /* 0x000fe20007ffe0ff */
[----:B------:R-:W-:Y:S01]  /*df80*/  @!P3 IMAD.MOV R227, RZ, RZ, -R227 ;  /* 0x000000ffffe3b224 */ /* 0x000fe200078e0ae3 */
[----:B------:R-:W-:Y:S01]  /*df90*/  ISETP.GE.AND P3, PT, R214, RZ, PT ;  /* 0x000000ffd600720c */ /* 0x000fe20003f66270 */
[----:B------:R-:W-:Y:S01]  /*dfa0*/  @!P0 IMAD.MOV R248, RZ, RZ, -R248 ;  /* 0x000000fffff88224 */ /* 0x000fe200078e0af8 */
[----:B------:R-:W-:Y:S01]  /*dfb0*/  ISETP.GE.U32.AND P0, PT, R233, 0x7fffffbc, PT ;  /* 0x7fffffbce900780c */ /* 0x000fe20003f06070 */
[----:B-1----:R-:W3:Y:S01]  /*dfc0*/  LDL.LU R214, [R1+0x3c] ;  /* 0x00003c0001d67983 */ /* 0x002ee20000300800 */
[----:B------:R-:W-:Y:S02]  /*dfd0*/  IADD3 R233, R215, -0x9, RZ ;  /* 0xfffffff7d7e97810 */ /* 0x000fe40007ffe0ff */
[----:B------:R-:W-:Y:S01]  /*dfe0*/  @!P2 IADD3 R229, R229, -R251, RZ ;  /* 0x800000fbe5e5a210 */ /* 0x000fe20007ffe0ff */
[----:B------:R-:W4:Y:S01]  /*dff0*/  LDL.LU R215, [R1+0x38] ;  /* 0x0000380001d77983 */ /* 0x000f220000300800 */
[----:B------:R-:W-:-:S03]  /*e000*/  ISETP.GE.AND P2, PT, R216, RZ, PT ;  /* 0x000000ffd800720c */ /* 0x000fc60003f46270 */
[----:B------:R-:W4:Y:S01]  /*e010*/  LDL.LU R216, [R1+0x34] ;  /* 0x0000340001d87983 */ /* 0x000f220000300800 */
[----:B------:R-:W-:-:S03]  /*e020*/  @!P1 IADD3 R245, -R245, RZ, RZ ;  /* 0x000000fff5f59210 */ /* 0x000fc60007ffe1ff */
[----:B------:R-:W4:Y:S01]  /*e030*/  LDL.LU R217, [R1+0x30] ;  /* 0x0000300001d97983 */ /* 0x000f220000300800 */
[----:B------:R-:W-:-:S03]  /*e040*/  ISETP.GT.U32.AND P1, PT, R251, R228, PT ;  /* 0x000000e4fb00720c */ /* 0x000fc60003f24070 */
[----:B------:R-:W4:Y:S04]  /*e050*/  LDL.LU R218, [R1+0x2c] ;  /* 0x00002c0001da7983 */ /* 0x000f280000300800 */
[----:B------:R-:W4:Y:S04]  /*e060*/  LDL.LU R231, [R1+0x28] ;  /* 0x0000280001e77983 */ /* 0x000f280000300800 */
[----:B------:R-:W4:Y:S04]  /*e070*/  LDL.LU R234, [R1+0x24] ;  /* 0x0000240001ea7983 */ /* 0x000f280000300800 */
[----:B------:R-:W4:Y:S01]  /*e080*/  LDL.LU R235, [R1+0x20] ;  /* 0x0000200001eb7983 */ /* 0x000f220000300800 */
[----:B------:R-:W-:-:S03]  /*e090*/  ISETP.GE.AND P5, PT, R239, RZ, PT ;  /* 0x000000ffef00720c */ /* 0x000fc60003fa6270 */
[----:B------:R-:W4:Y:S04]  /*e0a0*/  LDL.LU R236, [R1+0x1c] ;  /* 0x00001c0001ec7983 */ /* 0x000f280000300800 */
[----:B------:R-:W4:Y:S01]  /*e0b0*/  LDL.LU R238, [R1+0x18] ;  /* 0x0000180001ee7983 */ /* 0x000f220000300800 */
[----:B------:R-:W-:-:S03]  /*e0c0*/  @!P1 IADD3 R228, R228, -R251, RZ ;  /* 0x800000fbe4e49210 */ /* 0x000fc60007ffe0ff */
[----:B------:R-:W4:Y:S04]  /*e0d0*/  LDL.LU R239, [R1+0x14] ;  /* 0x0000140001ef7983 */ /* 0x000f280000300800 */
[----:B------:R-:W4:Y:S01]  /*e0e0*/  LDL.LU R240, [R1+0x10] ;  /* 0x0000100001f07983 */ /* 0x000f220000300800 */
[----:B--2---:R-:W-:-:S03]  /*e0f0*/  ISETP.GE.AND P1, PT, R241, RZ, PT ;  /* 0x000000fff100720c */ /* 0x004fc60003f26270 */
[----:B------:R-:W2:Y:S01]  /*e100*/  LDL.LU R241, [R1+0xc] ;  /* 0x00000c0001f17983 */ /* 0x000ea20000300800 */
[C---:B------:R-:W-:Y:S01]  /*e110*/  ISETP.GT.U32.AND P4, PT, R251.reuse, R230, PT ;  /* 0x000000e6fb00720c */ /* 0x040fe20003f84070 */
[----:B------:R-:W-:Y:S01]  /*e120*/  @!P5 IMAD.MOV R246, RZ, RZ, -R246 ;  /* 0x000000fffff6d224 */ /* 0x000fe200078e0af6 */
[----:B------:R-:W-:Y:S01]  /*e130*/  ISETP.GT.U32.AND P5, PT, R251, R229, PT ;  /* 0x000000e5fb00720c */ /* 0x000fe20003fa4070 */
[----:B------:R-:W2:Y:S10]  /*e140*/  LDL.LU R252, [R1+0x4] ;  /* 0x0000040001fc7983 */ /* 0x000eb40000300800 */
[----:B------:R-:W-:-:S05]  /*e150*/  @!P4 IMAD.IADD R230, R230, 0x1, -R251 ;  /* 0x00000001e6e6c824 */ /* 0x000fca00078e0afb */
[----:B------:R-:W-:Y:S01]  /*e160*/  ISETP.GT.U32.AND P4, PT, R251, R230, PT ;  /* 0x000000e6fb00720c */ /* 0x000fe20003f84070 */
[----:B------:R-:W-:Y:S01]  /*e170*/  @!P5 IMAD.IADD R229, R229, 0x1, -R251 ;  /* 0x00000001e5e5d824 */ /* 0x000fe200078e0afb */
[----:B------:R-:W-:Y:S02]  /*e180*/  @!P2 IADD3 R228, -R228, RZ, RZ ;  /* 0x000000ffe4e4a210 */ /* 0x000fe40007ffe1ff */
[----:B------:R-:W-:Y:S01]  /*e190*/  ISETP.GE.U32.AND P2, PT, R233, 0x7fffffb8, PT ;  /* 0x7fffffb8e900780c */ /* 0x000fe20003f46070 */
[----:B------:R-:W-:-:S08]  /*e1a0*/  @!P1 IMAD.MOV R247, RZ, RZ, -R247 ;  /* 0x000000fffff79224 */ /* 0x000fd000078e0af7 */
[----:B------:R-:W-:Y:S01]  /*e1b0*/  @!P4 IMAD.IADD R230, R230, 0x1, -R251 ;  /* 0x00000001e6e6c824 */ /* 0x000fe200078e0afb */
[----:B------:R-:W-:-:S04]  /*e1c0*/  MOV R251, c[0x0][0x180] ;  /* 0x0000600000fb7a02 */ /* 0x000fc80000000f00 */
[----:B------:R-:W-:Y:S01]  /*e1d0*/  IADD3 R233, R251, -0xd, RZ ;  /* 0xfffffff3fbe97810 */ /* 0x000fe20007ffe0ff */
[----:B------:R-:W-:Y:S01]  /*e1e0*/  @!P3 IMAD.MOV R229, RZ, RZ, -R229 ;  /* 0x000000ffffe5b224 */ /* 0x000fe200078e0ae5 */
[----:B------:R-:W-:Y:S02]  /*e1f0*/  ISETP.NE.AND P3, PT, RZ, c[0x0][0x17c], PT ;  /* 0x00005f00ff007a0c */ /* 0x000fe40003f65270 */
[----:B------:R-:W-:Y:S02]  /*e200*/  ISETP.GE.U32.AND P1, PT, R233, 0x7fffffb4, PT ;  /* 0x7fffffb4e900780c */ /* 0x000fe40003f26070 */
[----:B------:R-:W-:Y:S02]  /*e210*/  LOP3.LUT R233, RZ, c[0x0][0x17c], RZ, 0x33, !PT ;  /* 0x00005f00ffe97a12 */ /* 0x000fe400078e33ff */
[----:B------:R-:W-:Y:S02]  /*e220*/  IADD3 R251, R251, -0x11, RZ ;  /* 0xffffffeffbfb7810 */ /* 0x000fe40007ffe0ff */
[----:B------:R-:W-:-:S02]  /*e230*/  ISETP.GE.AND P5, PT, R213, RZ, PT ;  /* 0x000000ffd500720c */ /* 0x000fc40003fa6270 */
[----:B------:R-:W2:Y:S01]  /*e240*/  LDL.LU R213, [R1+0x5c2c] ;  /* 0x005c2c0001d57983 */ /* 0x000ea20000300800 */
[----:B------:R-:W-:-:S03]  /*e250*/  ISETP.GE.U32.AND P4, PT, R251, 0x7fffffb0, PT ;  /* 0x7fffffb0fb00780c */ /* 0x000fc60003f86070 */
[----:B------:R-:W2:Y:S01]  /*e260*/  LDL.LU R251, [R1+0x8] ;  /* 0x0000080001fb7983 */ /* 0x000ea20000300800 */
[C---:B---3--:R-:W-:Y:S02]  /*e270*/  SEL R214, R233.reuse, R214, !P3 ;  /* 0x000000d6e9d67207 */ /* 0x048fe40005800000 */
[----:B----4-:R-:W-:-:S03]  /*e280*/  SEL R215, R233, R215, !P3 ;  /* 0x000000d7e9d77207 */ /* 0x010fc60005800000 */
[----:B------:R1:W-:Y:S01]  /*e290*/  STL [R1+0xea4], R214 ;  /* 0x000ea4d601007387 */ /* 0x0003e20000100800 */
[C---:B------:R-:W-:Y:S02]  /*e2a0*/  SEL R216, R233.reuse, R216, !P3 ;  /* 0x000000d8e9d87207 */ /* 0x040fe40005800000 */
[C---:B------:R-:W-:Y:S01]  /*e2b0*/  SEL R217, R233.reuse, R217, !P3 ;  /* 0x000000d9e9d97207 */ /* 0x040fe20005800000 */
[----:B-1----:R-:W3:Y:S01]  /*e2c0*/  LDL.LU R214, [R1+0x5c28] ;  /* 0x005c280001d67983 */ /* 0x002ee20000300800 */
[----:B------:R-:W-:-:S03]  /*e2d0*/  SEL R218, R233, R218, !P3 ;  /* 0x000000dae9da7207 */ /* 0x000fc60005800000 */
[----:B------:R1:W-:Y:S01]  /*e2e0*/  STL [R1+0xea8], R215 ;  /* 0x000ea8d701007387 */ /* 0x0003e20000100800 */
[C---:B------:R-:W-:Y:S02]  /*e2f0*/  SEL R231, R233.reuse, R231, !P3 ;  /* 0x000000e7e9e77207 */ /* 0x040fe40005800000 */
[C---:B------:R-:W-:Y:S01]  /*e300*/  SEL R234, R233.reuse, R234, !P3 ;  /* 0x000000eae9ea7207 */ /* 0x040fe20005800000 */
[----:B-1----:R-:W4:Y:S04]  /*e310*/  LDL.LU R215, [R1+0x5c24] ;  /* 0x005c240001d77983 */ /* 0x002f280000300800 */
[----:B------:R1:W-:Y:S01]  /*e320*/  STL [R1+0xea0], R216 ;  /* 0x000ea0d801007387 */ /* 0x0003e20000100800 */
[C---:B------:R-:W-:Y:S02]  /*e330*/  SEL R235, R233.reuse, R235, !P3 ;  /* 0x000000ebe9eb7207 */ /* 0x040fe40005800000 */
[C---:B------:R-:W-:Y:S01]  /*e340*/  SEL R236, R233.reuse, R236, !P3 ;  /* 0x000000ece9ec7207 */ /* 0x040fe20005800000 */
[----:B-1----:R-:W3:Y:S04]  /*e350*/  LDL.LU R216, [R1+0x5c20] ;  /* 0x005c200001d87983 */ /* 0x002ee80000300800 */
[----:B------:R1:W-:Y:S01]  /*e360*/  STL [R1+0xe9c], R217 ;  /* 0x000e9cd901007387 */ /* 0x0003e20000100800 */
[----:B------:R-:W-:-:S03]  /*e370*/  SEL R238, R233, R238, !P3 ;  /* 0x000000eee9ee7207 */ /* 0x000fc60005800000 */
[----:B-1----:R-:W3:Y:S04]  /*e380*/  LDL.LU R217, [R1+0x5c1c] ;  /* 0x005c1c0001d97983 */ /* 0x002ee80000300800 */
[----:B------:R1:W-:Y:S01]  /*e390*/  STL [R1+0xe98], R218 ;  /* 0x000e98da01007387 */ /* 0x0003e20000100800 */
[----:B------:R-:W-:-:S03]  /*e3a0*/  SEL R239, R233, R239, !P3 ;  /* 0x000000efe9ef7207 */ /* 0x000fc60005800000 */
[----:B-1----:R-:W3:Y:S04]  /*e3b0*/  LDL.LU R218, [R1+0x5c18] ;  /* 0x005c180001da7983 */ /* 0x002ee80000300800 */
[----:B------:R1:W-:Y:S01]  /*e3c0*/  STL [R1+0xe94], R231 ;  /* 0x000e94e701007387 */ /* 0x0003e20000100800 */
[----:B------:R-:W-:-:S03]  /*e3d0*/  SEL R240, R233, R240, !P3 ;  /* 0x000000f0e9f07207 */ /* 0x000fc60005800000 */
[----:B-1----:R-:W3:Y:S04]  /*e3e0*/  LDL.LU R231, [R1+0x5c14] ;  /* 0x005c140001e77983 */ /* 0x002ee80000300800 */
[----:B------:R1:W-:Y:S04]  /*e3f0*/  STL [R1+0xe90], R234 ;  /* 0x000e90ea01007387 */ /* 0x0003e80000100800 */
        /* <DEDUP_REMOVED lines=10> */
[----:B-1----:R-:W3:Y:S01]  /*e4a0*/  LDL.LU R240, [R1+0x5bfc] ;  /* 0x005bfc0001f07983 */ /* 0x002ee20000300800 */
[----:B--2---:R-:W-:-:S05]  /*e4b0*/  SEL R241, R233, R241, !P3 ;  /* 0x000000f1e9f17207 */ /* 0x004fca0005800000 */
[----:B------:R1:W-:Y:S04]  /*e4c0*/  STL [R1+0xe78], R241 ;  /* 0x000e78f101007387 */ /* 0x0003e80000100800 */
[----:B-1----:R-:W2:Y:S01]  /*e4d0*/  LDL.LU R241, [R1+0x5bf8] ;  /* 0x005bf80001f17983 */ /* 0x002ea20000300800 */
[C---:B------:R-:W-:Y:S02]  /*e4e0*/  SEL R252, R233.reuse, R252, !P3 ;  /* 0x000000fce9fc7207 */ /* 0x040fe40005800000 */
[C---:B------:R-:W-:Y:S02]  /*e4f0*/  SEL R200, R233.reuse, R200, !P3 ;  /* 0x000000c8e9c87207 */ /* 0x040fe40005800000 */
[----:B------:R-:W-:-:S05]  /*e500*/  SEL R251, R233, R251, !P3 ;  /* 0x000000fbe9fb7207 */ /* 0x000fca0005800000 */
[----:B------:R-:W-:Y:S04]  /*e510*/  STL [R1+0xe74], R251 ;  /* 0x000e74fb01007387 */ /* 0x000fe80000100800 */
[----:B------:R2:W-:Y:S01]  /*e520*/  STL [R1+0xe70], R252 ;  /* 0x000e70fc01007387 */ /* 0x0005e20000100800 */
[C---:B------:R-:W-:Y:S02]  /*e530*/  SEL R199, R233.reuse, R199, !P3 ;  /* 0x000000c7e9c77207 */ /* 0x040fe40005800000 */
[C---:B------:R-:W-:Y:S02]  /*e540*/  SEL R198, R233.reuse, R198, !P3 ;  /* 0x000000c6e9c67207 */ /* 0x040fe40005800000 */
[C---:B------:R-:W-:Y:S02]  /*e550*/  SEL R197, R233.reuse, R197, !P3 ;  /* 0x000000c5e9c57207 */ /* 0x040fe40005800000 */
[----:B------:R-:W-:-:S02]  /*e560*/  SEL R196, R233, R196, !P3 ;  /* 0x000000c4e9c47207 */ /* 0x000fc40005800000 */
[C---:B------:R-:W-:Y:S02]  /*e570*/  SEL R195, R233.reuse, R195, !P3 ;  /* 0x000000c3e9c37207 */ /* 0x040fe40005800000 */
[C---:B------:R-:W-:Y:S02]  /*e580*/  SEL R194, R233.reuse, R194, !P3 ;  /* 0x000000c2e9c27207 */ /* 0x040fe40005800000 */
        /* <DEDUP_REMOVED lines=56> */
[C---:B--2---:R-:W-:Y:S02]  /*e910*/  SEL R252, R233.reuse, R241, !P3 ;  /* 0x000000f1e9fc7207 */ /* 0x044fe40005800000 */
[----:B---3--:R-:W-:-:S02]  /*e920*/  SEL R241, R233, R240, !P3 ;  /* 0x000000f0e9f17207 */ /* 0x008fc40005800000 */
[C---:B------:R-:W-:Y:S02]  /*e930*/  SEL R240, R233.reuse, R239, !P3 ;  /* 0x000000efe9f07207 */ /* 0x040fe40005800000 */
[C---:B------:R-:W-:Y:S01]  /*e940*/  SEL R239, R233.reuse, R238, !P3 ;  /* 0x000000eee9ef7207 */ /* 0x040fe20005800000 */
[----:B------:R-:W-:Y:S01]  /*e950*/  STL [R1+0xe6c], R252 ;  /* 0x000e6cfc01007387 */ /* 0x000fe20000100800 */
[C---:B------:R-:W-:Y:S02]  /*e960*/  SEL R238, R233.reuse, R236, !P3 ;  /* 0x000000ece9ee7207 */ /* 0x040fe40005800000 */
[C---:B------:R-:W-:Y:S01]  /*e970*/  SEL R236, R233.reuse, R235, !P3 ;  /* 0x000000ebe9ec7207 */ /* 0x040fe20005800000 */
[----:B------:R-:W-:Y:S01]  /*e980*/  STL [R1+0xe68], R241 ;  /* 0x000e68f101007387 */ /* 0x000fe20000100800 */
[C---:B------:R-:W-:Y:S02]  /*e990*/  SEL R235, R233.reuse, R234, !P3 ;  /* 0x000000eae9eb7207 */ /* 0x040fe40005800000 */
[C---:B------:R-:W-:Y:S01]  /*e9a0*/  SEL R234, R233.reuse, R231, !P3 ;  /* 0x000000e7e9ea7207 */ /* 0x040fe20005800000 */
[----:B------:R-:W-:Y:S01]  /*e9b0*/  STL [R1+0xe64], R240 ;  /* 0x000e64f001007387 */ /* 0x000fe20000100800 */
[----:B------:R-:W-:-:S02]  /*e9c0*/  SEL R231, R233, R218, !P3 ;  /* 0x000000dae9e77207 */ /* 0x000fc40005800000 */
[C---:B------:R-:W-:Y:S01]  /*e9d0*/  SEL R218, R233.reuse, R217, !P3 ;  /* 0x000000d9e9da7207 */ /* 0x040fe20005800000 */
[----:B------:R-:W-:Y:S01]  /*e9e0*/  STL [R1+0xe60], R239 ;  /* 0x000e60ef01007387 */ /* 0x000fe20000100800 */
[----:B------:R-:W-:-:S03]  /*e9f0*/  SEL R217, R233, R216, !P3 ;  /* 0x000000d8e9d97207 */ /* 0x000fc60005800000 */
[----:B------:R-:W-:Y:S01]  /*ea00*/  STL [R1+0xe5c], R238 ;  /* 0x000e5cee01007387 */ /* 0x000fe20000100800 */
[----:B----4-:R-:W-:-:S03]  /*ea10*/  SEL R216, R233, R215, !P3 ;  /* 0x000000d7e9d87207 */ /* 0x010fc60005800000 */
[----:B------:R-:W-:Y:S01]  /*ea20*/  STL [R1+0xe58], R236 ;  /* 0x000e58ec01007387 */ /* 0x000fe20000100800 */
[----:B------:R-:W-:-:S03]  /*ea30*/  SEL R215, R233, R214, !P3 ;  /* 0x000000d6e9d77207 */ /* 0x000fc60005800000 */
        /* <DEDUP_REMOVED lines=26> */
[----:B------:R-:W-:Y:S04]  /*ebe0*/  STL [R1+0xe20], R208 ;  /* 0x000e20d001007387 */ /* 0x000fe80000100800 */
        /* <DEDUP_REMOVED lines=20> */
[----:B------:R1:W-:Y:S04]  /*ed30*/  STL [R1+0xdcc], R186 ;  /* 0x000dccba01007387 */ /* 0x0003e80000100800 */
[----:B------:R2:W-:Y:S04]  /*ed40*/  STL [R1+0xdc8], R185 ;  /* 0x000dc8b901007387 */ /* 0x0005e80000100800 */
[----:B------:R3:W-:Y:S01]  /*ed50*/  STL [R1+0xdc4], R184 ;  /* 0x000dc4b801007387 */ /* 0x0007e20000100800 */
[----:B-1----:R-:W-:-:S02]  /*ed60*/  SEL R186, R233, R221, !P3 ;  /* 0x000000dde9ba7207 */ /* 0x002fc40005800000 */
[C---:B--2---:R-:W-:Y:S02]  /*ed70*/  SEL R185, R233.reuse, R182, !P3 ;  /* 0x000000b6e9b97207 */ /* 0x044fe40005800000 */
[C---:B------:R-:W-:Y:S02]  /*ed80*/  SEL R182, R233.reuse, R180, !P3 ;  /* 0x000000b4e9b67207 */ /* 0x040fe40005800000 */
[C---:B---3--:R-:W-:Y:S01]  /*ed90*/  SEL R184, R233.reuse, R181, !P3 ;  /* 0x000000b5e9b87207 */ /* 0x048fe20005800000 */
[----:B------:R-:W-:Y:S01]  /*eda0*/  STL [R1+0xdc0], R186 ;  /* 0x000dc0ba01007387 */ /* 0x000fe20000100800 */
[C---:B------:R-:W-:Y:S02]  /*edb0*/  SEL R181, R233.reuse, R179, !P3 ;  /* 0x000000b3e9b57207 */ /* 0x040fe40005800000 */
[C---:B------:R-:W-:Y:S01]  /*edc0*/  SEL R180, R233.reuse, R178, !P3 ;  /* 0x000000b2e9b47207 */ /* 0x040fe20005800000 */
[----:B------:R-:W-:Y:S01]  /*edd0*/  STL [R1+0xdbc], R185 ;  /* 0x000dbcb901007387 */ /* 0x000fe20000100800 */
[----:B------:R-:W-:-:S02]  /*ede0*/  SEL R179, R233, R177, !P3 ;  /* 0x000000b1e9b37207 */ /* 0x000fc40005800000 */
[C---:B------:R-:W-:Y:S01]  /*edf0*/  SEL R178, R233.reuse, R176, !P3 ;  /* 0x000000b0e9b27207 */ /* 0x040fe20005800000 */
[----:B------:R-:W-:Y:S01]  /*ee00*/  STL [R1+0xdb8], R184 ;  /* 0x000db8b801007387 */ /* 0x000fe20000100800 */
[C---:B------:R-:W-:Y:S02]  /*ee10*/  SEL R177, R233.reuse, R175, !P3 ;  /* 0x000000afe9b17207 */ /* 0x040fe40005800000 */
[C---:B------:R-:W-:Y:S01]  /*ee20*/  SEL R176, R233.reuse, R174, !P3 ;  /* 0x000000aee9b07207 */ /* 0x040fe20005800000 */
        /* <DEDUP_REMOVED lines=308> */
[----:B--2---:R-:W-:-:S03]  /*10170*/  SEL R2, R233, R250, !P3 ;  /* 0x000000fae9027207 */ /* 0x004fc60005800000 */
[----:B------:R1:W-:Y:S01]  /*10180*/  STL [R1+0xae4], R3 ;  /* 0x000ae40301007387 */ /* 0x0003e20000100800 */
[----:B---3--:R-:W-:-:S03]  /*10190*/  SEL R0, R233, R237, !P3 ;  /* 0x000000ede9007207 */ /* 0x008fc60005800000 */
[----:B------:R2:W-:Y:S04]  /*101a0*/  STL [R1+0xae0], R2 ;  /* 0x000ae00201007387 */ /* 0x0005e80000100800 */
[----:B------:R3:W-:Y:S01]  /*101b0*/  STL [R1+0xadc], R0 ;  /* 0x000adc0001007387 */ /* 0x0007e20000100800 */
[C---:B-1----:R-:W-:Y:S02]  /*101c0*/  SEL R3, R233.reuse, R219, !P3 ;  /* 0x000000dbe9037207 */ /* 0x042fe40005800000 */
        /* <DEDUP_REMOVED lines=9> */
[----:B------:R2:W-:Y:S01]  /*10260*/  STL [R1+0xac8], R2 ;  /* 0x000ac80201007387 */ /* 0x0005e20000100800 */
[----:B------:R-:W-:Y:S02]  /*10270*/  @!P5 IADD3 R230, -R230, RZ, RZ ;  /* 0x000000ffe6e6d210 */ /* 0x000fe40007ffe1ff */
[----:B------:R-:W-:Y:S01]  /*10280*/  ISETP.NE.AND P5, PT, RZ, c[0x0][0x178], PT ;  /* 0x00005e00ff007a0c */ /* 0x000fe20003fa5270 */
[----:B------:R3:W-:Y:S01]  /*10290*/  STL [R1+0xac4], R0 ;  /* 0x000ac40001007387 */ /* 0x0007e20000100800 */
[----:B------:R-:W-:Y:S02]  /*102a0*/  LOP3.LUT R251, RZ, c[0x0][0x178], RZ, 0x33, !PT ;  /* 0x00005e00fffb7a12 */ /* 0x000fe400078e33ff */
[C---:B-1----:R-:W-:Y:S01]  /*102b0*/  SEL R3, R233.reuse, R225, !P3 ;  /* 0x000000e1e9037207 */ /* 0x042fe20005800000 */
[----:B------:R-:W1:Y:S01]  /*102c0*/  S2R R241, SR_TID.X ;  /* 0x0000000000f17919 */ /* 0x000e620000002100 */
[----:B--2---:R-:W-:Y:S02]  /*102d0*/  SEL R2, R233, R226, !P3 ;  /* 0x000000e2e9027207 */ /* 0x004fe40005800000 */
[----:B------:R-:W-:-:S02]  /*102e0*/  SEL R8, R251, R232, !P5 ;  /* 0x000000e8fb087207 */ /* 0x000fc40006800000 */
[----:B---3--:R-:W-:Y:S01]  /*102f0*/  SEL R0, R233, R227, !P3 ;  /* 0x000000e3e9007207 */ /* 0x008fe20005800000 */
[----:B------:R2:W-:Y:S01]  /*10300*/  STL [R1+0xac0], R3 ;  /* 0x000ac00301007387 */ /* 0x0005e20000100800 */
[----:B------:R-:W-:-:S03]  /*10310*/  SEL R7, R251, R242, !P5 ;  /* 0x000000f2fb077207 */ /* 0x000fc60006800000 */
[----:B------:R3:W-:Y:S01]  /*10320*/  STL [R1+0xabc], R2 ;  /* 0x000abc0201007387 */ /* 0x0007e20000100800 */
[----:B------:R-:W-:Y:S01]  /*10330*/  SEL R6, R251, R243, !P5 ;  /* 0x000000f3fb067207 */ /* 0x000fe20006800000 */
[----:B------:R-:W-:Y:S02]  /*10340*/  IMAD R8, R8, c[0x0][0x184], RZ ;  /* 0x0000610008087a24 */ /* 0x000fe400078e02ff */
[----:B------:R4:W-:Y:S01]  /*10350*/  STL [R1+0xab8], R0 ;  /* 0x000ab80001007387 */ /* 0x0009e20000100800 */
[----:B--2---:R-:W-:Y:S01]  /*10360*/  SEL R3, R233, R228, !P3 ;  /* 0x000000e4e9037207 */ /* 0x004fe20005800000 */
[----:B------:R-:W-:Y:S01]  /*10370*/  IMAD R7, R7, c[0x0][0x184], RZ ;  /* 0x0000610007077a24 */ /* 0x000fe200078e02ff */
[----:B---3--:R-:W-:-:S03]  /*10380*/  SEL R2, R233, R229, !P3 ;  /* 0x000000e5e9027207 */ /* 0x008fc60005800000 */
[----:B------:R2:W-:Y:S01]  /*10390*/  STL [R1+0xab4], R3 ;  /* 0x000ab40301007387 */ /* 0x0005e20000100800 */
[----:B------:R-:W-:Y:S02]  /*103a0*/  SEL R5, R251, R244, !P5 ;  /* 0x000000f4fb057207 */ /* 0x000fe40006800000 */
[----:B----4-:R-:W-:Y:S01]  /*103b0*/  SEL R0, R233, R230, !P3 ;  /* 0x000000e6e9007207 */ /* 0x010fe20005800000 */
[----:B------:R3:W-:Y:S01]  /*103c0*/  STL [R1+0xab0], R2 ;  /* 0x000ab00201007387 */ /* 0x0007e20000100800 */
[----:B------:R-:W-:Y:S01]  /*103d0*/  SEL R4, R251, R245, !P5 ;  /* 0x000000f5fb047207 */ /* 0x000fe20006800000 */
[----:B------:R-:W-:Y:S01]  /*103e0*/  IMAD R6, R6, c[0x0][0x184], RZ ;  /* 0x0000610006067a24 */ /* 0x000fe200078e02ff */
[----:B------:R-:W-:Y:S01]  /*103f0*/  LEA R16, P3, R8, c[0x0][0x160], 0x2 ;  /* 0x0000580008107a11 */ /* 0x000fe200078610ff */
[----:B------:R4:W-:Y:S01]  /*10400*/  STL [R1+0xaac], R0 ;  /* 0x000aac0001007387 */ /* 0x0009e20000100800 */
[----:B------:R-:W-:Y:S01]  /*10410*/  IMAD R5, R5, c[0x0][0x184], RZ ;  /* 0x0000610005057a24 */ /* 0x000fe200078e02ff */
[----:B--2---:R-:W-:-:S02]  /*10420*/  SEL R3, R251, R247, !P5 ;  /* 0x000000f7fb037207 */ /* 0x004fc40006800000 */
[C---:B---3--:R-:W-:Y:S02]  /*10430*/  SEL R2, R251.reuse, R246, !P5 ;  /* 0x000000f6fb027207 */ /* 0x048fe40006800000 */
[----:B----4-:R-:W-:Y:S02]  /*10440*/  SEL R0, R251, R248, !P5 ;  /* 0x000000f8fb007207 */ /* 0x010fe40006800000 */
[C---:B------:R-:W-:Y:S01]  /*10450*/  LEA R14, P5, R7.reuse, c[0x0][0x160], 0x2 ;  /* 0x00005800070e7a11 */ /* 0x040fe200078a10ff */
[----:B------:R-:W-:Y:S01]  /*10460*/  IMAD R4, R4, c[0x0][0x184], RZ ;  /* 0x0000610004047a24 */ /* 0x000fe200078e02ff */
[----:B------:R-:W-:Y:S01]  /*10470*/  LEA.HI.X.SX32 R17, R8, c[0x0][0x164], 0x2, P3 ;  /* 0x0000590008117a11 */ /* 0x000fe200018f16ff */
[----:B------:R-:W-:Y:S01]  /*10480*/  IMAD R2, R2, c[0x0][0x184], RZ ;  /* 0x0000610002027a24 */ /* 0x000fe200078e02ff */
[----:B------:R-:W-:Y:S02]  /*10490*/  LEA R12, P3, R6, c[0x0][0x160], 0x2 ;  /* 0x00005800060c7a11 */ /* 0x000fe400078610ff */
[----:B------:R-:W-:-:S02]  /*104a0*/  LEA.HI.X.SX32 R15, R7, c[0x0][0x164], 0x2, P5 ;  /* 0x00005900070f7a11 */ /* 0x000fc400028f16ff */
[----:B------:R-:W-:Y:S01]  /*104b0*/  LEA R10, P5, R5, c[0x0][0x160], 0x2 ;  /* 0x00005800050a7a11 */ /* 0x000fe200078a10ff */
[----:B------:R-:W-:Y:S01]  /*104c0*/  IMAD R3, R3, c[0x0][0x184], RZ ;  /* 0x0000610003037a24 */ /* 0x000fe200078e02ff */
[----:B------:R-:W-:Y:S01]  /*104d0*/  LEA.HI.X.SX32 R13, R6, c[0x0][0x164], 0x2, P3 ;  /* 0x00005900060d7a11 */ /* 0x000fe200018f16ff */
[----:B------:R-:W-:Y:S01]  /*104e0*/  IMAD R0, R0, c[0x0][0x184], RZ ;  /* 0x0000610000007a24 */ /* 0x000fe200078e02ff */
[----:B------:R-:W-:Y:S02]  /*104f0*/  LEA R8, P3, R4, c[0x0][0x160], 0x2 ;  /* 0x0000580004087a11 */ /* 0x000fe400078610ff */
[----:B------:R-:W-:Y:S01]  /*10500*/  LEA.HI.X.SX32 R11, R5, c[0x0][0x164], 0x2, P5 ;  /* 0x00005900050b7a11 */ /* 0x000fe200028f16ff */
[----:B------:R-:W-:Y:S01]  /*10510*/  IMAD.MOV.U32 R240, RZ, RZ, c[0x0][0x180] ;  /* 0x00006000fff07624 */ /* 0x000fe200078e00ff */
[----:B------:R-:W-:Y:S02]  /*10520*/  LEA R6, P5, R2, c[0x0][0x160], 0x2 ;  /* 0x0000580002067a11 */ /* 0x000fe400078a10ff */
[----:B-1----:R-:W-:-:S02]  /*10530*/  LOP3.LUT R241, R241, 0x1f, RZ, 0xc0, !PT ;  /* 0x0000001ff1f17812 */ /* 0x002fc400078ec0ff */
[----:B------:R-:W-:Y:S02]  /*10540*/  LEA.HI.X.SX32 R9, R4, c[0x0][0x164], 0x2, P3 ;  /* 0x0000590004097a11 */ /* 0x000fe400018f16ff */
[----:B------:R-:W-:Y:S02]  /*10550*/  LEA R4, P3, R3, c[0x0][0x160], 0x2 ;  /* 0x0000580003047a11 */ /* 0x000fe400078610ff */
[----:B------:R-:W-:Y:S01]  /*10560*/  LEA.HI.X.SX32 R7, R2, c[0x0][0x164], 0x2, P5 ;  /* 0x0000590002077a11 */ /* 0x000fe200028f16ff */
[----:B------:R-:W-:Y:S01]  /*10570*/  IMAD.MOV.U32 R252, RZ, RZ, c[0x0][0x188] ;  /* 0x00006200fffc7624 */ /* 0x000fe200078e00ff */
[----:B------:R-:W-:Y:S01]  /*10580*/  LEA R2, P5, R0, c[0x0][0x160], 0x2 ;  /* 0x0000580000027a11 */ /* 0x000fe200078a10ff */
[----:B------:R-:W-:Y:S01]  /*10590*/  IMAD.SHL.U32 R24, R241, 0x4, RZ ;  /* 0x00000004f1187824 */ /* 0x000fe200078e00ff */
[----:B------:R-:W-:Y:S01]  /*105a0*/  IADD3 R18, R240, -0x19, RZ ;  /* 0xffffffe7f0127810 */ /* 0x000fe20007ffe0ff */
[----:B------:R-:W-:Y:S01]  /*105b0*/  ULDC.64 UR4, c[0x0][0x118] ;  /* 0x0000460000047ab9 */ /* 0x000fe20000000a00 */
[----:B------:R-:W-:-:S02]  /*105c0*/  LEA.HI.X.SX32 R5, R3, c[0x0][0x164], 0x2, P3 ;  /* 0x0000590003057a11 */ /* 0x000fc400018f16ff */
[----:B------:R-:W-:Y:S01]  /*105d0*/  LEA.HI.X.SX32 R3, R0, c[0x0][0x164], 0x2, P5 ;  /* 0x0000590000037a11 */ /* 0x000fe200028f16ff */
[----:B------:R1:W-:Y:S01]  /*105e0*/  LDGSTS.E [R24], [R16.64], !P6 ;  /* 0x0000000010187fae */ /* 0x0003e2000f121844 */
[----:B------:R-:W-:Y:S02]  /*105f0*/  ISETP.GE.U32.AND P5, PT, R18, 0x7fffffa8, PT ;  /* 0x7fffffa81200780c */ /* 0x000fe40003fa6070 */
[----:B------:R-:W-:Y:S01]  /*10600*/  SHF.L.U32 R18, R252, 0x2, RZ ;  /* 0x00000002fc127819 */ /* 0x000fe200000006ff */
[----:B------:R1:W-:Y:S01]  /*10610*/  LDGSTS.E [R24+0x80], [R14.64], !P6 ;  /* 0x000800000e187fae */ /* 0x0003e2000f121844 */
[----:B------:R-:W-:-:S03]  /*10620*/  IADD3 R0, R240, -0x1d, RZ ;  /* 0xffffffe3f0007810 */ /* 0x000fc60007ffe0ff */
[----:B------:R1:W-:Y:S01]  /*10630*/  LDGSTS.E [R24+0x100], [R12.64], !P6 ;  /* 0x001000000c187fae */ /* 0x0003e2000f121844 */
[----:B------:R-:W-:-:S03]  /*10640*/  IMAD.WIDE R36, R18, 0x4, R16 ;  /* 0x0000000412247825 */ /* 0x000fc600078e0210 */
        /* <DEDUP_REMOVED lines=9> */
[----:B------:R-:W-:Y:S01]  /*106e0*/  ISETP.GE.U32.AND P6, PT, R0, 0x7fffffa4, PT ;  /* 0x7fffffa40000780c */ /* 0x000fe20003fc6070 */
[----:B------:R-:W-:Y:S02]  /*106f0*/  IMAD.SHL.U32 R0, R252, 0x8, RZ ;  /* 0x00000008fc007824 */ /* 0x000fe400078e00ff */
[C---:B------:R-:W-:Y:S01]  /*10700*/  IMAD.WIDE R26, R18.reuse, 0x4, R6 ;  /* 0x00000004121a7825 */ /* 0x040fe200078e0206 */
[----:B------:R2:W-:Y:S03]  /*10710*/  LDGSTS.E [R24+0x1000], [R36.64], !P0 ;  /* 0x0100000024187fae */ /* 0x0005e6000c121844 */
[C---:B------:R-:W-:Y:S01]  /*10720*/  IMAD.WIDE R22, R18.reuse, 0x4, R4 ;  /* 0x0000000412167825 */ /* 0x040fe200078e0204 */
[----:B------:R2:W-:Y:S03]  /*10730*/  STL.64 [R1+0x9e0], R36 ;  /* 0x0009e02401007387 */ /* 0x0005e60000100a00 */
[----:B------:R-:W-:Y:S01]  /*10740*/  IMAD.WIDE R20, R18, 0x4, R2 ;  /* 0x0000000412147825 */ /* 0x000fe200078e0202 */
[----:B------:R3:W-:Y:S04]  /*10750*/  LDGSTS.E [R24+0x1080], [R34.64], !P0 ;  /* 0x0108000022187fae */ /* 0x0007e8000c121844 */
[----:B------:R3:W-:Y:S04]  /*10760*/  STL.64 [R1+0x9d8], R34 ;  /* 0x0009d82201007387 */ /* 0x0007e80000100a00 */
[----:B------:R4:W-:Y:S01]  /*10770*/  LDGSTS.E [R24+0x1100], [R32.64], !P0 ;  /* 0x0110000020187fae */ /* 0x0009e2000c121844 */
[----:B--2---:R-:W-:-:S03]  /*10780*/  IMAD.WIDE R36, R0, 0x4, R16 ;  /* 0x0000000400247825 */ /* 0x004fc600078e0210 */
[----:B------:R4:W-:Y:S04]  /*10790*/  STL.64 [R1+0x9d0], R32 ;  /* 0x0009d02001007387 */ /* 0x0009e80000100a00 */
[----:B------:R2:W-:Y:S01]  /*107a0*/  LDGSTS.E [R24+0x1180], [R30.64], !P0 ;  /* 0x011800001e187fae */ /* 0x0005e2000c121844 */
[----:B---3--:R-:W-:-:S03]  /*107b0*/  IMAD.WIDE R34, R0, 0x4, R14 ;  /* 0x0000000400227825 */ /* 0x008fc600078e020e */
[----:B------:R2:W-:Y:S01]  /*107c0*/  STL.64 [R1+0x9c8], R30 ;  /* 0x0009c81e01007387 */ /* 0x0005e20000100a00 */
[----:B------:R-:W-:-:S03]  /*107d0*/  IMAD R18, R252, 0xc, RZ ;  /* 0x0000000cfc127824 */ /* 0x000fc600078e02ff */
[----:B------:R3:W-:Y:S01]  /*107e0*/  LDGSTS.E [R24+0x1200], [R28.64], !P0 ;  /* 0x012000001c187fae */ /* 0x0007e2000c121844 */
[----:B----4-:R-:W-:-:S03]  /*107f0*/  IMAD.WIDE R32, R0, 0x4, R12 ;  /* 0x0000000400207825 */ /* 0x010fc600078e020c */
[----:B------:R3:W-:Y:S04]  /*10800*/  STL.64 [R1+0x9c0], R28 ;  /* 0x0009c01c01007387 */ /* 0x0007e80000100a00 */
[----:B------:R4:W-:Y:S01]  /*10810*/  LDGSTS.E [R24+0x1280], [R26.64], !P0 ;  /* 0x012800001a187fae */ /* 0x0009e2000c121844 */
[----:B--2---:R-:W-:-:S03]  /*10820*/  IMAD.WIDE R30, R0, 0x4, R10 ;  /* 0x00000004001e7825 */ /* 0x004fc600078e020a */
[----:B------:R4:W-:Y:S04]  /*10830*/  STL.64 [R1+0x9b8], R26 ;  /* 0x0009b81a01007387 */ /* 0x0009e80000100a00 */
[----:B------:R2:W-:Y:S01]  /*10840*/  LDGSTS.E [R24+0x1300], [R22.64], !P0 ;  /* 0x0130000016187fae */ /* 0x0005e2000c121844 */
[----:B---3--:R-:W-:-:S03]  /*10850*/  IMAD.WIDE R28, R0, 0x4, R8 ;  /* 0x00000004001c7825 */ /* 0x008fc600078e0208 */
[----:B------:R2:W-:Y:S04]  /*10860*/  STL.64 [R1+0x9b0], R22 ;  /* 0x0009b01601007387 */ /* 0x0005e80000100a00 */
        /* <DEDUP_REMOVED lines=11> */
[----:B------:R3:W-:Y:S01]  /*10920*/  STL.64 [R1+0x8d0], R32 ;  /* 0x0008d02001007387 */ /* 0x0007e20000100a00 */
[----:B------:R-:W-:-:S03]  /*10930*/  SHF.L.U32 R0, R252, 0x4, RZ ;  /* 0x00000004fc007819 */ /* 0x000fc600000006ff */
[----:B------:R4:W-:Y:S01]  /*10940*/  LDGSTS.E [R24+0x2180], [R30.64], !P2 ;  /* 0x021800001e187fae */ /* 0x0009e2000d121844 */
[----:B--2---:R-:W-:-:S03]  /*10950*/  IMAD.WIDE R34, R18, 0x4, R14 ;  /* 0x0000000412227825 */ /* 0x004fc600078e020e */
[----:B------:R4:W-:Y:S01]  /*10960*/  STL.64 [R1+0x8c8], R30 ;  /* 0x0008c81e01007387 */ /* 0x0009e20000100a00 */
[----:B------:R-:W-:-:S03]  /*10970*/  IADD3 R19, R240, -0x15, RZ ;  /* 0xffffffebf0137810 */ /* 0x000fc60007ffe0ff */
        /* <DEDUP_REMOVED lines=11> */
[----:B------:R2:W-:Y:S01]  /*10a30*/  STL.64 [R1+0x8a8], R20 ;  /* 0x0008a81401007387 */ /* 0x0005e20000100a00 */
[----:B------:R-:W-:-:S03]  /*10a40*/  ISETP.GE.U32.AND P3, PT, R19, 0x7fffffac, PT ;  /* 0x7fffffac1300780c */ /* 0x000fc60003f66070 */
        /* <DEDUP_REMOVED lines=12> */
[----:B------:R-:W-:-:S03]  /*10b10*/  IMAD R18, R252, 0x14, RZ ;  /* 0x00000014fc127824 */ /* 0x000fc600078e02ff */
        /* <DEDUP_REMOVED lines=50> */
[----:B------:R-:W-:-:S03]  /*10e40*/  IMAD R18, R252, 0x1c, RZ ;  /* 0x0000001cfc127824 */ /* 0x000fc600078e02ff */
[----:B------:R2:W-:Y:S01]  /*10e50*/  LDGSTS.E [R24+0x5200], [R28.64], !P3 ;  /* 0x052000001c187fae */ /* 0x0005e2000d921844 */
[----:B---3--:R-:W-:-:S03]  /*10e60*/  IMAD.WIDE R32, R0, 0x4, R12 ;  /* 0x0000000400207825 */ /* 0x008fc600078e020c */
[----:B------:R2:W-:Y:S01]  /*10e70*/  STL.64 [R1+0x5c0], R28 ;  /* 0x0005c01c01007387 */ /* 0x0005e20000100a00 */
[----:B------:R-:W-:-:S03]  /*10e80*/  ISETP.GE.U32.AND P0, PT, R19, 0x7fffffa0, PT ;  /* 0x7fffffa01300780c */ /* 0x000fc60003f06070 */
[----:B------:R3:W-:Y:S01]  /*10e90*/  LDGSTS.E [R24+0x5280], [R26.64], !P3 ;  /* 0x052800001a187fae */ /* 0x0007e2000d921844 */
[----:B----4-:R-:W-:-:S03]  /*10ea0*/  IMAD.WIDE R30, R0, 0x4, R10 ;  /* 0x00000004001e7825 */ /* 0x010fc600078e020a */
[----:B------:R3:W-:Y:S01]  /*10eb0*/  STL.64 [R1+0x5b8], R26 ;  /* 0x0005b81a01007387 */ /* 0x0007e20000100a00 */
[----:B------:R-:W-:-:S03]  /*10ec0*/  IADD3 R19, R240, -0x25, RZ ;  /* 0xffffffdbf0137810 */ /* 0x000fc60007ffe0ff */
        /* <DEDUP_REMOVED lines=12> */
[----:B------:R-:W-:-:S03]  /*10f90*/  ISETP.GE.U32.AND P2, PT, R19, 0x7fffff9c, PT ;  /* 0x7fffff9c1300780c */ /* 0x000fc60003f46070 */
[----:B------:R2:W-:Y:S01]  /*10fa0*/  LDGSTS.E [R24+0x6100], [R32.64], !P5 ;  /* 0x0610000020187fae */ /* 0x0005e2000e921844 */
[----:B---3--:R-:W-:-:S03]  /*10fb0*/  IMAD.WIDE R36, R18, 0x4, R16 ;  /* 0x0000000412247825 */ /* 0x008fc600078e0210 */
[----:B------:R2:W-:Y:S01]  /*10fc0*/  STL.64 [R1+0x4d0], R32 ;  /* 0x0004d02001007387 */ /* 0x0005e20000100a00 */
[----:B------:R-:W-:-:S03]  /*10fd0*/  IADD3 R19, R240, -0x29, RZ ;  /* 0xffffffd7f0137810 */ /* 0x000fc60007ffe0ff */
[----:B------:R3:W-:Y:S01]  /*10fe0*/  LDGSTS.E [R24+0x6180], [R30.64], !P5 ;  /* 0x061800001e187fae */ /* 0x0007e2000e921844 */
[----:B----4-:R-:W-:-:S03]  /*10ff0*/  IMAD.WIDE R34, R18, 0x4, R14 ;  /* 0x0000000412227825 */ /* 0x010fc600078e020e */
[----:B------:R3:W-:Y:S01]  /*11000*/  STL.64 [R1+0x4c8], R30 ;  /* 0x0004c81e01007387 */ /* 0x0007e20000100a00 */
[----:B------:R-:W-:-:S03]  /*11010*/  IMAD.SHL.U32 R0, R252, 0x20, RZ ;  /* 0x00000020fc007824 */ /* 0x000fc600078e00ff */
        /* <DEDUP_REMOVED lines=9> */
[----:B------:R-:W-:-:S03]  /*110b0*/  ISETP.GE.U32.AND P1, PT, R19, 0x7fffff98, PT ;  /* 0x7fffff981300780c */ /* 0x000fc60003f26070 */
        /* <DEDUP_REMOVED lines=19> */
[----:B------:R3:W-:Y:S01]  /*111f0*/  STL.64 [R1+0x3c0], R28 ;  /* 0x0003c01c01007387 */ /* 0x0007e20000100a00 */
[----:B------:R-:W-:-:S03]  /*11200*/  IMAD R18, R252, 0x24, RZ ;  /* 0x00000024fc127824 */ /* 0x000fc600078e02ff */
[----:B------:R4:W-:Y:S01]  /*11210*/  LDGSTS.E [R24+0x7280], [R26.64], !P6 ;  /* 0x072800001a187fae */ /* 0x0009e2000f121844 */
[----:B--2---:R-:W-:Y:S01]  /*11220*/  IMAD.WIDE R30, R0, 0x4, R10 ;  /* 0x00000004001e7825 */ /* 0x004fe200078e020a */
[----:B------:R-:W-:Y:S02]  /*11230*/  IADD3 R19, R240, -0x31, RZ ;  /* 0xffffffcff0137810 */ /* 0x000fe40007ffe0ff */
        /* <DEDUP_REMOVED lines=35> */
[----:B------:R2:W-:Y:S01]  /*11470*/  STL.64 [R1+0x2a8], R20 ;  /* 0x0002a81401007387 */ /* 0x0005e20000100a00 */
[----:B------:R-:W-:-:S03]  /*11480*/  IMAD.WIDE R38, R0, 0x4, R16 ;  /* 0x0000000400267825 */ /* 0x000fc600078e0210 */
        /* <DEDUP_REMOVED lines=26> */
[----:B------:R-:W-:Y:S01]  /*11630*/  ISETP.GE.U32.AND P0, PT, R19, 0x7fffff84, PT ;  /* 0x7fffff841300780c */ /* 0x000fe20003f06070 */
[----:B---3--:R-:W-:Y:S02]  /*11640*/  IMAD R22, R252, 0x2c, RZ ;  /* 0x0000002cfc167824 */ /* 0x008fe400078e02ff */
[----:B------:R2:W-:Y:S01]  /*11650*/  LDGSTS.E [R24+0xa000], [R38.64], !P1 ;  /* 0x0a00000026187fae */ /* 0x0005e2000c921844 */
[----:B------:R-:W-:-:S03]  /*11660*/  IADD3 R19, R240, -0x2, RZ ;  /* 0xfffffffef0137810 */ /* 0x000fc60007ffe0ff */
[----:B------:R-:W-:Y:S01]  /*11670*/  STL.64 [R1+0xe0], R38 ;  /* 0x0000e02601007387 */ /* 0x000fe20000100a00 */
[----:B------:R-:W-:Y:S01]  /*11680*/  IADD3 R18, R240, -0x6, RZ ;  /* 0xfffffffaf0127810 */ /* 0x000fe20007ffe0ff */
[----:B----4-:R-:W-:Y:S02]  /*11690*/  IMAD.WIDE R20, R0, 0x4, R2 ;  /* 0x0000000400147825 */ /* 0x010fe400078e0202 */
[----:B------:R1:W-:Y:S04]  /*116a0*/  LDGSTS.E [R24+0xa080], [R36.64], !P1 ;  /* 0x0a08000024187fae */ /* 0x0003e8000c921844 */
[----:B------:R-:W-:Y:S04]  /*116b0*/  STL.64 [R1+0xd8], R36 ;  /* 0x0000d82401007387 */ /* 0x000fe80000100a00 */
[----:B------:R3:W-:Y:S04]  /*116c0*/  LDGSTS.E [R24+0xa100], [R34.64], !P1 ;  /* 0x0a10000022187fae */ /* 0x0007e8000c921844 */
[----:B------:R3:W-:Y:S04]  /*116d0*/  STL.64 [R1+0xd0], R34 ;  /* 0x0000d02201007387 */ /* 0x0007e80000100a00 */
[----:B------:R4:W-:Y:S04]  /*116e0*/  LDGSTS.E [R24+0xa180], [R32.64], !P1 ;  /* 0x0a18000020187fae */ /* 0x0009e8000c921844 */
        /* <DEDUP_REMOVED lines=9> */
[----:B-1----:R-:W-:-:S03]  /*11780*/  IMAD.WIDE R30, R22, 0x4, R12 ;  /* 0x00000004161e7825 */ /* 0x002fc600078e020c */
[----:B------:R4:W-:Y:S04]  /*11790*/  STL.64 [R1+0xb0], R26 ;  /* 0x0000b01a01007387 */ /* 0x0009e80000100a00 */
[----:B------:R1:W-:Y:S01]  /*117a0*/  LDGSTS.E [R24+0xa380], [R20.64], !P1 ;  /* 0x0a38000014187fae */ /* 0x0003e2000c921844 */
[----:B---3--:R-:W-:Y:S01]  /*117b0*/  IMAD.WIDE R28, R22, 0x4, R10 ;  /* 0x00000004161c7825 */ /* 0x008fe200078e020a */
[----:B------:R-:W-:Y:S02]  /*117c0*/  ISETP.GE.U32.AND P1, PT, R18, 0x7fffffbb, PT ;  /* 0x7fffffbb1200780c */ /* 0x000fe40003f26070 */
[----:B------:R1:W-:Y:S01]  /*117d0*/  STL.64 [R1+0xa8], R20 ;  /* 0x0000a81401007387 */ /* 0x0003e20000100a00 */
[----:B------:R-:W-:-:S03]  /*117e0*/  IMAD.WIDE R18, R22, 0x4, R6 ;  /* 0x0000000416127825 */ /* 0x000fc600078e0206 */
[----:B------:R3:W-:Y:S01]  /*117f0*/  LDGSTS.E [R24+0xb000], [R34.64], !P4 ;  /* 0x0b00000022187fae */ /* 0x0007e2000e121844 */
[----:B----4-:R-:W-:-:S03]  /*11800*/  IMAD.WIDE R26, R22, 0x4, R8 ;  /* 0x00000004161a7825 */ /* 0x010fc600078e0208 */
[----:B------:R-:W-:Y:S01]  /*11810*/  STL.64 [R1+0x20], R34 ;  /* 0x0000202201007387 */ /* 0x000fe20000100a00 */
[----:B--2---:R-:W-:-:S03]  /*11820*/  IMAD R38, R252, 0x30, RZ ;  /* 0x00000030fc267824 */ /* 0x004fc600078e02ff */
[----:B------:R3:W-:Y:S01]  /*11830*/  LDGSTS.E [R24+0xb080], [R32.64], !P4 ;  /* 0x0b08000020187fae */ /* 0x0007e2000e121844 */
[----:B-1----:R-:W-:-:S03]  /*11840*/  IMAD.WIDE R20, R22, 0x4, R4 ;  /* 0x0000000416147825 */ /* 0x002fc600078e0204 */
[----:B------:R-:W-:Y:S01]  /*11850*/  STL.64 [R1+0x18], R32 ;  /* 0x0000182001007387 */ /* 0x000fe20000100a00 */
[----:B------:R-:W-:-:S03]  /*11860*/  IMAD.WIDE R22, R22, 0x4, R2 ;  /* 0x0000000416167825 */ /* 0x000fc600078e0202 */
[----:B------:R3:W-:Y:S04]  /*11870*/  LDGSTS.E [R24+0xb100], [R30.64], !P4 ;  /* 0x0b1000001e187fae */ /* 0x0007e8000e121844 */
[----:B------:R-:W-:Y:S04]  /*11880*/  STL.64 [R1+0x10], R30 ;  /* 0x0000101e01007387 */ /* 0x000fe80000100a00 */
[----:B------:R1:W-:Y:S04]  /*11890*/  LDGSTS.E [R24+0xb180], [R28.64], !P4 ;  /* 0x0b1800001c187fae */ /* 0x0003e8000e121844 */
[----:B------:R1:W-:Y:S04]  /*118a0*/  STL.64 [R1+0x8], R28 ;  /* 0x0000081c01007387 */ /* 0x0003e80000100a00 */
[----:B------:R2:W-:Y:S04]  /*118b0*/  LDGSTS.E [R24+0xb200], [R26.64], !P4 ;  /* 0x0b2000001a187fae */ /* 0x0005e8000e121844 */
[----:B------:R2:W-:Y:S04]  /*118c0*/  STL.64 [R1], R26 ;  /* 0x0000001a01007387 */ /* 0x0005e80000100a00 */
[----:B------:R3:W-:Y:S04]  /*118d0*/  LDGSTS.E [R24+0xb280], [R18.64], !P4 ;  /* 0x0b28000012187fae */ /* 0x0007e8000e121844 */
[----:B------:R4:W-:Y:S01]  /*118e0*/  STL.64 [R1+0x57c8], R18 ;  /* 0x0057c81201007387 */ /* 0x0009e20000100a00 */
[----:B-1----:R-:W-:-:S03]  /*118f0*/  IMAD.WIDE R28, R38, 0x4, R12 ;  /* 0x00000004261c7825 */ /* 0x002fc600078e020c */
[----:B------:R1:W-:Y:S01]  /*11900*/  STL [R1+0x57d4], R20 ;  /* 0x0057d41401007387 */ /* 0x0003e20000100800 */
[----:B--2---:R-:W-:-:S04]  /*11910*/  IMAD.WIDE R26, R38, 0x4, R14 ;  /* 0x00000004261a7825 */ /* 0x004fc800078e020e */
[C---:B---3--:R-:W-:Y:S01]  /*11920*/  IMAD.WIDE R24, R38.reuse, 0x4, R16 ;  /* 0x0000000426187825 */ /* 0x048fe200078e0210 */
[----:B------:R-:W-:Y:S04]  /*11930*/  STL [R1+0x57d0], R21 ;  /* 0x0057d01501007387 */ /* 0x000fe80000100800 */
[----:B------:R-:W-:Y:S01]  /*11940*/  STL [R1+0x57dc], R22 ;  /* 0x0057dc1601007387 */ /* 0x000fe20000100800 */
[----:B------:R-:W-:-:S03]  /*11950*/  IMAD.WIDE R30, R38, 0x4, R10 ;  /* 0x00000004261e7825 */ /* 0x000fc600078e020a */
[----:B------:R-:W-:Y:S01]  /*11960*/  STL [R1+0x57d8], R23 ;  /* 0x0057d81701007387 */ /* 0x000fe20000100800 */
[----:B------:R-:W-:-:S03]  /*11970*/  IMAD.WIDE R32, R38, 0x4, R8 ;  /* 0x0000000426207825 */ /* 0x000fc600078e0208 */
[----:B------:R-:W-:Y:S04]  /*11980*/  STL [R1+0x57e4], R24 ;  /* 0x0057e41801007387 */ /* 0x000fe80000100800 */
[----:B------:R-:W-:Y:S01]  /*11990*/  STL [R1+0x57e0], R25 ;  /* 0x0057e01901007387 */ /* 0x000fe20000100800 */
[----:B------:R-:W-:-:S03]  /*119a0*/  IMAD.WIDE R34, R38, 0x4, R6 ;  /* 0x0000000426227825 */ /* 0x000fc600078e0206 */
[----:B------:R-:W-:Y:S04]  /*119b0*/  STL [R1+0x57ec], R26 ;  /* 0x0057ec1a01007387 */ /* 0x000fe80000100800 */
[----:B------:R-:W-:Y:S01]  /*119c0*/  STL [R1+0x57e8], R27 ;  /* 0x0057e81b01007387 */ /* 0x000fe20000100800 */
[----:B------:R-:W-:-:S03]  /*119d0*/  IMAD R54, R252, 0x34, RZ ;  /* 0x00000034fc367824 */ /* 0x000fc600078e02ff */
        /* <DEDUP_REMOVED lines=14> */
[----:B------:R2:W-:Y:S01]  /*11ac0*/  STL [R1+0x5810], R37 ;  /* 0x0058102501007387 */ /* 0x0005e20000100800 */
        /* <DEDUP_REMOVED lines=9> */
[----:B----4-:R-:W-:-:S03]  /*11b60*/  IMAD.SHL.U32 R19, R241, 0x4, RZ ;  /* 0x00000004f1137824 */ /* 0x010fc600078e00ff */
[----:B------:R-:W-:Y:S01]  /*11b70*/  STL [R1+0x5834], R44 ;  /* 0x0058342c01007387 */ /* 0x000fe20000100800 */
[----:B------:R-:W-:-:S03]  /*11b80*/  IMAD R70, R252, 0x38, RZ ;  /* 0x00000038fc467824 */ /* 0x000fc600078e02ff */
[----:B------:R-:W-:Y:S01]  /*11b90*/  STL [R1+0x5830], R45 ;  /* 0x0058302d01007387 */ /* 0x000fe20000100800 */
[----:B------:R-:W-:-:S03]  /*11ba0*/  IMAD.WIDE R52, R54, 0x4, R4 ;  /* 0x0000000436347825 */ /* 0x000fc600078e0204 */
        /* <DEDUP_REMOVED lines=10> */
[----:B------:R1:W-:Y:S04]  /*11c50*/  LDGSTS.E [R19+0xb300], [R20.64], !P4 ;  /* 0x0b30000014137fae */ /* 0x0003e8000e121844 */
[----:B------:R-:W-:Y:S04]  /*11c60*/  STL [R1+0x5854], R52 ;  /* 0x0058543401007387 */ /* 0x000fe80000100800 */
[----:B------:R3:W-:Y:S04]  /*11c70*/  LDGSTS.E [R19+0xb380], [R22.64], !P4 ;  /* 0x0b38000016137fae */ /* 0x0007e8000e121844 */
        /* <DEDUP_REMOVED lines=13> */
[----:B------:R-:W-:Y:S01]  /*11d50*/  STL [R1+0x586c], R58 ;  /* 0x00586c3a01007387 */ /* 0x000fe20000100800 */
[----:B------:R-:W-:-:S03]  /*11d60*/  IADD3 R0, R240, -0xa, RZ ;  /* 0xfffffff6f0007810 */ /* 0x000fc60007ffe0ff */
[----:B------:R2:W-:Y:S04]  /*11d70*/  LDGSTS.E [R19+0xc280], [R34.64], !P3 ;  /* 0x0c28000022137fae */ /* 0x0005e8000d921844 */
[----:B------:R-:W-:Y:S01]  /*11d80*/  STL [R1+0x5868], R59 ;  /* 0x0058683b01007387 */ /* 0x000fe20000100800 */
[----:B-1----:R-:W-:-:S03]  /*11d90*/  MOV R20, c[0x0][0x180] ;  /* 0x0000600000147a02 */ /* 0x002fc60000000f00 */
[----:B------:R2:W-:Y:S01]  /*11da0*/  LDGSTS.E [R19+0xc300], [R36.64], !P3 ;  /* 0x0c30000024137fae */ /* 0x0005e2000d921844 */
[----:B------:R-:W-:-:S03]  /*11db0*/  IMAD R86, R252, 0x3c, RZ ;  /* 0x0000003cfc567824 */ /* 0x000fc600078e02ff */
[----:B------:R-:W-:Y:S01]  /*11dc0*/  STL [R1+0x5874], R60 ;  /* 0x0058743c01007387 */ /* 0x000fe20000100800 */
[----:B------:R-:W-:-:S03]  /*11dd0*/  IMAD.WIDE R68, R70, 0x4, R4 ;  /* 0x0000000446447825 */ /* 0x000fc600078e0204 */
[----:B------:R1:W-:Y:S04]  /*11de0*/  LDGSTS.E [R19+0xc380], [R38.64], !P3 ;  /* 0x0c38000026137fae */ /* 0x0003e8000d921844 */
[----:B------:R-:W-:Y:S01]  /*11df0*/  STL [R1+0x5870], R61 ;  /* 0x0058703d01007387 */ /* 0x000fe20000100800 */
[----:B------:R-:W-:-:S03]  /*11e00*/  IMAD.WIDE R70, R70, 0x4, R2 ;  /* 0x0000000446467825 */ /* 0x000fc600078e0202 */
[----:B------:R1:W-:Y:S04]  /*11e10*/  LDGSTS.E [R19+0xd000], [R40.64], !P5 ;  /* 0x0d00000028137fae */ /* 0x0003e8000e921844 */
[----:B------:R-:W-:Y:S01]  /*11e20*/  STL [R1+0x587c], R62 ;  /* 0x00587c3e01007387 */ /* 0x000fe20000100800 */
[----:B------:R-:W-:-:S03]  /*11e30*/  ISETP.GE.U32.AND P4, PT, R0, 0x7fffffb7, PT ;  /* 0x7fffffb70000780c */ /* 0x000fc60003f86070 */
[----:B------:R1:W-:Y:S04]  /*11e40*/  LDGSTS.E [R19+0xd080], [R42.64], !P5 ;  /* 0x0d0800002a137fae */ /* 0x0003e8000e921844 */
[----:B------:R-:W-:Y:S01]  /*11e50*/  STL [R1+0x5878], R63 ;  /* 0x0058783f01007387 */ /* 0x000fe20000100800 */
[----:B------:R-:W-:-:S03]  /*11e60*/  IADD3 R0, R20, -0xe, RZ ;  /* 0xfffffff214007810 */ /* 0x000fc60007ffe0ff */
[----:B------:R1:W-:Y:S01]  /*11e70*/  LDGSTS.E [R19+0xd100], [R44.64], !P5 ;  /* 0x0d1000002c137fae */ /* 0x0003e2000e921844 */
[----:B------:R-:W-:-:S03]  /*11e80*/  IMAD.WIDE R72, R86, 0x4, R16 ;  /* 0x0000000456487825 */ /* 0x000fc600078e0210 */
        /* <DEDUP_REMOVED lines=8> */
[----:B------:R-:W-:-:S03]  /*11f10*/  ISETP.GE.U32.AND P3, PT, R0, 0x7fffffb3, PT ;  /* 0x7fffffb30000780c */ /* 0x000fc60003f66070 */
[----:B------:R1:W-:Y:S01]  /*11f20*/  LDGSTS.E [R19+0xd300], [R52.64], !P5 ;  /* 0x0d30000034137fae */ /* 0x0003e2000e921844 */
[----:B------:R-:W-:-:S03]  /*11f30*/  IMAD.WIDE R76, R86, 0x4, R12 ;  /* 0x00000004564c7825 */ /* 0x000fc600078e020c */
[----:B------:R-:W-:Y:S01]  /*11f40*/  STL [R1+0x5894], R68 ;  /* 0x0058944401007387 */ /* 0x000fe20000100800 */
[----:B------:R-:W-:-:S03]  /*11f50*/  IADD3 R0, R20, -0x12, RZ ;  /* 0xffffffee14007810 */ /* 0x000fc60007ffe0ff */
        /* <DEDUP_REMOVED lines=26> */
[----:B------:R1:W-:Y:S01]  /*12100*/  LDGSTS.E [R19+0xf000], [R72.64], !P0 ;  /* 0x0f00000048137fae */ /* 0x0003e2000c121844 */
[----:B------:R-:W-:-:S03]  /*12110*/  LOP3.LUT R18, R19, 0x20, RZ, 0x3c, !PT ;  /* 0x0000002013127812 */ /* 0x000fc600078e3cff */
[----:B------:R-:W-:Y:S01]  /*12120*/  STL [R1+0x58bc], R78 ;  /* 0x0058bc4e01007387 */ /* 0x000fe20000100800 */
[----:B------:R-:W-:-:S03]  /*12130*/  IMAD.WIDE R104, R252, 0x4, R16 ;  /* 0x00000004fc687825 */ /* 0x000fc600078e0210 */
[----:B------:R1:W-:Y:S01]  /*12140*/  LDGSTS.E [R19+0xf080], [R74.64], !P0 ;  /* 0x0f0800004a137fae */ /* 0x0003e2000c121844 */
[----:B------:R-:W-:-:S03]  /*12150*/  IADD3 R0, R20, -0x1a, RZ ;  /* 0xffffffe614007810 */ /* 0x000fc60007ffe0ff */
[----:B------:R-:W-:Y:S01]  /*12160*/  STL [R1+0x58b8], R79 ;  /* 0x0058b84f01007387 */ /* 0x000fe20000100800 */
[----:B------:R-:W-:-:S03]  /*12170*/  IMAD.WIDE R102, R252, 0x4, R14 ;  /* 0x00000004fc667825 */ /* 0x000fc600078e020e */
[----:B------:R1:W-:Y:S01]  /*12180*/  LDGSTS.E [R19+0xf100], [R76.64], !P0 ;  /* 0x0f1000004c137fae */ /* 0x0003e2000c121844 */
[----:B------:R-:W-:-:S03]  /*12190*/  IMAD.WIDE R100, R252, 0x4, R12 ;  /* 0x00000004fc647825 */ /* 0x000fc600078e020c */
[----:B------:R-:W-:Y:S01]  /*121a0*/  STL [R1+0x58c4], R80 ;  /* 0x0058c45001007387 */ /* 0x000fe20000100800 */
[----:B------:R-:W-:-:S03]  /*121b0*/  IMAD.WIDE R98, R252, 0x4, R10 ;  /* 0x00000004fc627825 */ /* 0x000fc600078e020a */
        /* <DEDUP_REMOVED lines=12> */
[----:B------:R-:W-:Y:S04]  /*12280*/  STL [R1+0x58d0], R85 ;  /* 0x0058d05501007387 */ /* 0x000fe80000100800 */
[----:B------:R1:W-:Y:S01]  /*12290*/  LDGSTS.E [R19+0xf380], [R86.64], !P0 ;  /* 0x0f38000056137fae */ /* 0x0003e2000c121844 */
[----:B------:R-:W-:Y:S01]  /*122a0*/  ISETP.GE.U32.AND P0, PT, R0, 0x7fffffa7, PT ;  /* 0x7fffffa70000780c */ /* 0x000fe20003f06070 */
[----:B------:R-:W-:Y:S02]  /*122b0*/  IMAD R0, R252, 0x5, RZ ;  /* 0x00000005fc007824 */ /* 0x000fe400078e02ff */
[----:B------:R-:W-:Y:S04]  /*122c0*/  STL [R1+0x58dc], R86 ;  /* 0x0058dc5601007387 */ /* 0x000fe80000100800 */
[----:B------:R1:W-:Y:S01]  /*122d0*/  LDGSTS.E [R18+0x400], [R104.64], !P2 ;  /* 0x0040000068127fae */ /* 0x0003e2000d121844 */
[----:B------:R-:W-:-:S03]  /*122e0*/  IADD3 R88, R20, -0x1e, RZ ;  /* 0xffffffe214587810 */ /* 0x000fc60007ffe0ff */
[----:B------:R-:W-:Y:S04]  /*122f0*/  STL [R1+0x58d8], R87 ;  /* 0x0058d85701007387 */ /* 0x000fe80000100800 */
[----:B------:R1:W-:Y:S01]  /*12300*/  LDGSTS.E [R18+0x480], [R102.64], !P2 ;  /* 0x0048000066127fae */ /* 0x0003e2000d121844 */
[----:B--2---:R-:W-:-:S03]  /*12310*/  IMAD.WIDE R36, R0, 0x4, R16 ;  /* 0x0000000400247825 */ /* 0x004fc600078e0210 */
[----:B------:R-:W-:Y:S04]  /*12320*/  STL.64 [R1+0xaa0], R104 ;  /* 0x000aa06801007387 */ /* 0x000fe80000100a00 */
[----:B------:R2:W-:Y:S01]  /*12330*/  LDGSTS.E [R18+0x500], [R100.64], !P2 ;  /* 0x0050000064127fae */ /* 0x0005e2000d121844 */
[----:B------:R-:W-:-:S03]  /*12340*/  IMAD.WIDE R34, R0, 0x4, R14 ;  /* 0x0000000400227825 */ /* 0x000fc600078e020e */
        /* <DEDUP_REMOVED lines=14> */
[----:B------:R-:W-:Y:S01]  /*12430*/  ISETP.GE.U32.AND P2, PT, R88, 0x7fffffa3, PT ;  /* 0x7fffffa35800780c */ /* 0x000fe20003f46070 */
[----:B------:R-:W-:Y:S02]  /*12440*/  IMAD R88, R252, 0x9, RZ ;  /* 0x00000009fc587824 */ /* 0x000fe400078e02ff */
[----:B------:R-:W-:Y:S01]  /*12450*/  STL.64 [R1+0xa70], R92 ;  /* 0x000a705c01007387 */ /* 0x000fe20000100a00 */
[----:B----4-:R-:W-:-:S03]  /*12460*/  IMAD.WIDE R24, R0, 0x4, R4 ;  /* 0x0000000400187825 */ /* 0x010fc600078e0204 */
[----:B------:R-:W-:Y:S01]  /*12470*/  STL.64 [R1+0xa68], R90 ;  /* 0x000a685a01007387 */ /* 0x000fe20000100a00 */
[----:B---3--:R-:W-:-:S03]  /*12480*/  IMAD.WIDE R22, R0, 0x4, R2 ;  /* 0x0000000400167825 */ /* 0x008fc600078e0202 */
[----:B------:R3:W-:Y:S04]  /*12490*/  STL.64 [R1+0x9a0], R36 ;  /* 0x0009a02401007387 */ /* 0x0007e80000100a00 */
[----:B------:R4:W-:Y:S04]  /*124a0*/  STL.64 [R1+0x998], R34 ;  /* 0x0009982201007387 */ /* 0x0009e80000100a00 */
[----:B------:R1:W-:Y:S04]  /*124b0*/  STL.64 [R1+0x990], R32 ;  /* 0x0009902001007387 */ /* 0x0003e80000100a00 */
[----:B------:R3:W-:Y:S04]  /*124c0*/  LDGSTS.E [R18+0x1400], [R36.64], !P1 ;  /* 0x0140000024127fae */ /* 0x0007e8000c921844 */
        /* <DEDUP_REMOVED lines=8> */
[----:B------:R-:W-:Y:S02]  /*12550*/  IMAD R0, R252, 0xd, RZ ;  /* 0x0000000dfc007824 */ /* 0x000fe400078e02ff */
[C---:B-1----:R-:W-:Y:S01]  /*12560*/  IMAD.WIDE R32, R88.reuse, 0x4, R12 ;  /* 0x0000000458207825 */ /* 0x042fe200078e020c */
[----:B------:R1:W-:Y:S04]  /*12570*/  STL.64 [R1+0x970], R24 ;  /* 0x0009701801007387 */ /* 0x0003e80000100a00 */
[----:B------:R3:W-:Y:S01]  /*12580*/  LDGSTS.E [R18+0x1600], [R28.64], !P1 ;  /* 0x016000001c127fae */ /* 0x0007e2000c921844 */
[----:B--2---:R-:W-:-:S03]  /*12590*/  IMAD.WIDE R30, R88, 0x4, R10 ;  /* 0x00000004581e7825 */ /* 0x004fc600078e020a */
[----:B------:R2:W-:Y:S04]  /*125a0*/  STL.64 [R1+0x968], R22 ;  /* 0x0009681601007387 */ /* 0x0005e80000100a00 */
[----:B------:R4:W-:Y:S01]  /*125b0*/  LDGSTS.E [R18+0x1680], [R26.64], !P1 ;  /* 0x016800001a127fae */ /* 0x0009e2000c921844 */
[----:B---3--:R-:W-:-:S03]  /*125c0*/  IMAD.WIDE R28, R88, 0x4, R8 ;  /* 0x00000004581c7825 */ /* 0x008fc600078e0208 */
[----:B------:R1:W-:Y:S04]  /*125d0*/  LDGSTS.E [R18+0x1700], [R24.64], !P1 ;  /* 0x0170000018127fae */ /* 0x0003e8000c921844 */
[----:B------:R3:W-:Y:S01]  /*125e0*/  STL.64 [R1+0x8a0], R36 ;  /* 0x0008a02401007387 */ /* 0x0007e20000100a00 */
[----:B----4-:R-:W-:-:S03]  /*125f0*/  IMAD.WIDE R26, R88, 0x4, R6 ;  /* 0x00000004581a7825 */ /* 0x010fc600078e0206 */
[----:B------:R2:W-:Y:S04]  /*12600*/  LDGSTS.E [R18+0x1780], [R22.64], !P1 ;  /* 0x0178000016127fae */ /* 0x0005e8000c921844 */
[----:B------:R4:W-:Y:S01]  /*12610*/  STL.64 [R1+0x898], R34 ;  /* 0x0008982201007387 */ /* 0x0009e20000100a00 */
[----:B-1----:R-:W-:-:S03]  /*12620*/  IMAD.WIDE R24, R88, 0x4, R4 ;  /* 0x0000000458187825 */ /* 0x002fc600078e0204 */
[----:B------:R1:W-:Y:S01]  /*12630*/  STL.64 [R1+0x890], R32 ;  /* 0x0008902001007387 */ /* 0x0003e20000100a00 */
[----:B--2---:R-:W-:-:S03]  /*12640*/  IMAD.WIDE R22, R88, 0x4, R2 ;  /* 0x0000000458167825 */ /* 0x004fc600078e0202 */
        /* <DEDUP_REMOVED lines=50> */
[----:B------:R3:W-:Y:S01]  /*12970*/  LDGSTS.E [R18+0x4400], [R36.64], !P5 ;  /* 0x0440000024127fae */ /* 0x0007e2000e921844 */
[----:B------:R-:W-:-:S03]  /*12980*/  IADD3 R89, R20, -0x22, RZ ;  /* 0xffffffde14597810 */ /* 0x000fc60007ffe0ff */
        /* <DEDUP_REMOVED lines=13> */
[----:B------:R2:W-:Y:S01]  /*12a60*/  STL.64 [R1+0x668], R22 ;  /* 0x0006681601007387 */ /* 0x0005e20000100a00 */
[----:B------:R-:W-:-:S03]  /*12a70*/  ISETP.GE.U32.AND P1, PT, R89, 0x7fffff9f, PT ;  /* 0x7fffff9f5900780c */ /* 0x000fc60003f26070 */
[----:B------:R4:W-:Y:S01]  /*12a80*/  LDGSTS.E [R18+0x4680], [R26.64], !P5 ;  /* 0x046800001a127fae */ /* 0x0009e2000e921844 */
[----:B---3--:R-:W-:-:S03]  /*12a90*/  IMAD.WIDE R28, R0, 0x4, R8 ;  /* 0x00000004001c7825 */ /* 0x008fc600078e0208 */
[----:B------:R1:W-:Y:S01]  /*12aa0*/  LDGSTS.E [R18+0x4700], [R24.64], !P5 ;  /* 0x0470000018127fae */ /* 0x0003e2000e921844 */
[----:B------:R-:W-:-:S03]  /*12ab0*/  IADD3 R89, R20, -0x26, RZ ;  /* 0xffffffda14597810 */ /* 0x000fc60007ffe0ff */
        /* <DEDUP_REMOVED lines=29> */
[----:B------:R2:W-:Y:S01]  /*12c90*/  LDGSTS.E [R18+0x5780], [R22.64], !P6 ;  /* 0x0578000016127fae */ /* 0x0005e2000f121844 */
[----:B------:R-:W-:-:S03]  /*12ca0*/  ISETP.GE.U32.AND P3, PT, R89, 0x7fffff97, PT ;  /* 0x7fffff975900780c */ /* 0x000fc60003f66070 */
[----:B------:R4:W-:Y:S01]  /*12cb0*/  STL.64 [R1+0x498], R34 ;  /* 0x0004982201007387 */ /* 0x0009e20000100a00 */
[----:B-1----:R-:W-:-:S03]  /*12cc0*/  IMAD.WIDE R24, R88, 0x4, R4 ;  /* 0x0000000458187825 */ /* 0x002fc600078e0204 */
[----:B------:R1:W-:Y:S01]  /*12cd0*/  STL.64 [R1+0x490], R32 ;  /* 0x0004902001007387 */ /* 0x0003e20000100a00 */
[----:B------:R-:W-:Y:S01]  /*12ce0*/  IADD3 R89, R20, -0x2e, RZ ;  /* 0xffffffd214597810 */ /* 0x000fe20007ffe0ff */
[----:B--2---:R-:W-:Y:S02]  /*12cf0*/  IMAD.WIDE R22, R88, 0x4, R2 ;  /* 0x0000000458167825 */ /* 0x004fe400078e0202 */
        /* <DEDUP_REMOVED lines=10> */
[----:B-1----:R-:W-:Y:S01]  /*12da0*/  IMAD.WIDE R32, R0, 0x4, R12 ;  /* 0x0000000400207825 */ /* 0x002fe200078e020c */
        /* <DEDUP_REMOVED lines=17> */
[----:B------:R-:W-:-:S03]  /*12ec0*/  ISETP.GE.U32.AND P6, PT, R89, 0x7fffff8f, PT ;  /* 0x7fffff8f5900780c */ /* 0x000fc60003fc6070 */
[----:B------:R2:W-:Y:S04]  /*12ed0*/  STL.64 [R1+0x388], R30 ;  /* 0x0003881e01007387 */ /* 0x0005e80000100a00 */
        /* <DEDUP_REMOVED lines=16> */
[----:B------:R1:W-:Y:S01]  /*12fe0*/  LDGSTS.E [R18+0x7700], [R24.64], !P2 ;  /* 0x0770000018127fae */ /* 0x0003e2000d121844 */
[----:B------:R-:W-:-:S03]  /*12ff0*/  ISETP.GE.U32.AND P0, PT, R89, 0x7fffff8b, PT ;  /* 0x7fffff8b5900780c */ /* 0x000fc60003f06070 */
[----:B------:R3:W-:Y:S01]  /*13000*/  STL.64 [R1+0x2a0], R36 ;  /* 0x0002a02401007387 */ /* 0x0007e20000100a00 */
[----:B----4-:R-:W-:-:S03]  /*13010*/  IMAD.WIDE R26, R88, 0x4, R6 ;  /* 0x00000004581a7825 */ /* 0x010fc600078e0206 */
[----:B------:R2:W-:Y:S01]  /*13020*/  LDGSTS.E [R18+0x7780], [R22.64], !P2 ;  /* 0x0778000016127fae */ /* 0x0005e2000d121844 */
[----:B------:R-:W-:-:S03]  /*13030*/  IADD3 R89, R20, -0x3a, RZ ;  /* 0xffffffc614597810 */ /* 0x000fc60007ffe0ff */
        /* <DEDUP_REMOVED lines=14> */
[----:B------:R-:W-:Y:S02]  /*13120*/  IMAD R88, R252, 0x29, RZ ;  /* 0x00000029fc587824 */ /* 0x000fe400078e02ff */
[----:B-1----:R-:W-:Y:S01]  /*13130*/  IMAD.WIDE R32, R0, 0x4, R12 ;  /* 0x0000000400207825 */ /* 0x002fe200078e020c */
[----:B------:R1:W-:Y:S01]  /*13140*/  STL.64 [R1+0x270], R24 ;  /* 0x0002701801007387 */ /* 0x0003e20000100a00 */
[----:B------:R-:W-:-:S03]  /*13150*/  IADD3 R89, R20, -0x3e, RZ ;  /* 0xffffffc214597810 */ /* 0x000fc60007ffe0ff */
        /* <DEDUP_REMOVED lines=12> */
[----:B------:R-:W-:Y:S01]  /*13220*/  ISETP.GE.U32.AND P1, PT, R89, 0x7fffff83, PT ;  /* 0x7fffff835900780c */ /* 0x000fe20003f26070 */
[----:B--2---:R-:W-:Y:S02]  /*13230*/  IMAD.WIDE R22, R0, 0x4, R2 ;  /* 0x0000000400167825 */ /* 0x004fe400078e0202 */
        /* <DEDUP_REMOVED lines=26> */
[----:B------:R-:W-:-:S03]  /*133e0*/  IMAD.WIDE R90, R102, 0x4, R14 ;  /* 0x00000004665a7825 */ /* 0x000fc600078e020e */
[----:B------:R1:W-:Y:S01]  /*133f0*/  STL.64 [R1+0x88], R30 ;  /* 0x0000881e01007387 */ /* 0x0003e20000100a00 */
[----:B--2---:R-:W-:-:S03]  /*13400*/  IMAD.WIDE R22, R88, 0x4, R2 ;  /* 0x0000000458167825 */ /* 0x004fc600078e0202 */
[----:B------:R2:W-:Y:S01]  /*13410*/  STL.64 [R1+0x80], R28 ;  /* 0x0000801c01007387 */ /* 0x0005e20000100a00 */
[----:B------:R-:W-:-:S03]  /*13420*/  IMAD.WIDE R88, R102, 0x4, R16 ;  /* 0x0000000466587825 */ /* 0x000fc600078e0210 */
[----:B------:R1:W-:Y:S01]  /*13430*/  STL.64 [R1+0x78], R26 ;  /* 0x0000781a01007387 */ /* 0x0003e20000100a00 */
[----:B------:R-:W-:-:S03]  /*13440*/  IMAD.WIDE R92, R102, 0x4, R12 ;  /* 0x00000004665c7825 */ /* 0x000fc600078e020c */
[----:B------:R1:W-:Y:S01]  /*13450*/  STL.64 [R1+0x70], R24 ;  /* 0x0000701801007387 */ /* 0x0003e20000100a00 */
[----:B------:R-:W-:-:S03]  /*13460*/  IMAD.WIDE R94, R102, 0x4, R10 ;  /* 0x00000004665e7825 */ /* 0x000fc600078e020a */
[----:B------:R1:W-:Y:S01]  /*13470*/  STL.64 [R1+0x68], R22 ;  /* 0x0000681601007387 */ /* 0x0003e20000100a00 */
        /* <DEDUP_REMOVED lines=64> */
[----:B------:R-:W-:-:S03]  /*13880*/  IMAD R150, R252, 0x39, RZ ;  /* 0x00000039fc967824 */ /* 0x000fc600078e02ff */
        /* <DEDUP_REMOVED lines=90> */
[----:B------:R1:W-:Y:S01]  /*13e30*/  LDGSTS.E [R18+0xe780], [R150.64], !P2 ;  /* 0x0e78000096127fae */ /* 0x0003e2000d121844 */
[----:B------:R-:W-:Y:S01]  /*13e40*/  ISETP.GE.U32.AND P2, PT, R0, 0x7fffffaa, PT ;  /* 0x7fffffaa0000780c */ /* 0x000fe20003f46070 */
[----:B------:R-:W-:Y:S02]  /*13e50*/  IMAD.SHL.U32 R0, R252, 0x2, RZ ;  /* 0x00000002fc007824 */ /* 0x000fe400078e00ff */
[----:B------:R-:W-:Y:S04]  /*13e60*/  STL [R1+0x59e8], R155 ;  /* 0x0059e89b01007387 */ /* 0x000fe80000100800 */
[----:B------:R1:W-:Y:S04]  /*13e70*/  LDGSTS.E [R18+0xf400], [R152.64], !P1 ;  /* 0x0f40000098127fae */ /* 0x0003e8000c921844 */
[----:B------:R-:W-:Y:S01]  /*13e80*/  STL [R1+0x59f4], R156 ;  /* 0x0059f49c01007387 */ /* 0x000fe20000100800 */
[----:B------:R-:W-:-:S03]  /*13e90*/  IADD3 R168, R20, -0x1b, RZ ;  /* 0xffffffe514a87810 */ /* 0x000fc60007ffe0ff */
[----:B------:R1:W-:Y:S04]  /*13ea0*/  LDGSTS.E [R18+0xf480], [R154.64], !P1 ;  /* 0x0f4800009a127fae */ /* 0x0003e8000c921844 */
[----:B------:R-:W-:Y:S01]  /*13eb0*/  STL [R1+0x59f0], R157 ;  /* 0x0059f09d01007387 */ /* 0x000fe20000100800 */
[----:B------:R-:W-:-:S03]  /*13ec0*/  LOP3.LUT R21, R19, 0x40, RZ, 0x3c, !PT ;  /* 0x0000004013157812 */ /* 0x000fc600078e3cff */
[----:B------:R1:W-:Y:S01]  /*13ed0*/  LDGSTS.E [R18+0xf500], [R156.64], !P1 ;  /* 0x0f5000009c127fae */ /* 0x0003e2000c921844 */
[----:B---3--:R-:W-:-:S03]  /*13ee0*/  IMAD.WIDE R36, R0, 0x4, R16 ;  /* 0x0000000400247825 */ /* 0x008fc600078e0210 */
[----:B------:R-:W-:Y:S01]  /*13ef0*/  STL [R1+0x59fc], R158 ;  /* 0x0059fc9e01007387 */ /* 0x000fe20000100800 */
[----:B----4-:R-:W-:-:S03]  /*13f00*/  IMAD.WIDE R34, R0, 0x4, R14 ;  /* 0x0000000400227825 */ /* 0x010fc600078e020e */
[----:B------:R3:W-:Y:S04]  /*13f10*/  LDGSTS.E [R18+0xf580], [R158.64], !P1 ;  /* 0x0f5800009e127fae */ /* 0x0007e8000c921844 */
[----:B------:R-:W-:Y:S01]  /*13f20*/  STL [R1+0x59f8], R159 ;  /* 0x0059f89f01007387 */ /* 0x000fe20000100800 */
[----:B-1----:R-:W-:-:S03]  /*13f30*/  IMAD.WIDE R32, R0, 0x4, R12 ;  /* 0x0000000400207825 */ /* 0x002fc600078e020c */
[----:B------:R3:W-:Y:S04]  /*13f40*/  LDGSTS.E [R18+0xf600], [R160.64], !P1 ;  /* 0x0f600000a0127fae */ /* 0x0007e8000c921844 */
[----:B------:R-:W-:Y:S01]  /*13f50*/  STL [R1+0x5a04], R160 ;  /* 0x005a04a001007387 */ /* 0x000fe20000100800 */
[----:B------:R-:W-:-:S03]  /*13f60*/  IMAD.WIDE R30, R0, 0x4, R10 ;  /* 0x00000004001e7825 */ /* 0x000fc600078e020a */
[----:B------:R-:W-:Y:S04]  /*13f70*/  STL [R1+0x5a00], R161 ;  /* 0x005a00a101007387 */ /* 0x000fe80000100800 */
[----:B------:R3:W-:Y:S01]  /*13f80*/  LDGSTS.E [R18+0xf680], [R162.64], !P1 ;  /* 0x0f680000a2127fae */ /* 0x0007e2000c921844 */
[----:B--2---:R-:W-:-:S03]  /*13f90*/  IMAD.WIDE R28, R0, 0x4, R8 ;  /* 0x00000004001c7825 */ /* 0x004fc600078e0208 */
[----:B------:R-:W-:Y:S04]  /*13fa0*/  STL [R1+0x5a0c], R162 ;  /* 0x005a0ca201007387 */ /* 0x000fe80000100800 */
[----:B------:R3:W-:Y:S01]  /*13fb0*/  LDGSTS.E [R18+0xf700], [R164.64], !P1 ;  /* 0x0f700000a4127fae */ /* 0x0007e2000c921844 */
[----:B------:R-:W-:-:S03]  /*13fc0*/  IMAD.WIDE R26, R0, 0x4, R6 ;  /* 0x00000004001a7825 */ /* 0x000fc600078e0206 */
[----:B------:R-:W-:Y:S04]  /*13fd0*/  STL [R1+0x5a08], R163 ;  /* 0x005a08a301007387 */ /* 0x000fe80000100800 */
[----:B------:R3:W-:Y:S01]  /*13fe0*/  LDGSTS.E [R18+0xf780], [R166.64], !P1 ;  /* 0x0f780000a6127fae */ /* 0x0007e2000c921844 */
[----:B------:R-:W-:Y:S01]  /*13ff0*/  ISETP.GE.U32.AND P1, PT, R168, 0x7fffffa6, PT ;  /* 0x7fffffa6a800780c */ /* 0x000fe20003f26070 */
[----:B------:R-:W-:Y:S02]  /*14000*/  IMAD R168, R252, 0x6, RZ ;  /* 0x00000006fca87824 */ /* 0x000fe400078e02ff */
[----:B------:R-:W-:Y:S01]  /*14010*/  STL [R1+0x5a14], R164 ;  /* 0x005a14a401007387 */ /* 0x000fe20000100800 */
[----:B------:R-:W-:-:S03]  /*14020*/  IMAD.WIDE R24, R0, 0x4, R4 ;  /* 0x0000000400187825 */ /* 0x000fc600078e0204 */
[----:B------:R-:W-:Y:S01]  /*14030*/  STL [R1+0x5a10], R165 ;  /* 0x005a10a501007387 */ /* 0x000fe20000100800 */
[----:B------:R-:W-:-:S03]  /*14040*/  IMAD.WIDE R22, R0, 0x4, R2 ;  /* 0x0000000400167825 */ /* 0x000fc600078e0202 */
[----:B------:R-:W-:Y:S04]  /*14050*/  STL [R1+0x5a1c], R166 ;  /* 0x005a1ca601007387 */ /* 0x000fe80000100800 */
[----:B------:R1:W-:Y:S04]  /*14060*/  LDGSTS.E [R21+0x800], [R36.64], !P4 ;  /* 0x0080000024157fae */ /* 0x0003e8000e121844 */
[----:B------:R-:W-:Y:S04]  /*14070*/  STL [R1+0x5a18], R167 ;  /* 0x005a18a701007387 */ /* 0x000fe80000100800 */
[----:B------:R2:W-:Y:S04]  /*14080*/  LDGSTS.E [R21+0x880], [R34.64], !P4 ;  /* 0x0088000022157fae */ /* 0x0005e8000e121844 */
[----:B------:R1:W-:Y:S04]  /*14090*/  STL.64 [R1+0xa60], R36 ;  /* 0x000a602401007387 */ /* 0x0003e80000100a00 */
[----:B------:R4:W-:Y:S04]  /*140a0*/  LDGSTS.E [R21+0x900], [R32.64], !P4 ;  /* 0x0090000020157fae */ /* 0x0009e8000e121844 */
[----:B------:R2:W-:Y:S04]  /*140b0*/  STL.64 [R1+0xa58], R34 ;  /* 0x000a582201007387 */ /* 0x0005e80000100a00 */
[----:B------:R3:W-:Y:S01]  /*140c0*/  LDGSTS.E [R21+0x980], [R30.64], !P4 ;  /* 0x009800001e157fae */ /* 0x0007e2000e121844 */
[----:B-1----:R-:W-:-:S03]  /*140d0*/  IMAD.WIDE R36, R168, 0x4, R16 ;  /* 0x00000004a8247825 */ /* 0x002fc600078e0210 */
[----:B------:R4:W-:Y:S01]  /*140e0*/  STL.64 [R1+0xa50], R32 ;  /* 0x000a502001007387 */ /* 0x0009e20000100a00 */
[----:B------:R-:W-:-:S03]  /*140f0*/  IMAD R0, R252, 0xa, RZ ;  /* 0x0000000afc007824 */ /* 0x000fc600078e02ff */
[----:B------:R1:W-:Y:S01]  /*14100*/  LDGSTS.E [R21+0xa00], [R28.64], !P4 ;  /* 0x00a000001c157fae */ /* 0x0003e2000e121844 */
[----:B--2---:R-:W-:-:S03]  /*14110*/  IMAD.WIDE R34, R168, 0x4, R14 ;  /* 0x00000004a8227825 */ /* 0x004fc600078e020e */
[----:B------:R3:W-:Y:S04]  /*14120*/  STL.64 [R1+0xa48], R30 ;  /* 0x000a481e01007387 */ /* 0x0007e80000100a00 */
[----:B------:R2:W-:Y:S01]  /*14130*/  LDGSTS.E [R21+0xa80], [R26.64], !P4 ;  /* 0x00a800001a157fae */ /* 0x0005e2000e121844 */
[----:B----4-:R-:W-:-:S03]  /*14140*/  IMAD.WIDE R32, R168, 0x4, R12 ;  /* 0x00000004a8207825 */ /* 0x010fc600078e020c */
[----:B------:R1:W-:Y:S04]  /*14150*/  STL.64 [R1+0xa40], R28 ;  /* 0x000a401c01007387 */ /* 0x0003e80000100a00 */
[----:B------:R4:W-:Y:S01]  /*14160*/  LDGSTS.E [R21+0xb00], [R24.64], !P4 ;  /* 0x00b0000018157fae */ /* 0x0009e2000e121844 */
[----:B---3--:R-:W-:-:S03]  /*14170*/  IMAD.WIDE R30, R168, 0x4, R10 ;  /* 0x00000004a81e7825 */ /* 0x008fc600078e020a */
[----:B------:R2:W-:Y:S04]  /*14180*/  STL.64 [R1+0xa38], R26 ;  /* 0x000a381a01007387 */ /* 0x0005e80000100a00 */
[----:B------:R3:W-:Y:S01]  /*14190*/  LDGSTS.E [R21+0xb80], [R22.64], !P4 ;  /* 0x00b8000016157fae */ /* 0x0007e2000e121844 */
[----:B-1----:R-:W-:-:S03]  /*141a0*/  IMAD.WIDE R28, R168, 0x4, R8 ;  /* 0x00000004a81c7825 */ /* 0x002fc600078e0208 */
[----:B------:R4:W-:Y:S01]  /*141b0*/  STL.64 [R1+0xa30], R24 ;  /* 0x000a301801007387 */ /* 0x0009e20000100a00 */
[----:B--2---:R-:W-:-:S03]  /*141c0*/  IMAD.WIDE R26, R168, 0x4, R6 ;  /* 0x00000004a81a7825 */ /* 0x004fc600078e0206 */
[----:B------:R1:W-:Y:S04]  /*141d0*/  LDGSTS.E [R21+0x1800], [R36.64], !P3 ;  /* 0x0180000024157fae */ /* 0x0003e8000d921844 */
[----:B------:R3:W-:Y:S01]  /*141e0*/  STL.64 [R1+0xa28], R22 ;  /* 0x000a281601007387 */ /* 0x0007e20000100a00 */
[----:B----4-:R-:W-:-:S03]  /*141f0*/  IMAD.WIDE R24, R168, 0x4, R4 ;  /* 0x00000004a8187825 */ /* 0x010fc600078e0204 */
[----:B------:R2:W-:Y:S04]  /*14200*/  LDGSTS.E [R21+0x1880], [R34.64], !P3 ;  /* 0x0188000022157fae */ /* 0x0005e8000d921844 */
[----:B------:R1:W-:Y:S01]  /*14210*/  STL.64 [R1+0x960], R36 ;  /* 0x0009602401007387 */ /* 0x0003e20000100a00 */
[----:B---3--:R-:W-:-:S03]  /*14220*/  IMAD.WIDE R22, R168, 0x4, R2 ;  /* 0x00000004a8167825 */ /* 0x008fc600078e0202 */
[----:B------:R3:W-:Y:S04]  /*14230*/  LDGSTS.E [R21+0x1900], [R32.64], !P3 ;  /* 0x0190000020157fae */ /* 0x0007e8000d921844 */
[----:B------:R2:W-:Y:S01]  /*14240*/  STL.64 [R1+0x958], R34 ;  /* 0x0009582201007387 */ /* 0x0005e20000100a00 */
[----:B-1----:R-:W-:-:S03]  /*14250*/  IMAD.WIDE R36, R0, 0x4, R16 ;  /* 0x0000000400247825 */ /* 0x002fc600078e0210 */
[----:B------:R1:W-:Y:S04]  /*14260*/  LDGSTS.E [R21+0x1980], [R30.64], !P3 ;  /* 0x019800001e157fae */ /* 0x0003e8000d921844 */
        /* <DEDUP_REMOVED lines=9> */
[----:B-1----:R-:W-:-:S03]  /*14300*/  IMAD.WIDE R30, R0, 0x4, R10 ;  /* 0x00000004001e7825 */ /* 0x002fc600078e020a */
[----:B------:R2:W-:Y:S04]  /*14310*/  STL.64 [R1+0x938], R26 ;  /* 0x0009381a01007387 */ /* 0x0005e80000100a00 */
[----:B------:R1:W-:Y:S01]  /*14320*/  LDGSTS.E [R21+0x1b80], [R22.64], !P3 ;  /* 0x01b8000016157fae */ /* 0x0003e2000d921844 */
[----:B----4-:R-:W-:-:S03]  /*14330*/  IMAD.WIDE R28, R0, 0x4, R8 ;  /* 0x00000004001c7825 */ /* 0x010fc600078e0208 */
[----:B------:R3:W-:Y:S01]  /*14340*/  STL.64 [R1+0x930], R24 ;  /* 0x0009301801007387 */ /* 0x0007e20000100a00 */
[----:B--2---:R-:W-:-:S03]  /*14350*/  IMAD.WIDE R26, R0, 0x4, R6 ;  /* 0x00000004001a7825 */ /* 0x004fc600078e0206 */
        /* <DEDUP_REMOVED lines=8> */
[----:B--2---:R-:W-:-:S03]  /*143e0*/  IMAD.WIDE R36, R168, 0x4, R16 ;  /* 0x00000004a8247825 */ /* 0x004fc600078e0210 */
[----:B------:R2:W-:Y:S04]  /*143f0*/  LDGSTS.E [R21+0x2980], [R30.64], !P5 ;  /* 0x029800001e157fae */ /* 0x0005e8000e921844 */
[----:B------:R1:W-:Y:S01]  /*14400*/  STL.64 [R1+0x850], R32 ;  /* 0x0008502001007387 */ /* 0x0003e20000100a00 */
[----:B------:R-:W-:-:S03]  /*14410*/  IMAD R0, R252, 0x12, RZ ;  /* 0x00000012fc007824 */ /* 0x000fc600078e02ff */
[----:B------:R4:W-:Y:S01]  /*14420*/  LDGSTS.E [R21+0x2a00], [R28.64], !P5 ;  /* 0x02a000001c157fae */ /* 0x0009e2000e921844 */
[----:B---3--:R-:W-:-:S03]  /*14430*/  IMAD.WIDE R34, R168, 0x4, R14 ;  /* 0x00000004a8227825 */ /* 0x008fc600078e020e */
[----:B------:R2:W-:Y:S04]  /*14440*/  STL.64 [R1+0x848], R30 ;  /* 0x0008481e01007387 */ /* 0x0005e80000100a00 */
[----:B------:R3:W-:Y:S01]  /*14450*/  LDGSTS.E [R21+0x2a80], [R26.64], !P5 ;  /* 0x02a800001a157fae */ /* 0x0007e2000e921844 */
[----:B-1----:R-:W-:-:S03]  /*14460*/  IMAD.WIDE R32, R168, 0x4, R12 ;  /* 0x00000004a8207825 */ /* 0x002fc600078e020c */
[----:B------:R4:W-:Y:S04]  /*14470*/  STL.64 [R1+0x840], R28 ;  /* 0x0008401c01007387 */ /* 0x0009e80000100a00 */
[----:B------:R1:W-:Y:S01]  /*14480*/  LDGSTS.E [R21+0x2b00], [R24.64], !P5 ;  /* 0x02b0000018157fae */ /* 0x0003e2000e921844 */
[----:B--2---:R-:W-:-:S03]  /*14490*/  IMAD.WIDE R30, R168, 0x4, R10 ;  /* 0x00000004a81e7825 */ /* 0x004fc600078e020a */
[----:B------:R3:W-:Y:S04]  /*144a0*/  STL.64 [R1+0x838], R26 ;  /* 0x0008381a01007387 */ /* 0x0007e80000100a00 */
[----:B------:R2:W-:Y:S01]  /*144b0*/  LDGSTS.E [R21+0x2b80], [R22.64], !P5 ;  /* 0x02b8000016157fae */ /* 0x0005e2000e921844 */
[----:B----4-:R-:W-:-:S03]  /*144c0*/  IMAD.WIDE R28, R168, 0x4, R8 ;  /* 0x00000004a81c7825 */ /* 0x010fc600078e0208 */
        /* <DEDUP_REMOVED lines=10> */
[----:B---3--:R-:W-:-:S03]  /*14570*/  IMAD.WIDE R36, R0, 0x4, R16 ;  /* 0x0000000400247825 */ /* 0x008fc600078e0210 */
[----:B------:R3:W-:Y:S04]  /*14580*/  LDGSTS.E [R21+0x3980], [R30.64], !P6 ;  /* 0x039800001e157fae */ /* 0x0007e8000f121844 */
[----:B------:R2:W-:Y:S01]  /*14590*/  STL.64 [R1+0x750], R32 ;  /* 0x0007502001007387 */ /* 0x0005e20000100a00 */
[----:B------:R-:W-:-:S03]  /*145a0*/  IMAD R168, R252, 0x16, RZ ;  /* 0x00000016fca87824 */ /* 0x000fc600078e02ff */
[----:B------:R4:W-:Y:S01]  /*145b0*/  LDGSTS.E [R21+0x3a00], [R28.64], !P6 ;  /* 0x03a000001c157fae */ /* 0x0009e2000f121844 */
[----:B-1----:R-:W-:-:S03]  /*145c0*/  IMAD.WIDE R34, R0, 0x4, R14 ;  /* 0x0000000400227825 */ /* 0x002fc600078e020e */
        /* <DEDUP_REMOVED lines=10> */
[----:B-1----:R-:W-:-:S03]  /*14670*/  IMAD.WIDE R26, R0, 0x4, R6 ;  /* 0x00000004001a7825 */ /* 0x002fc600078e0206 */
[----:B------:R1:W-:Y:S04]  /*14680*/  LDGSTS.E [R21+0x4800], [R36.64], !P0 ;  /* 0x0480000024157fae */ /* 0x0003e8000c121844 */
[----:B------:R3:W-:Y:S01]  /*14690*/  STL.64 [R1+0x728], R22 ;  /* 0x0007281601007387 */ /* 0x0007e20000100a00 */
[----:B--2---:R-:W-:-:S03]  /*146a0*/  IMAD.WIDE R24, R0, 0x4, R4 ;  /* 0x0000000400187825 */ /* 0x004fc600078e0204 */
[----:B------:R2:W-:Y:S04]  /*146b0*/  LDGSTS.E [R21+0x4880], [R34.64], !P0 ;  /* 0x0488000022157fae */ /* 0x0005e8000c121844 */
[----:B------:R-:W4:Y:S01]  /*146c0*/  S2R R241, SR_TID.X ;  /* 0x0000000000f17919 */ /* 0x000f220000002100 */
[----:B------:R-:W-:-:S03]  /*146d0*/  IADD3 R169, R20, -0x1f, RZ ;  /* 0xffffffe114a97810 */ /* 0x000fc60007ffe0ff */
[----:B------:R1:W-:Y:S01]  /*146e0*/  STL.64 [R1+0x660], R36 ;  /* 0x0006602401007387 */ /* 0x0003e20000100a00 */
[----:B---3--:R-:W-:-:S03]  /*146f0*/  IMAD.WIDE R22, R0, 0x4, R2 ;  /* 0x0000000400167825 */ /* 0x008fc600078e0202 */
[----:B------:R3:W-:Y:S04]  /*14700*/  LDGSTS.E [R21+0x4900], [R32.64], !P0 ;  /* 0x0490000020157fae */ /* 0x0007e8000c121844 */
        /* <DEDUP_REMOVED lines=12> */
[----:B--2---:R-:W-:-:S03]  /*147d0*/  IMAD.WIDE R30, R168, 0x4, R10 ;  /* 0x00000004a81e7825 */ /* 0x004fc600078e020a */
[----:B------:R2:W-:Y:S01]  /*147e0*/  STL.64 [R1+0x638], R26 ;  /* 0x0006381a01007387 */ /* 0x0005e20000100a00 */
[----:B------:R-:W-:-:S03]  /*147f0*/  IADD3 R169, R20, -0x23, RZ ;  /* 0xffffffdd14a97810 */ /* 0x000fc60007ffe0ff */
[----:B------:R3:W-:Y:S01]  /*14800*/  LDGSTS.E [R21+0x4b80], [R22.64], !P0 ;  /* 0x04b8000016157fae */ /* 0x0007e2000c121844 */
[----:B-1----:R-:W-:-:S03]  /*14810*/  IMAD.WIDE R28, R168, 0x4, R8 ;  /* 0x00000004a81c7825 */ /* 0x002fc600078e0208 */
[----:B------:R3:W-:Y:S01]  /*14820*/  STL.64 [R1+0x630], R24 ;  /* 0x0006301801007387 */ /* 0x0007e20000100a00 */
[----:B--2---:R-:W-:-:S03]  /*14830*/  IMAD.WIDE R26, R168, 0x4, R6 ;  /* 0x00000004a81a7825 */ /* 0x004fc600078e0206 */
[----:B------:R1:W-:Y:S01]  /*14840*/  LDGSTS.E [R21+0x5800], [R36.64], !P2 ;  /* 0x0580000024157fae */ /* 0x0003e2000d121844 */
[----:B------:R-:W-:-:S03]  /*14850*/  IADD3 R0, R20, -0x33, RZ ;  /* 0xffffffcd14007810 */ /* 0x000fc60007ffe0ff */
[----:B------:R2:W-:Y:S01]  /*14860*/  STL.64 [R1+0x628], R22 ;  /* 0x0006281601007387 */ /* 0x0005e20000100a00 */
[----:B---3--:R-:W-:-:S03]  /*14870*/  IMAD.WIDE R24, R168, 0x4, R4 ;  /* 0x00000004a8187825 */ /* 0x008fc600078e0204 */
[----:B------:R3:W-:Y:S04]  /*14880*/  LDGSTS.E [R21+0x5880], [R34.64], !P2 ;  /* 0x0588000022157fae */ /* 0x0007e8000d121844 */
[----:B------:R1:W-:Y:S01]  /*14890*/  LDGSTS.E [R21+0x5900], [R32.64], !P2 ;  /* 0x0590000020157fae */ /* 0x0003e2000d121844 */
[----:B--2---:R-:W-:-:S03]  /*148a0*/  IMAD.WIDE R22, R168, 0x4, R2 ;  /* 0x00000004a8167825 */ /* 0x004fc600078e0202 */
[----:B------:R2:W-:Y:S01]  /*148b0*/  LDGSTS.E [R21+0x5980], [R30.64], !P2 ;  /* 0x059800001e157fae */ /* 0x0005e2000d121844 */
[----:B------:R-:W-:-:S03]  /*148c0*/  ISETP.GE.U32.AND P3, PT, R169, 0x7fffff9e, PT ;  /* 0x7fffff9ea900780c */ /* 0x000fc60003f66070 */
[----:B------:R1:W-:Y:S01]  /*148d0*/  LDGSTS.E [R21+0x5a00], [R28.64], !P2 ;  /* 0x05a000001c157fae */ /* 0x0003e2000d121844 */
[----:B------:R-:W-:-:S03]  /*148e0*/  IADD3 R169, R20, -0x27, RZ ;  /* 0xffffffd914a97810 */ /* 0x000fc60007ffe0ff */
[----:B------:R1:W-:Y:S04]  /*148f0*/  LDGSTS.E [R21+0x5a80], [R26.64], !P2 ;  /* 0x05a800001a157fae */ /* 0x0003e8000d121844 */
[----:B------:R1:W-:Y:S04]  /*14900*/  LDGSTS.E [R21+0x5b00], [R24.64], !P2 ;  /* 0x05b0000018157fae */ /* 0x0003e8000d121844 */
[----:B------:R1:W-:Y:S01]  /*14910*/  LDGSTS.E [R21+0x5b80], [R22.64], !P2 ;  /* 0x05b8000016157fae */ /* 0x0003e2000d121844 */
[----:B------:R-:W-:Y:S01]  /*14920*/  ISETP.GE.U32.AND P2, PT, R0, 0x7fffff8e, PT ;  /* 0x7fffff8e0000780c */ /* 0x000fe20003f46070 */
[----:B------:R-:W-:Y:S01]  /*14930*/  IMAD R0, R252, 0x1a, RZ ;  /* 0x0000001afc007824 */ /* 0x000fe200078e02ff */
[----:B------:R-:W-:Y:S01]  /*14940*/  ISETP.GE.U32.AND P5, PT, R169, 0x7fffff9a, PT ;  /* 0x7fffff9aa900780c */ /* 0x000fe20003fa6070 */
[----:B------:R1:W-:Y:S01]  /*14950*/  STL.64 [R1+0x560], R36 ;  /* 0x0005602401007387 */ /* 0x0003e20000100a00 */
[----:B------:R-:W-:Y:S01]  /*14960*/  IADD3 R169, R20, -0x2b, RZ ;  /* 0xffffffd514a97810 */ /* 0x000fe20007ffe0ff */
[----:B------:R-:W-:-:S02]  /*14970*/  IMAD.WIDE R38, R0, 0x4, R16 ;  /* 0x0000000400267825 */ /* 0x000fc400078e0210 */
[----:B------:R3:W-:Y:S01]  /*14980*/  STL.64 [R1+0x558], R34 ;  /* 0x0005582201007387 */ /* 0x0007e20000100a00 */
[----:B------:R-:W-:-:S03]  /*14990*/  ISETP.GE.U32.AND P6, PT, R169, 0x7fffff96, PT ;  /* 0x7fffff96a900780c */ /* 0x000fc60003fc6070 */
[----:B------:R2:W-:Y:S01]  /*149a0*/  STL.64 [R1+0x550], R32 ;  /* 0x0005502001007387 */ /* 0x0005e20000100a00 */
[----:B------:R-:W-:-:S03]  /*149b0*/  IADD3 R169, R20, -0x2f, RZ ;  /* 0xffffffd114a97810 */ /* 0x000fc60007ffe0ff */
[----:B------:R2:W-:Y:S01]  /*149c0*/  STL.64 [R1+0x548], R30 ;  /* 0x0005481e01007387 */ /* 0x0005e20000100a00 */
[C---:B-1----:R-:W-:Y:S01]  /*149d0*/  IMAD.WIDE R36, R0.reuse, 0x4, R14 ;  /* 0x0000000400247825 */ /* 0x042fe200078e020e */
[----:B----4-:R-:W-:Y:S02]  /*149e0*/  LOP3.LUT R18, R241, 0x1f, RZ, 0xc0, !PT ;  /* 0x0000001ff1127812 */ /* 0x010fe400078ec0ff */
[----:B------:R1:W-:Y:S01]  /*149f0*/  STL.64 [R1+0x540], R28 ;  /* 0x0005401c01007387 */ /* 0x0003e20000100a00 */
[----:B---3--:R-:W-:-:S03]  /*14a00*/  IMAD.WIDE R34, R0, 0x4, R12 ;  /* 0x0000000400227825 */ /* 0x008fc600078e020c */
[----:B------:R3:W-:Y:S01]  /*14a10*/  STL.64 [R1+0x538], R26 ;  /* 0x0005381a01007387 */ /* 0x0007e20000100a00 */
[----:B--2---:R-:W-:-:S03]  /*14a20*/  IMAD.WIDE R32, R0, 0x4, R10 ;  /* 0x0000000400207825 */ /* 0x004fc600078e020a */
[----:B------:R2:W-:Y:S01]  /*14a30*/  STL.64 [R1+0x530], R24 ;  /* 0x0005301801007387 */ /* 0x0005e20000100a00 */
[----:B------:R-:W-:Y:S02]  /*14a40*/  IMAD R168, R252, 0x1e, RZ ;  /* 0x0000001efca87824 */ /* 0x000fe400078e02ff */
[C---:B------:R-:W-:Y:S01]  /*14a50*/  IMAD.WIDE R30, R0.reuse, 0x4, R8 ;  /* 0x00000004001e7825 */ /* 0x040fe200078e0208 */
[----:B------:R4:W-:Y:S03]  /*14a60*/  STL.64 [R1+0x528], R22 ;  /* 0x0005281601007387 */ /* 0x0009e60000100a00 */
[C---:B-1----:R-:W-:Y:S01]  /*14a70*/  IMAD.WIDE R28, R0.reuse, 0x4, R6 ;  /* 0x00000004001c7825 */ /* 0x042fe200078e0206 */
[----:B------:R1:W-:Y:S01]  /*14a80*/  LDGSTS.E [R21+0x6800], [R38.64], !P1 ;  /* 0x0680000026157fae */ /* 0x0003e2000c921844 */
[----:B------:R-:W-:Y:S02]  /*14a90*/  ISETP.GE.U32.AND P0, PT, R169, 0x7fffff92, PT ;  /* 0x7fffff92a900780c */ /* 0x000fe40003f06070 */
[C---:B---3--:R-:W-:Y:S01]  /*14aa0*/  IMAD.WIDE R26, R0.reuse, 0x4, R4 ;  /* 0x00000004001a7825 */ /* 0x048fe200078e0204 */
[----:B------:R-:W-:Y:S03]  /*14ab0*/  STL.64 [R1+0x460], R38 ;  /* 0x0004602601007387 */ /* 0x000fe60000100a00 */
[----:B--2---:R-:W-:Y:S01]  /*14ac0*/  IMAD.WIDE R24, R0, 0x4, R2 ;  /* 0x0000000400187825 */ /* 0x004fe200078e0202 */
[----:B------:R2:W-:Y:S04]  /*14ad0*/  LDGSTS.E [R21+0x6880], [R36.64], !P1 ;  /* 0x0688000024157fae */ /* 0x0005e8000c921844 */
[----:B------:R2:W-:Y:S01]  /*14ae0*/  STL.64 [R1+0x458], R36 ;  /* 0x0004582401007387 */ /* 0x0005e20000100a00 */
[----:B----4-:R-:W-:-:S03]  /*14af0*/  IMAD.MOV.U32 R22, RZ, RZ, c[0x0][0x18c] ;  /* 0x00006300ff167624 */ /* 0x010fc600078e00ff */
[----:B------:R3:W-:Y:S01]  /*14b00*/  LDGSTS.E [R21+0x6900], [R34.64], !P1 ;  /* 0x0690000022157fae */ /* 0x0007e2000c921844 */
[----:B------:R-:W-:-:S03]  /*14b10*/  IMAD R169, R18, c[0x0][0x18c], RZ ;  /* 0x0000630012a97a24 */ /* 0x000fc600078e02ff */
        /* <DEDUP_REMOVED lines=10> */
[----:B------:R-:W-:-:S03]  /*14bc0*/  LEA R0, R22, R169, 0x5 ;  /* 0x000000a916007211 */ /* 0x000fc600078e28ff */
[----:B------:R4:W-:Y:S01]  /*14bd0*/  LDGSTS.E [R21+0x6b00], [R26.64], !P1 ;  /* 0x06b000001a157fae */ /* 0x0009e2000c921844 */
[----:B--2---:R-:W-:-:S03]  /*14be0*/  IMAD.WIDE R30, R168, 0x4, R10 ;  /* 0x00000004a81e7825 */ /* 0x004fc600078e020a */
[----:B------:R4:W-:Y:S01]  /*14bf0*/  STL.64 [R1+0x430], R26 ;  /* 0x0004301a01007387 */ /* 0x0009e20000100a00 */
[----:B------:R-:W-:-:S03]  /*14c00*/  IMAD.WIDE R22, R168, 0x4, R2 ;  /* 0x00000004a8167825 */ /* 0x000fc600078e0202 */
[----:B------:R2:W-:Y:S01]  /*14c10*/  LDGSTS.E [R21+0x6b80], [R24.64], !P1 ;  /* 0x06b8000018157fae */ /* 0x0005e2000c921844 */
[----:B---3--:R-:W-:-:S03]  /*14c20*/  IMAD.WIDE R28, R168, 0x4, R8 ;  /* 0x00000004a81c7825 */ /* 0x008fc600078e0208 */
[----:B------:R2:W-:Y:S01]  /*14c30*/  STL.64 [R1+0x428], R24 ;  /* 0x0004281801007387 */ /* 0x0005e20000100a00 */
[----:B----4-:R-:W-:-:S03]  /*14c40*/  IMAD.WIDE R26, R168, 0x4, R6 ;  /* 0x00000004a81a7825 */ /* 0x010fc600078e0206 */
[----:B------:R3:W-:Y:S04]  /*14c50*/  LDGSTS.E [R21+0x7800], [R36.64], !P4 ;  /* 0x0780000024157fae */ /* 0x0007e8000e121844 */
[----:B------:R4:W-:Y:S01]  /*14c60*/  LDGSTS.E [R21+0x7880], [R34.64], !P4 ;  /* 0x0788000022157fae */ /* 0x0009e2000e121844 */
[----:B--2---:R-:W-:-:S03]  /*14c70*/  IMAD.WIDE R24, R168, 0x4, R4 ;  /* 0x00000004a8187825 */ /* 0x004fc600078e0204 */
[----:B------:R2:W-:Y:S04]  /*14c80*/  LDGSTS.E [R21+0x7900], [R32.64], !P4 ;  /* 0x0790000020157fae */ /* 0x0005e8000e121844 */
[----:B------:R1:W-:Y:S01]  /*14c90*/  LDGSTS.E [R21+0x7980], [R30.64], !P4 ;  /* 0x079800001e157fae */ /* 0x0003e2000e121844 */
[----:B------:R-:W-:-:S03]  /*14ca0*/  IMAD R168, R252, 0x22, RZ ;  /* 0x00000022fca87824 */ /* 0x000fc600078e02ff */
[----:B------:R1:W-:Y:S04]  /*14cb0*/  LDGSTS.E [R21+0x7a00], [R28.64], !P4 ;  /* 0x07a000001c157fae */ /* 0x0003e8000e121844 */
[----:B------:R1:W-:Y:S04]  /*14cc0*/  LDGSTS.E [R21+0x7a80], [R26.64], !P4 ;  /* 0x07a800001a157fae */ /* 0x0003e8000e121844 */
[----:B------:R3:W-:Y:S04]  /*14cd0*/  STL.64 [R1+0x360], R36 ;  /* 0x0003602401007387 */ /* 0x0007e80000100a00 */
[----:B------:R1:W-:Y:S04]  /*14ce0*/  LDGSTS.E [R21+0x7b00], [R24.64], !P4 ;  /* 0x07b0000018157fae */ /* 0x0003e8000e121844 */
[----:B------:R4:W-:Y:S04]  /*14cf0*/  STL.64 [R1+0x358], R34 ;  /* 0x0003582201007387 */ /* 0x0009e80000100a00 */
[----:B------:R1:W-:Y:S01]  /*14d00*/  LDGSTS.E [R21+0x7b80], [R22.64], !P4 ;  /* 0x07b8000016157fae */ /* 0x0003e2000e121844 */
[----:B------:R-:W-:Y:S01]  /*14d10*/  LEA R250, P4, R0, c[0x0][0x168], 0x2 ;  /* 0x00005a0000fa7a11 */ /* 0x000fe200078810ff */
[----:B---3--:R-:W-:-:S02]  /*14d20*/  IMAD.WIDE R36, R168, 0x4, R16 ;  /* 0x00000004a8247825 */ /* 0x008fc400078e0210 */
[----:B------:R2:W-:Y:S01]  /*14d30*/  STL.64 [R1+0x350], R32 ;  /* 0x0003502001007387 */ /* 0x0005e20000100a00 */
[----:B------:R-:W-:-:S03]  /*14d40*/  LEA.HI.X.SX32 R251, R0, c[0x0][0x16c], 0x2, P4 ;  /* 0x00005b0000fb7a11 */ /* 0x000fc600020f16ff */
[----:B------:R1:W-:Y:S01]  /*14d50*/  STL.64 [R1+0x348], R30 ;  /* 0x0003481e01007387 */ /* 0x0003e20000100a00 */
[----:B----4-:R-:W-:-:S03]  /*14d60*/  IMAD.WIDE R34, R168, 0x4, R14 ;  /* 0x00000004a8227825 */ /* 0x010fc600078e020e */
[----:B------:R3:W-:Y:S01]  /*14d70*/  STL.64 [R1+0x340], R28 ;  /* 0x0003401c01007387 */ /* 0x0007e20000100a00 */
[----:B------:R-:W-:-:S03]  /*14d80*/  IMAD R0, R252, 0x26, RZ ;  /* 0x00000026fc007824 */ /* 0x000fc600078e02ff */
[----:B------:R4:W-:Y:S01]  /*14d90*/  STL.64 [R1+0x338], R26 ;  /* 0x0003381a01007387 */ /* 0x0009e20000100a00 */
[----:B--2---:R-:W-:-:S03]  /*14da0*/  IMAD.WIDE R32, R168, 0x4, R12 ;  /* 0x00000004a8207825 */ /* 0x004fc600078e020c */
[----:B------:R2:W-:Y:S01]  /*14db0*/  STL.64 [R1+0x330], R24 ;  /* 0x0003301801007387 */ /* 0x0005e20000100a00 */
[----:B-1----:R-:W-:-:S03]  /*14dc0*/  IMAD.WIDE R30, R168, 0x4, R10 ;  /* 0x00000004a81e7825 */ /* 0x002fc600078e020a */
[----:B------:R1:W-:Y:S01]  /*14dd0*/  STL.64 [R1+0x328], R22 ;  /* 0x0003281601007387 */ /* 0x0003e20000100a00 */
[----:B---3--:R-:W-:-:S03]  /*14de0*/  IMAD.WIDE R28, R168, 0x4, R8 ;  /* 0x00000004a81c7825 */ /* 0x008fc600078e0208 */
[----:B------:R3:W-:Y:S01]  /*14df0*/  STL.64 [R1+0x260], R36 ;  /* 0x0002602401007387 */ /* 0x0007e20000100a00 */
[----:B----4-:R-:W-:-:S03]  /*14e00*/  IMAD.WIDE R26, R168, 0x4, R6 ;  /* 0x00000004a81a7825 */ /* 0x010fc600078e0206 */
[----:B------:R4:W-:Y:S01]  /*14e10*/  STL.64 [R1+0x258], R34 ;  /* 0x0002582201007387 */ /* 0x0009e20000100a00 */
[C---:B--2---:R-:W-:Y:S01]  /*14e20*/  IMAD.WIDE R24, R168.reuse, 0x4, R4 ;  /* 0x00000004a8187825 */ /* 0x044fe200078e0204 */
[----:B------:R-:W-:Y:S02]  /*14e30*/  LEA R248, P1, R169, c[0x0][0x168], 0x2 ;  /* 0x00005a00a9f87a11 */ /* 0x000fe400078210ff */
[----:B------:R2:W-:Y:S01]  /*14e40*/  STL.64 [R1+0x250], R32 ;  /* 0x0002502001007387 */ /* 0x0005e20000100a00 */
[----:B-1----:R-:W-:-:S03]  /*14e50*/  IMAD.WIDE R22, R168, 0x4, R2 ;  /* 0x00000004a8167825 */ /* 0x002fc600078e0202 */
        /* <DEDUP_REMOVED lines=8> */
[----:B------:R-:W-:-:S03]  /*14ee0*/  LEA.HI.X.SX32 R249, R169, c[0x0][0x16c], 0x2, P1 ;  /* 0x00005b00a9f97a11 */ /* 0x000fc600008f16ff */
[----:B------:R1:W-:Y:S01]  /*14ef0*/  LDGSTS.E [R21+0x8980], [R30.64], !P3 ;  /* 0x089800001e157fae */ /* 0x0003e2000d921844 */
[----:B------:R-:W-:Y:S02]  /*14f00*/  IMAD R168, R252, 0x2a, RZ ;  /* 0x0000002afca87824 */ /* 0x000fe400078e02ff */
[----:B--2---:R-:W-:Y:S01]  /*14f10*/  IMAD.WIDE R32, R0, 0x4, R12 ;  /* 0x0000000400207825 */ /* 0x004fe200078e020c */
[----:B------:R2:W-:Y:S01]  /*14f20*/  STL.64 [R1+0x230], R24 ;  /* 0x0002301801007387 */ /* 0x0005e20000100a00 */
[----:B------:R-:W-:-:S03]  /*14f30*/  IADD3 R169, R20, -0x3f, RZ ;  /* 0xffffffc114a97810 */ /* 0x000fc60007ffe0ff */
[----:B------:R3:W-:Y:S01]  /*14f40*/  LDGSTS.E [R21+0x8a00], [R28.64], !P3 ;  /* 0x08a000001c157fae */ /* 0x0007e2000d921844 */
[----:B-1----:R-:W-:-:S03]  /*14f50*/  IMAD.WIDE R30, R0, 0x4, R10 ;  /* 0x00000004001e7825 */ /* 0x002fc600078e020a */
        /* <DEDUP_REMOVED lines=8> */
[----:B--2---:R-:W-:-:S03]  /*14fe0*/  IMAD.WIDE R24, R0, 0x4, R4 ;  /* 0x0000000400187825 */ /* 0x004fc600078e0204 */
[----:B------:R2:W-:Y:S01]  /*14ff0*/  STL.64 [R1+0x150], R32 ;  /* 0x0001502001007387 */ /* 0x0005e20000100a00 */
[----:B------:R-:W-:Y:S01]  /*15000*/  ISETP.GE.U32.AND P3, PT, R169, 0x7fffff82, PT ;  /* 0x7fffff82a900780c */ /* 0x000fe20003f66070 */
[----:B-1----:R-:W-:Y:S02]  /*15010*/  IMAD.WIDE R22, R0, 0x4, R2 ;  /* 0x0000000400167825 */ /* 0x002fe400078e0202 */
        /* <DEDUP_REMOVED lines=8> */
[----:B------:R4:W-:Y:S01]  /*150a0*/  STL.64 [R1+0x138], R26 ;  /* 0x0001381a01007387 */ /* 0x0009e20000100a00 */
[----:B------:R-:W-:-:S03]  /*150b0*/  IADD3 R170, R20, -0x37, RZ ;  /* 0xffffffc914aa7810 */ /* 0x000fc60007ffe0ff */
        /* <DEDUP_REMOVED lines=16> */
[----:B--2---:R-:W-:Y:S01]  /*151c0*/  IMAD.WIDE R24, R168, 0x4, R4 ;  /* 0x00000004a8187825 */ /* 0x004fe200078e0204 */
[----:B------:R-:W-:Y:S02]  /*151d0*/  ISETP.GE.U32.AND P1, PT, R170, 0x7fffff8a, PT ;  /* 0x7fffff8aaa00780c */ /* 0x000fe40003f26070 */
[----:B------:R2:W-:Y:S01]  /*151e0*/  STL.64 [R1+0x50], R32 ;  /* 0x0000502001007387 */ /* 0x0005e20000100a00 */
[----:B------:R-:W-:Y:S01]  /*151f0*/  ISETP.GE.U32.AND P4, PT, R171, 0x7fffff86, PT ;  /* 0x7fffff86ab00780c */ /* 0x000fe20003f86070 */
[----:B-1----:R-:W-:Y:S02]  /*15200*/  IMAD.WIDE R22, R168, 0x4, R2 ;  /* 0x00000004a8167825 */ /* 0x002fe400078e0202 */
[----:B------:R-:W-:Y:S02]  /*15210*/  STL.64 [R1+0x48], R30 ;  /* 0x0000481e01007387 */ /* 0x000fe40000100a00 */
[----:B------:R-:W-:-:S02]  /*15220*/  IMAD.WIDE R168, R182, 0x4, R16 ;  /* 0x00000004b6a87825 */ /* 0x000fc400078e0210 */
[----:B------:R-:W-:Y:S02]  /*15230*/  STL.64 [R1+0x40], R28 ;  /* 0x0000401c01007387 */ /* 0x000fe40000100a00 */
[C---:B------:R-:W-:Y:S02]  /*15240*/  IMAD.WIDE R170, R182.reuse, 0x4, R14 ;  /* 0x00000004b6aa7825 */ /* 0x040fe400078e020e */
[----:B------:R-:W-:Y:S02]  /*15250*/  STL.64 [R1+0x38], R26 ;  /* 0x0000381a01007387 */ /* 0x000fe40000100a00 */
[C---:B------:R-:W-:Y:S02]  /*15260*/  IMAD.WIDE R172, R182.reuse, 0x4, R12 ;  /* 0x00000004b6ac7825 */ /* 0x040fe400078e020c */
[----:B------:R-:W-:Y:S04]  /*15270*/  STL.64 [R1+0x30], R24 ;  /* 0x0000301801007387 */ /* 0x000fe80000100a00 */
[----:B------:R1:W-:Y:S01]  /*15280*/  STL.64 [R1+0x28], R22 ;  /* 0x0000281601007387 */ /* 0x0003e20000100a00 */
[----:B------:R-:W-:-:S03]  /*15290*/  IMAD.WIDE R174, R182, 0x4, R10 ;  /* 0x00000004b6ae7825 */ /* 0x000fc600078e020a */
[----:B------:R-:W-:Y:S01]  /*152a0*/  STL [R1+0x5a24], R168 ;  /* 0x005a24a801007387 */ /* 0x000fe20000100800 */
[----:B------:R-:W-:-:S03]  /*152b0*/  IMAD.WIDE R176, R182, 0x4, R8 ;  /* 0x00000004b6b07825 */ /* 0x000fc600078e0208 */
        /* <DEDUP_REMOVED lines=149> */
[----:B------:R-:W-:-:S03]  /*15c10*/  ISETP.GE.U32.AND P4, PT, R0, 0x7fffffa9, PT ;  /* 0x7fffffa90000780c */ /* 0x000fc60003f86070 */
[----:B------:R-:W-:Y:S04]  /*15c20*/  STL [R1+0x5b1c], R230 ;  /* 0x005b1ce601007387 */ /* 0x000fe80000100800 */
[----:B------:R1:W-:Y:S01]  /*15c30*/  LDGSTS.E [R21+0xf800], [R232.64], !P3 ;  /* 0x0f800000e8157fae */ /* 0x0003e2000d921844 */
[----:B------:R-:W-:-:S03]  /*15c40*/  IADD3 R0, R20, -0x1c, RZ ;  /* 0xffffffe414007810 */ /* 0x000fc60007ffe0ff */
[----:B------:R-:W-:Y:S04]  /*15c50*/  STL [R1+0x5b18], R231 ;  /* 0x005b18e701007387 */ /* 0x000fe80000100800 */
[----:B------:R1:W-:Y:S04]  /*15c60*/  LDGSTS.E [R21+0xf880], [R234.64], !P3 ;  /* 0x0f880000ea157fae */ /* 0x0003e8000d921844 */
        /* <DEDUP_REMOVED lines=11> */
[----:B------:R1:W-:Y:S01]  /*15d20*/  LDGSTS.E [R21+0xfb80], [R246.64], !P3 ;  /* 0x0fb80000f6157fae */ /* 0x0003e2000d921844 */
[----:B------:R-:W-:Y:S01]  /*15d30*/  ISETP.GE.U32.AND P3, PT, R0, 0x7fffffa5, PT ;  /* 0x7fffffa50000780c */ /* 0x000fe20003f66070 */
[----:B------:R-:W-:-:S02]  /*15d40*/  IMAD R0, R252, 0x3, RZ ;  /* 0x00000003fc007824 */ /* 0x000fc400078e02ff */
[----:B------:R-:W-:Y:S04]  /*15d50*/  STL [R1+0x5b3c], R238 ;  /* 0x005b3cee01007387 */ /* 0x000fe80000100800 */
[----:B------:R-:W-:Y:S01]  /*15d60*/  STL [R1+0x5b38], R239 ;  /* 0x005b38ef01007387 */ /* 0x000fe20000100800 */
[----:B------:R-:W-:-:S03]  /*15d70*/  LOP3.LUT R19, R19, 0x60, RZ, 0x3c, !PT ;  /* 0x0000006013137812 */ /* 0x000fc600078e3cff */
[----:B------:R-:W-:Y:S01]  /*15d80*/  STL [R1+0x5b44], R240 ;  /* 0x005b44f001007387 */ /* 0x000fe20000100800 */
[----:B------:R-:W-:-:S03]  /*15d90*/  IMAD.WIDE R38, R0, 0x4, R16 ;  /* 0x0000000400267825 */ /* 0x000fc600078e0210 */
[----:B------:R-:W-:Y:S01]  /*15da0*/  STL [R1+0x5b40], R241 ;  /* 0x005b40f101007387 */ /* 0x000fe20000100800 */
[----:B---3--:R-:W-:-:S03]  /*15db0*/  IMAD.WIDE R36, R0, 0x4, R14 ;  /* 0x0000000400247825 */ /* 0x008fc600078e020e */
[----:B------:R-:W-:Y:S01]  /*15dc0*/  STL [R1+0x5b4c], R242 ;  /* 0x005b4cf201007387 */ /* 0x000fe20000100800 */
[----:B----4-:R-:W-:-:S03]  /*15dd0*/  IMAD.WIDE R34, R0, 0x4, R12 ;  /* 0x0000000400227825 */ /* 0x010fc600078e020c */
[----:B------:R-:W-:Y:S01]  /*15de0*/  STL [R1+0x5b48], R243 ;  /* 0x005b48f301007387 */ /* 0x000fe20000100800 */
[----:B--2---:R-:W-:-:S03]  /*15df0*/  IMAD.WIDE R32, R0, 0x4, R10 ;  /* 0x0000000400207825 */ /* 0x004fc600078e020a */
[----:B------:R-:W-:Y:S01]  /*15e00*/  STL [R1+0x5b54], R244 ;  /* 0x005b54f401007387 */ /* 0x000fe20000100800 */
[----:B-1----:R-:W-:-:S03]  /*15e10*/  IMAD R22, R252, 0x7, RZ ;  /* 0x00000007fc167824 */ /* 0x002fc600078e02ff */
[----:B------:R-:W-:Y:S01]  /*15e20*/  STL [R1+0x5b50], R245 ;  /* 0x005b50f501007387 */ /* 0x000fe20000100800 */
[----:B------:R-:W-:-:S03]  /*15e30*/  IMAD.WIDE R30, R0, 0x4, R8 ;  /* 0x00000004001e7825 */ /* 0x000fc600078e0208 */
[----:B------:R-:W-:Y:S01]  /*15e40*/  STL [R1+0x5b5c], R246 ;  /* 0x005b5cf601007387 */ /* 0x000fe20000100800 */
[----:B------:R-:W-:-:S03]  /*15e50*/  IMAD.WIDE R28, R0, 0x4, R6 ;  /* 0x00000004001c7825 */ /* 0x000fc600078e0206 */
[----:B------:R-:W-:Y:S01]  /*15e60*/  STL [R1+0x5b58], R247 ;  /* 0x005b58f701007387 */ /* 0x000fe20000100800 */
[----:B------:R-:W-:-:S03]  /*15e70*/  IMAD.WIDE R26, R0, 0x4, R4 ;  /* 0x00000004001a7825 */ /* 0x000fc600078e0204 */
[----:B------:R-:W-:Y:S01]  /*15e80*/  STL.64 [R1+0xa20], R38 ;  /* 0x000a202601007387 */ /* 0x000fe20000100a00 */
[----:B------:R-:W-:-:S03]  /*15e90*/  IMAD.WIDE R24, R0, 0x4, R2 ;  /* 0x0000000400187825 */ /* 0x000fc600078e0202 */
[----:B------:R1:W-:Y:S04]  /*15ea0*/  LDGSTS.E [R19+0xc00], [R38.64], !P5 ;  /* 0x00c0000026137fae */ /* 0x0003e8000e921844 */
[----:B------:R2:W-:Y:S04]  /*15eb0*/  STL.64 [R1+0xa18], R36 ;  /* 0x000a182401007387 */ /* 0x0005e80000100a00 */
[----:B------:R2:W-:Y:S04]  /*15ec0*/  LDGSTS.E [R19+0xc80], [R36.64], !P5 ;  /* 0x00c8000024137fae */ /* 0x0005e8000e921844 */
[----:B------:R3:W-:Y:S04]  /*15ed0*/  STL.64 [R1+0xa10], R34 ;  /* 0x000a102201007387 */ /* 0x0007e80000100a00 */
[----:B------:R3:W-:Y:S04]  /*15ee0*/  LDGSTS.E [R19+0xd00], [R34.64], !P5 ;  /* 0x00d0000022137fae */ /* 0x0007e8000e921844 */
[----:B------:R4:W-:Y:S01]  /*15ef0*/  STL.64 [R1+0xa08], R32 ;  /* 0x000a082001007387 */ /* 0x0009e20000100a00 */
[----:B--2---:R-:W-:-:S03]  /*15f00*/  IMAD.WIDE R36, R22, 0x4, R16 ;  /* 0x0000000416247825 */ /* 0x004fc600078e0210 */
[----:B------:R4:W-:Y:S04]  /*15f10*/  LDGSTS.E [R19+0xd80], [R32.64], !P5 ;  /* 0x00d8000020137fae */ /* 0x0009e8000e921844 */
[----:B------:R2:W-:Y:S01]  /*15f20*/  STL.64 [R1+0xa00], R30 ;  /* 0x000a001e01007387 */ /* 0x0005e20000100a00 */
[----:B---3--:R-:W-:-:S03]  /*15f30*/  IMAD.WIDE R34, R22, 0x4, R14 ;  /* 0x0000000416227825 */ /* 0x008fc600078e020e */
[----:B------:R2:W-:Y:S01]  /*15f40*/  LDGSTS.E [R19+0xe00], [R30.64], !P5 ;  /* 0x00e000001e137fae */ /* 0x0005e2000e921844 */
[----:B------:R-:W-:-:S03]  /*15f50*/  IMAD R0, R252, 0xb, RZ ;  /* 0x0000000bfc007824 */ /* 0x000fc600078e02ff */
[----:B------:R3:W-:Y:S01]  /*15f60*/  STL.64 [R1+0x9f8], R28 ;  /* 0x0009f81c01007387 */ /* 0x0007e20000100a00 */
[----:B----4-:R-:W-:-:S03]  /*15f70*/  IMAD.WIDE R32, R22, 0x4, R12 ;  /* 0x0000000416207825 */ /* 0x010fc600078e020c */
        /* <DEDUP_REMOVED lines=8> */
[----:B----4-:R-:W-:-:S03]  /*16000*/  IMAD.WIDE R26, R22, 0x4, R6 ;  /* 0x00000004161a7825 */ /* 0x010fc600078e0206 */
[----:B------:R3:W-:Y:S01]  /*16010*/  LDGSTS.E [R19+0x1c00], [R36.64], !P6 ;  /* 0x01c0000024137fae */ /* 0x0007e2000f121844 */
[----:B-1----:R-:W-:-:S03]  /*16020*/  IMAD.WIDE R38, R0, 0x4, R16 ;  /* 0x0000000400267825 */ /* 0x002fc600078e0210 */
[----:B------:R1:W-:Y:S01]  /*16030*/  STL.64 [R1+0x918], R34 ;  /* 0x0009182201007387 */ /* 0x0003e20000100a00 */
[----:B--2---:R-:W-:-:S03]  /*16040*/  IMAD.WIDE R24, R22, 0x4, R4 ;  /* 0x0000000416187825 */ /* 0x004fc600078e0204 */
[----:B------:R1:W-:Y:S01]  /*16050*/  LDGSTS.E [R19+0x1c80], [R34.64], !P6 ;  /* 0x01c8000022137fae */ /* 0x0003e2000f121844 */
[----:B------:R-:W-:-:S03]  /*16060*/  IMAD.WIDE R22, R22, 0x4, R2 ;  /* 0x0000000416167825 */ /* 0x000fc600078e0202 */
        /* <DEDUP_REMOVED lines=18> */
[----:B------:R-:W-:Y:S01]  /*16190*/  STL.64 [R1+0x820], R38 ;  /* 0x0008202601007387 */ /* 0x000fe20000100a00 */
[----:B---3--:R-:W-:-:S03]  /*161a0*/  IMAD.WIDE R24, R0, 0x4, R2 ;  /* 0x0000000400187825 */ /* 0x008fc600078e0202 */
[----:B------:R2:W-:Y:S01]  /*161b0*/  LDGSTS.E [R19+0x2c00], [R38.64], !P0 ;  /* 0x02c0000026137fae */ /* 0x0005e2000c121844 */
[----:B-1----:R-:W-:-:S03]  /*161c0*/  IMAD R22, R252, 0xf, RZ ;  /* 0x0000000ffc167824 */ /* 0x002fc600078e02ff */
[----:B------:R1:W-:Y:S04]  /*161d0*/  STL.64 [R1+0x818], R36 ;  /* 0x0008182401007387 */ /* 0x0003e80000100a00 */
[----:B------:R1:W-:Y:S04]  /*161e0*/  LDGSTS.E [R19+0x2c80], [R36.64], !P0 ;  /* 0x02c8000024137fae */ /* 0x0003e8000c121844 */
[----:B------:R3:W-:Y:S04]  /*161f0*/  STL.64 [R1+0x810], R34 ;  /* 0x0008102201007387 */ /* 0x0007e80000100a00 */
[----:B------:R3:W-:Y:S04]  /*16200*/  LDGSTS.E [R19+0x2d00], [R34.64], !P0 ;  /* 0x02d0000022137fae */ /* 0x0007e8000c121844 */
[----:B------:R4:W-:Y:S01]  /*16210*/  STL.64 [R1+0x808], R32 ;  /* 0x0008082001007387 */ /* 0x0009e20000100a00 */
[----:B-1----:R-:W-:-:S03]  /*16220*/  IMAD.WIDE R36, R22, 0x4, R16 ;  /* 0x0000000416247825 */ /* 0x002fc600078e0210 */
        /* <DEDUP_REMOVED lines=9> */
[----:B-1----:R-:W-:-:S03]  /*162c0*/  IMAD.WIDE R30, R22, 0x4, R10 ;  /* 0x00000004161e7825 */ /* 0x002fc600078e020a */
[----:B------:R4:W-:Y:S04]  /*162d0*/  LDGSTS.E [R19+0x2f00], [R26.64], !P0 ;  /* 0x02f000001a137fae */ /* 0x0009e8000c121844 */
[----:B------:R1:W-:Y:S01]  /*162e0*/  STL.64 [R1+0x7e8], R24 ;  /* 0x0007e81801007387 */ /* 0x0003e20000100a00 */
[----:B---3--:R-:W-:-:S03]  /*162f0*/  IMAD.WIDE R28, R22, 0x4, R8 ;  /* 0x00000004161c7825 */ /* 0x008fc600078e0208 */
[----:B------:R1:W-:Y:S04]  /*16300*/  LDGSTS.E [R19+0x2f80], [R24.64], !P0 ;  /* 0x02f8000018137fae */ /* 0x0003e8000c121844 */
[----:B------:R3:W-:Y:S01]  /*16310*/  STL.64 [R1+0x720], R36 ;  /* 0x0007202401007387 */ /* 0x0007e20000100a00 */
[----:B----4-:R-:W-:-:S03]  /*16320*/  IMAD.WIDE R26, R22, 0x4, R6 ;  /* 0x00000004161a7825 */ /* 0x010fc600078e0206 */
[----:B------:R3:W-:Y:S01]  /*16330*/  LDGSTS.E [R19+0x3c00], [R36.64], !P2 ;  /* 0x03c0000024137fae */ /* 0x0007e2000d121844 */
[----:B--2---:R-:W-:-:S03]  /*16340*/  IMAD.WIDE R38, R0, 0x4, R16 ;  /* 0x0000000400267825 */ /* 0x004fc600078e0210 */
[----:B------:R2:W-:Y:S01]  /*16350*/  STL.64 [R1+0x718], R34 ;  /* 0x0007182201007387 */ /* 0x0005e20000100a00 */
[----:B-1----:R-:W-:-:S03]  /*16360*/  IMAD.WIDE R24, R22, 0x4, R4 ;  /* 0x0000000416187825 */ /* 0x002fc600078e0204 */
[----:B------:R2:W-:Y:S01]  /*16370*/  LDGSTS.E [R19+0x3c80], [R34.64], !P2 ;  /* 0x03c8000022137fae */ /* 0x0005e2000d121844 */
[----:B------:R-:W-:-:S03]  /*16380*/  IMAD.WIDE R22, R22, 0x4, R2 ;  /* 0x0000000416167825 */ /* 0x000fc600078e0202 */
[----:B------:R1:W-:Y:S01]  /*16390*/  STL.64 [R1+0x710], R32 ;  /* 0x0007102001007387 */ /* 0x0003e20000100a00 */
[----:B---3--:R-:W-:-:S03]  /*163a0*/  IMAD.WIDE R36, R0, 0x4, R14 ;  /* 0x0000000400247825 */ /* 0x008fc600078e020e */
[----:B------:R1:W-:Y:S04]  /*163b0*/  LDGSTS.E [R19+0x3d00], [R32.64], !P2 ;  /* 0x03d0000020137fae */ /* 0x0003e8000d121844 */
[----:B------:R3:W-:Y:S01]  /*163c0*/  STL.64 [R1+0x708], R30 ;  /* 0x0007081e01007387 */ /* 0x0007e20000100a00 */
[----:B--2---:R-:W-:-:S03]  /*163d0*/  IMAD.WIDE R34, R0, 0x4, R12 ;  /* 0x0000000400227825 */ /* 0x004fc600078e020c */
        /* <DEDUP_REMOVED lines=8> */
[----:B--2---:R-:W-:-:S03]  /*16460*/  IMAD.WIDE R28, R0, 0x4, R6 ;  /* 0x00000004001c7825 */ /* 0x004fc600078e0206 */
[----:B------:R3:W-:Y:S01]  /*16470*/  LDGSTS.E [R19+0x3f00], [R24.64], !P2 ;  /* 0x03f0000018137fae */ /* 0x0007e2000d121844 */
[----:B------:R-:W-:-:S03]  /*16480*/  IADD3 R21, R20, -0x20, RZ ;  /* 0xffffffe014157810 */ /* 0x000fc60007ffe0ff */
[----:B------:R2:W-:Y:S01]  /*16490*/  STL.64 [R1+0x6e8], R22 ;  /* 0x0006e81601007387 */ /* 0x0005e20000100a00 */
[----:B-1----:R-:W-:-:S03]  /*164a0*/  IMAD.WIDE R26, R0, 0x4, R4 ;  /* 0x00000004001a7825 */ /* 0x002fc600078e0204 */
[----:B------:R2:W-:Y:S04]  /*164b0*/  LDGSTS.E [R19+0x3f80], [R22.64], !P2 ;  /* 0x03f8000016137fae */ /* 0x0005e8000d121844 */
[----:B------:R-:W-:Y:S01]  /*164c0*/  STL.64 [R1+0x620], R38 ;  /* 0x0006202601007387 */ /* 0x000fe20000100a00 */
[----:B---3--:R-:W-:-:S03]  /*164d0*/  IMAD.WIDE R24, R0, 0x4, R2 ;  /* 0x0000000400187825 */ /* 0x008fc600078e0202 */
[----:B------:R1:W-:Y:S01]  /*164e0*/  LDGSTS.E [R19+0x4c00], [R38.64], !P1 ;  /* 0x04c0000026137fae */ /* 0x0003e2000c921844 */
[----:B--2---:R-:W-:-:S03]  /*164f0*/  IMAD R22, R252, 0x17, RZ ;  /* 0x00000017fc167824 */ /* 0x004fc600078e02ff */
[----:B------:R2:W-:Y:S04]  /*16500*/  STL.64 [R1+0x618], R36 ;  /* 0x0006182401007387 */ /* 0x0005e80000100a00 */
[----:B------:R2:W-:Y:S01]  /*16510*/  LDGSTS.E [R19+0x4c80], [R36.64], !P1 ;  /* 0x04c8000024137fae */ /* 0x0005e2000c921844 */
[----:B------:R-:W-:-:S03]  /*16520*/  ISETP.GE.U32.AND P5, PT, R21, 0x7fffffa1, PT ;  /* 0x7fffffa11500780c */ /* 0x000fc60003fa6070 */
[----:B------:R3:W-:Y:S04]  /*16530*/  STL.64 [R1+0x610], R34 ;  /* 0x0006102201007387 */ /* 0x0007e80000100a00 */
[----:B------:R3:W-:Y:S01]  /*16540*/  LDGSTS.E [R19+0x4d00], [R34.64], !P1 ;  /* 0x04d0000022137fae */ /* 0x0007e2000c921844 */
[----:B------:R-:W-:-:S03]  /*16550*/  IADD3 R21, R20, -0x24, RZ ;  /* 0xffffffdc14157810 */ /* 0x000fc60007ffe0ff */
        /* <DEDUP_REMOVED lines=12> */
[----:B------:R4:W-:Y:S01]  /*16620*/  LDGSTS.E [R19+0x4f00], [R26.64], !P1 ;  /* 0x04f000001a137fae */ /* 0x0009e2000c921844 */
[----:B------:R-:W-:-:S03]  /*16630*/  ISETP.GE.U32.AND P6, PT, R21, 0x7fffff9d, PT ;  /* 0x7fffff9d1500780c */ /* 0x000fc60003fc6070 */
[----:B------:R2:W-:Y:S01]  /*16640*/  STL.64 [R1+0x5e8], R24 ;  /* 0x0005e81801007387 */ /* 0x0005e20000100a00 */
[----:B---3--:R-:W-:-:S03]  /*16650*/  IMAD.WIDE R28, R22, 0x4, R8 ;  /* 0x00000004161c7825 */ /* 0x008fc600078e0208 */
[----:B------:R2:W-:Y:S01]  /*16660*/  LDGSTS.E [R19+0x4f80], [R24.64], !P1 ;  /* 0x04f8000018137fae */ /* 0x0005e2000c921844 */
[----:B------:R-:W-:-:S03]  /*16670*/  IADD3 R21, R20, -0x28, RZ ;  /* 0xffffffd814157810 */ /* 0x000fc60007ffe0ff */
        /* <DEDUP_REMOVED lines=13> */
[----:B------:R3:W-:Y:S01]  /*16750*/  LDGSTS.E [R19+0x5d80], [R30.64], !P4 ;  /* 0x05d800001e137fae */ /* 0x0007e2000e121844 */
[----:B------:R-:W-:-:S03]  /*16760*/  ISETP.GE.U32.AND P0, PT, R21, 0x7fffff99, PT ;  /* 0x7fffff991500780c */ /* 0x000fc60003f06070 */
[----:B------:R1:W-:Y:S01]  /*16770*/  STL.64 [R1+0x500], R28 ;  /* 0x0005001c01007387 */ /* 0x0003e20000100a00 */
[----:B--2---:R-:W-:-:S03]  /*16780*/  IMAD.WIDE R32, R0, 0x4, R10 ;  /* 0x0000000400207825 */ /* 0x004fc600078e020a */
[----:B------:R1:W-:Y:S01]  /*16790*/  LDGSTS.E [R19+0x5e00], [R28.64], !P4 ;  /* 0x05e000001c137fae */ /* 0x0003e2000e121844 */
[----:B------:R-:W-:-:S03]  /*167a0*/  IADD3 R21, R20, -0x2c, RZ ;  /* 0xffffffd414157810 */ /* 0x000fc60007ffe0ff */
        /* <DEDUP_REMOVED lines=8> */
[----:B------:R1:W-:Y:S01]  /*16830*/  LDGSTS.E [R19+0x5f80], [R22.64], !P4 ;  /* 0x05f8000016137fae */ /* 0x0003e2000e121844 */
[----:B------:R-:W-:-:S03]  /*16840*/  ISETP.GE.U32.AND P2, PT, R21, 0x7fffff95, PT ;  /* 0x7fffff951500780c */ /* 0x000fc60003f46070 */
[----:B------:R-:W-:Y:S01]  /*16850*/  STL.64 [R1+0x420], R38 ;  /* 0x0004202601007387 */ /* 0x000fe20000100a00 */
[----:B---3--:R-:W-:-:S03]  /*16860*/  IMAD.WIDE R24, R0, 0x4, R2 ;  /* 0x0000000400187825 */ /* 0x008fc600078e0202 */
[----:B------:R2:W-:Y:S01]  /*16870*/  LDGSTS.E [R19+0x6c00], [R38.64], !P3 ;  /* 0x06c0000026137fae */ /* 0x0005e2000d921844 */
[----:B-1----:R-:W-:-:S03]  /*16880*/  IMAD R22, R252, 0x1f, RZ ;  /* 0x0000001ffc167824 */ /* 0x002fc600078e02ff */
[----:B------:R1:W-:Y:S01]  /*16890*/  STL.64 [R1+0x418], R36 ;  /* 0x0004182401007387 */ /* 0x0003e20000100a00 */
[----:B------:R-:W-:-:S03]  /*168a0*/  IADD3 R21, R20, -0x30, RZ ;  /* 0xffffffd014157810 */ /* 0x000fc60007ffe0ff */
        /* <DEDUP_REMOVED lines=9> */
[----:B------:R-:W-:-:S03]  /*16940*/  ISETP.GE.U32.AND P1, PT, R21, 0x7fffff91, PT ;  /* 0x7fffff911500780c */ /* 0x000fc60003f26070 */
[----:B------:R3:W-:Y:S01]  /*16950*/  STL.64 [R1+0x3f8], R28 ;  /* 0x0003f81c01007387 */ /* 0x0007e20000100a00 */
[----:B----4-:R-:W-:-:S03]  /*16960*/  IMAD.WIDE R32, R22, 0x4, R12 ;  /* 0x0000000416207825 */ /* 0x010fc600078e020c */
[----:B------:R3:W-:Y:S01]  /*16970*/  LDGSTS.E [R19+0x6e80], [R28.64], !P3 ;  /* 0x06e800001c137fae */ /* 0x0007e2000d921844 */
[----:B------:R-:W-:-:S03]  /*16980*/  IMAD R0, R252, 0x23, RZ ;  /* 0x00000023fc007824 */ /* 0x000fc600078e02ff */
[----:B------:R4:W-:Y:S01]  /*16990*/  STL.64 [R1+0x3f0], R26 ;  /* 0x0003f01a01007387 */ /* 0x0009e20000100a00 */
[----:B-1----:R-:W-:-:S03]  /*169a0*/  IMAD.WIDE R30, R22, 0x4, R10 ;  /* 0x00000004161e7825 */ /* 0x002fc600078e020a */
[----:B------:R4:W-:Y:S01]  /*169b0*/  LDGSTS.E [R19+0x6f00], [R26.64], !P3 ;  /* 0x06f000001a137fae */ /* 0x0009e2000d921844 */
[----:B------:R-:W-:-:S03]  /*169c0*/  IADD3 R21, R20, -0x34, RZ ;  /* 0xffffffcc14157810 */ /* 0x000fc60007ffe0ff */
        /* <DEDUP_REMOVED lines=12> */
[----:B------:R-:W-:-:S03]  /*16a90*/  ISETP.GE.U32.AND P4, PT, R21, 0x7fffff8d, PT ;  /* 0x7fffff8d1500780c */ /* 0x000fc60003f86070 */
[----:B------:R1:W-:Y:S01]  /*16aa0*/  LDGSTS.E [R19+0x7d00], [R32.64], !P5 ;  /* 0x07d0000020137fae */ /* 0x0003e2000e921844 */
[----:B---3--:R-:W-:-:S03]  /*16ab0*/  IMAD.WIDE R36, R0, 0x4, R14 ;  /* 0x0000000400247825 */ /* 0x008fc600078e020e */
[----:B------:R3:W-:Y:S01]  /*16ac0*/  STL.64 [R1+0x308], R30 ;  /* 0x0003081e01007387 */ /* 0x0007e20000100a00 */
[----:B------:R-:W-:-:S03]  /*16ad0*/  IADD3 R21, R20, -0x38, RZ ;  /* 0xffffffc814157810 */ /* 0x000fc60007ffe0ff */
[----:B------:R3:W-:Y:S01]  /*16ae0*/  LDGSTS.E [R19+0x7d80], [R30.64], !P5 ;  /* 0x07d800001e137fae */ /* 0x0007e2000e921844 */
[----:B--2---:R-:W-:-:S03]  /*16af0*/  IMAD.WIDE R34, R0, 0x4, R12 ;  /* 0x0000000400227825 */ /* 0x004fc600078e020c */
        /* <DEDUP_REMOVED lines=9> */
[----:B------:R-:W-:-:S03]  /*16b90*/  ISETP.GE.U32.AND P3, PT, R21, 0x7fffff89, PT ;  /* 0x7fffff891500780c */ /* 0x000fc60003f66070 */
[----:B------:R2:W-:Y:S01]  /*16ba0*/  STL.64 [R1+0x2e8], R22 ;  /* 0x0002e81601007387 */ /* 0x0005e20000100a00 */
[----:B-1----:R-:W-:-:S03]  /*16bb0*/  IMAD.WIDE R26, R0, 0x4, R4 ;  /* 0x00000004001a7825 */ /* 0x002fc600078e0204 */
[----:B------:R2:W-:Y:S01]  /*16bc0*/  LDGSTS.E [R19+0x7f80], [R22.64], !P5 ;  /* 0x07f8000016137fae */ /* 0x0005e2000e921844 */
[----:B------:R-:W-:-:S03]  /*16bd0*/  IADD3 R21, R20, -0x3c, RZ ;  /* 0xffffffc414157810 */ /* 0x000fc60007ffe0ff */
[----:B------:R1:W-:Y:S01]  /*16be0*/  LDGSTS.E [R19+0x8c00], [R38.64], !P6 ;  /* 0x08c0000026137fae */ /* 0x0003e2000f121844 */
[----:B---3--:R-:W-:-:S03]  /*16bf0*/  IMAD.WIDE R24, R0, 0x4, R2 ;  /* 0x0000000400187825 */ /* 0x008fc600078e0202 */
[----:B------:R-:W-:Y:S01]  /*16c00*/  STL.64 [R1+0x220], R38 ;  /* 0x0002202601007387 */ /* 0x000fe20000100a00 */
[----:B--2---:R-:W-:-:S03]  /*16c10*/  IMAD R22, R252, 0x27, RZ ;  /* 0x00000027fc167824 */ /* 0x004fc600078e02ff */
[----:B------:R2:W-:Y:S04]  /*16c20*/  LDGSTS.E [R19+0x8c80], [R36.64], !P6 ;  /* 0x08c8000024137fae */ /* 0x0005e8000f121844 */
[----:B------:R2:W-:Y:S04]  /*16c30*/  STL.64 [R1+0x218], R36 ;  /* 0x0002182401007387 */ /* 0x0005e80000100a00 */
[----:B------:R3:W-:Y:S01]  /*16c40*/  LDGSTS.E [R19+0x8d00], [R34.64], !P6 ;  /* 0x08d0000022137fae */ /* 0x0007e2000f121844 */
[----:B------:R-:W-:-:S03]  /*16c50*/  ISETP.GE.U32.AND P5, PT, R21, 0x7fffff85, PT ;  /* 0x7fffff851500780c */ /* 0x000fc60003fa6070 */
        /* <DEDUP_REMOVED lines=17> */
[----:B------:R2:W-:Y:S01]  /*16d70*/  STL.64 [R1+0x1e8], R24 ;  /* 0x0001e81801007387 */ /* 0x0005e20000100a00 */
[----:B------:R-:W-:Y:S01]  /*16d80*/  ISETP.GE.U32.AND P6, PT, R21, 0x7fffff80, PT ;  /* 0x7fffff801500780c */ /* 0x000fe20003fc6070 */
[----:B----4-:R-:W-:Y:S02]  /*16d90*/  IMAD.WIDE R26, R22, 0x4, R6 ;  /* 0x00000004161a7825 */ /* 0x010fe400078e0206 */
[----:B------:R3:W-:Y:S01]  /*16da0*/  LDGSTS.E [R19+0x9c00], [R36.64], !P0 ;  /* 0x09c0000024137fae */ /* 0x0007e2000c121844 */
[----:B------:R-:W-:-:S03]  /*16db0*/  IADD3 R21, R20, -0x45, RZ ;  /* 0xffffffbb14157810 */ /* 0x000fc60007ffe0ff */
[----:B------:R4:W-:Y:S01]  /*16dc0*/  LDGSTS.E [R19+0x9c80], [R34.64], !P0 ;  /* 0x09c8000022137fae */ /* 0x0009e2000c121844 */
[----:B--2---:R-:W-:-:S03]  /*16dd0*/  IMAD.WIDE R24, R22, 0x4, R4 ;  /* 0x0000000416187825 */ /* 0x004fc600078e0204 */
[----:B------:R2:W-:Y:S01]  /*16de0*/  LDGSTS.E [R19+0x9d00], [R32.64], !P0 ;  /* 0x09d0000020137fae */ /* 0x0005e2000c121844 */
[----:B------:R-:W-:-:S03]  /*16df0*/  IMAD.WIDE R22, R22, 0x4, R2 ;  /* 0x0000000416167825 */ /* 0x000fc600078e0202 */
[----:B------:R3:W-:Y:S04]  /*16e00*/  STL.64 [R1+0x120], R36 ;  /* 0x0001202401007387 */ /* 0x0007e80000100a00 */
[----:B------:R2:W-:Y:S01]  /*16e10*/  LDGSTS.E [R19+0x9d80], [R30.64], !P0 ;  /* 0x09d800001e137fae */ /* 0x0005e2000c121844 */
[----:B-1----:R-:W-:-:S03]  /*16e20*/  IMAD.WIDE R38, R0, 0x4, R16 ;  /* 0x0000000400267825 */ /* 0x002fc600078e0210 */
        /* <DEDUP_REMOVED lines=11> */
[----:B------:R-:W-:Y:S01]  /*16ee0*/  ISETP.GE.U32.AND P0, PT, R21, 0x7fffff7c, PT ;  /* 0x7fffff7c1500780c */ /* 0x000fe20003f06070 */
[----:B------:R-:W-:Y:S02]  /*16ef0*/  IMAD R21, R252, 0x2f, RZ ;  /* 0x0000002ffc157824 */ /* 0x000fe400078e02ff */
[----:B------:R3:W-:Y:S01]  /*16f00*/  STL.64 [R1+0xf8], R26 ;  /* 0x0000f81a01007387 */ /* 0x0007e20000100a00 */
[----:B----4-:R-:W-:-:S03]  /*16f10*/  IMAD.WIDE R30, R0, 0x4, R8 ;  /* 0x00000004001e7825 */ /* 0x010fc600078e0208 */
[----:B------:R4:W-:Y:S01]  /*16f20*/  STL.64 [R1+0xf0], R24 ;  /* 0x0000f01801007387 */ /* 0x0009e20000100a00 */
[----:B-1----:R-:W-:-:S03]  /*16f30*/  IMAD.WIDE R28, R0, 0x4, R6 ;  /* 0x00000004001c7825 */ /* 0x002fc600078e0206 */
[----:B------:R2:W-:Y:S04]  /*16f40*/  STL.64 [R1+0xe8], R22 ;  /* 0x0000e81601007387 */ /* 0x0005e80000100a00 */
[----:B------:R1:W-:Y:S01]  /*16f50*/  LDGSTS.E [R19+0xac00], [R38.64], !P2 ;  /* 0x0ac0000026137fae */ /* 0x0003e2000d121844 */
[----:B---3--:R-:W-:-:S03]  /*16f60*/  IMAD.WIDE R26, R0, 0x4, R4 ;  /* 0x00000004001a7825 */ /* 0x008fc600078e0204 */
[----:B------:R-:W-:Y:S01]  /*16f70*/  STL.64 [R1+0x19c8], R38 ;  /* 0x0019c82601007387 */ /* 0x000fe20000100a00 */
[----:B----4-:R-:W-:-:S03]  /*16f80*/  IMAD.WIDE R24, R0, 0x4, R2 ;  /* 0x0000000400187825 */ /* 0x010fc600078e0202 */
[----:B------:R3:W-:Y:S01]  /*16f90*/  LDGSTS.E [R19+0xac80], [R36.64], !P2 ;  /* 0x0ac8000024137fae */ /* 0x0007e2000d121844 */
[----:B--2---:R-:W-:-:S03]  /*16fa0*/  IADD3 R22, R20, -0x49, RZ ;  /* 0xffffffb714167810 */ /* 0x004fc60007ffe0ff */
[----:B------:R3:W-:Y:S04]  /*16fb0*/  STL.64 [R1+0x1a00], R36 ;  /* 0x001a002401007387 */ /* 0x0007e80000100a00 */
[----:B------:R2:W-:Y:S04]  /*16fc0*/  LDGSTS.E [R19+0xad00], [R34.64], !P2 ;  /* 0x0ad0000022137fae */ /* 0x0005e8000d121844 */
[----:B------:R2:W-:Y:S04]  /*16fd0*/  STL.64 [R1+0x1a20], R34 ;  /* 0x001a202201007387 */ /* 0x0005e80000100a00 */
[----:B------:R4:W-:Y:S01]  /*16fe0*/  LDGSTS.E [R19+0xad80], [R32.64], !P2 ;  /* 0x0ad8000020137fae */ /* 0x0009e2000d121844 */
[----:B---3--:R-:W-:-:S03]  /*16ff0*/  IMAD.WIDE R36, R21, 0x4, R16 ;  /* 0x0000000415247825 */ /* 0x008fc600078e0210 */
[----:B------:R4:W-:Y:S04]  /*17000*/  STL.64 [R1+0x1a28], R32 ;  /* 0x001a282001007387 */ /* 0x0009e80000100a00 */
        /* <DEDUP_REMOVED lines=10> */
[C---:B--2---:R-:W-:Y:S01]  /*170b0*/  IMAD.WIDE R28, R21.reuse, 0x4, R8 ;  /* 0x00000004151c7825 */ /* 0x044fe200078e0208 */
[----:B------:R-:W-:Y:S02]  /*170c0*/  ISETP.GE.U32.AND P2, PT, R22, 0x7fffff78, PT ;  /* 0x7fffff781600780c */ /* 0x000fe40003f46070 */
[----:B------:R3:W-:Y:S01]  /*170d0*/  STL.64 [R1+0x1b08], R24 ;  /* 0x001b081801007387 */ /* 0x0007e20000100a00 */
[----:B------:R-:W-:-:S03]  /*170e0*/  IMAD.WIDE R22, R21, 0x4, R2 ;  /* 0x0000000415167825 */ /* 0x000fc600078e0202 */
[----:B------:R2:W-:Y:S01]  /*170f0*/  LDGSTS.E [R19+0xbc00], [R36.64], !P1 ;  /* 0x0bc0000024137fae */ /* 0x0005e2000c921844 */
[----:B----4-:R-:W-:-:S03]  /*17100*/  IMAD.WIDE R26, R21, 0x4, R6 ;  /* 0x00000004151a7825 */ /* 0x010fc600078e0206 */
[----:B------:R4:W-:Y:S01]  /*17110*/  LDGSTS.E [R19+0xbc80], [R34.64], !P1 ;  /* 0x0bc8000022137fae */ /* 0x0009e2000c921844 */
[----:B------:R-:W-:Y:S01]  /*17120*/  IADD3 R0, R20, -0x4d, RZ ;  /* 0xffffffb314007810 */ /* 0x000fe20007ffe0ff */
[----:B---3--:R-:W-:Y:S02]  /*17130*/  IMAD.WIDE R24, R21, 0x4, R4 ;  /* 0x0000000415187825 */ /* 0x008fe400078e0204 */
[----:B------:R3:W-:Y:S04]  /*17140*/  LDGSTS.E [R19+0xbd00], [R32.64], !P1 ;  /* 0x0bd0000020137fae */ /* 0x0007e8000c921844 */
[----:B------:R1:W-:Y:S04]  /*17150*/  LDGSTS.E [R19+0xbd80], [R30.64], !P1 ;  /* 0x0bd800001e137fae */ /* 0x0003e8000c921844 */
[----:B------:R1:W-:Y:S04]  /*17160*/  LDGSTS.E [R19+0xbe00], [R28.64], !P1 ;  /* 0x0be000001c137fae */ /* 0x0003e8000c921844 */
[----:B------:R1:W-:Y:S04]  /*17170*/  LDGSTS.E [R19+0xbe80], [R26.64], !P1 ;  /* 0x0be800001a137fae */ /* 0x0003e8000c921844 */
[----:B------:R1:W-:Y:S04]  /*17180*/  LDGSTS.E [R19+0xbf00], [R24.64], !P1 ;  /* 0x0bf0000018137fae */ /* 0x0003e8000c921844 */
[----:B------:R1:W-:Y:S01]  /*17190*/  LDGSTS.E [R19+0xbf80], [R22.64], !P1 ;  /* 0x0bf8000016137fae */ /* 0x0003e2000c921844 */
[----:B------:R-:W-:Y:S01]  /*171a0*/  ISETP.GE.U32.AND P1, PT, R0, 0x7fffff74, PT ;  /* 0x7fffff740000780c */ /* 0x000fe20003f26070 */
[----:B------:R-:W-:-:S02]  /*171b0*/  IMAD R0, R252, 0x33, RZ ;  /* 0x00000033fc007824 */ /* 0x000fc400078e02ff */
[----:B------:R2:W-:Y:S04]  /*171c0*/  STL.64 [R1+0x1b10], R36 ;  /* 0x001b102401007387 */ /* 0x0005e80000100a00 */
[----:B------:R4:W-:Y:S01]  /*171d0*/  STL.64 [R1+0x1b18], R34 ;  /* 0x001b182201007387 */ /* 0x0009e20000100a00 */
[----:B------:R-:W-:-:S03]  /*171e0*/  IMAD.WIDE R40, R0, 0x4, R16 ;  /* 0x0000000400287825 */ /* 0x000fc600078e0210 */
[----:B------:R3:W-:Y:S01]  /*171f0*/  STL.64 [R1+0x1b20], R32 ;  /* 0x001b202001007387 */ /* 0x0007e20000100a00 */
[----:B-1----:R-:W-:-:S03]  /*17200*/  IMAD.WIDE R38, R0, 0x4, R14 ;  /* 0x0000000400267825 */ /* 0x002fc600078e020e */
[----:B------:R1:W-:Y:S01]  /*17210*/  STL.64 [R1+0x1b28], R30 ;  /* 0x001b281e01007387 */ /* 0x0003e20000100a00 */
[----:B--2---:R-:W-:-:S03]  /*17220*/  IMAD.WIDE R36, R0, 0x4, R12 ;  /* 0x0000000400247825 */ /* 0x004fc600078e020c */
[----:B------:R2:W-:Y:S01]  /*17230*/  STL.64 [R1+0x1bf0], R28 ;  /* 0x001bf01c01007387 */ /* 0x0005e20000100a00 */
[----:B----4-:R-:W-:-:S03]  /*17240*/  IMAD.WIDE R34, R0, 0x4, R10 ;  /* 0x0000000400227825 */ /* 0x010fc600078e020a */
[----:B------:R4:W-:Y:S01]  /*17250*/  STL.64 [R1+0x1bf8], R26 ;  /* 0x001bf81a01007387 */ /* 0x0009e20000100a00 */
[----:B---3--:R-:W-:-:S03]  /*17260*/  IMAD.WIDE R32, R0, 0x4, R8 ;  /* 0x0000000400207825 */ /* 0x008fc600078e0208 */
[----:B------:R-:W-:Y:S01]  /*17270*/  STL.64 [R1+0x1c00], R24 ;  /* 0x001c001801007387 */ /* 0x000fe20000100a00 */
[----:B-1----:R-:W-:-:S03]  /*17280*/  IMAD.WIDE R30, R0, 0x4, R6 ;  /* 0x00000004001e7825 */ /* 0x002fc600078e0206 */
[----:B------:R1:W-:Y:S01]  /*17290*/  STL.64 [R1+0x1c08], R22 ;  /* 0x001c081601007387 */ /* 0x0003e20000100a00 */
[----:B--2---:R-:W-:-:S03]  /*172a0*/  IMAD.WIDE R28, R0, 0x4, R4 ;  /* 0x00000004001c7825 */ /* 0x004fc600078e0204 */
[----:B------:R-:W-:Y:S01]  /*172b0*/  STL.64 [R1+0x1c10], R40 ;  /* 0x001c102801007387 */ /* 0x000fe20000100a00 */
[----:B----4-:R-:W-:-:S03]  /*172c0*/  IMAD.WIDE R26, R0, 0x4, R2 ;  /* 0x00000004001a7825 */ /* 0x010fc600078e0202 */
[----:B------:R2:W-:Y:S01]  /*172d0*/  STL.64 [R1+0x1c30], R38 ;  /* 0x001c302601007387 */ /* 0x0005e20000100a00 */
[----:B-1----:R-:W-:-:S03]  /*172e0*/  IMAD R23, R252, 0x37, RZ ;  /* 0x00000037fc177824 */ /* 0x002fc600078e02ff */
[----:B------:R1:W-:Y:S01]  /*172f0*/  LDGSTS.E [R19+0xcc00], [R40.64], !P4 ;  /* 0x0cc0000028137fae */ /* 0x0003e2000e121844 */
[----:B------:R-:W-:-:S03]  /*17300*/  IADD3 R24, R20, 0x3f, RZ ;  /* 0x0000003f14187810 */ /* 0x000fc60007ffe0ff */
[----:B------:R3:W-:Y:S04]  /*17310*/  STL.64 [R1+0x1c38], R36 ;  /* 0x001c382401007387 */ /* 0x0007e80000100a00 */
[----:B------:R2:W-:Y:S04]  /*17320*/  LDGSTS.E [R19+0xcc80], [R38.64], !P4 ;  /* 0x0cc8000026137fae */ /* 0x0005e8000e121844 */
        /* <DEDUP_REMOVED lines=8> */
[----:B------:R-:W-:Y:S02]  /*173b0*/  IMAD R22, R252, 0x3b, RZ ;  /* 0x0000003bfc167824 */ /* 0x000fe400078e02ff */
[C---:B----4-:R-:W-:Y:S01]  /*173c0*/  IMAD.WIDE R34, R23.reuse, 0x4, R12 ;  /* 0x0000000417227825 */ /* 0x050fe200078e020c */
[----:B------:R4:W-:Y:S04]  /*173d0*/  STL.64 [R1+0x1e40], R28 ;  /* 0x001e401c01007387 */ /* 0x0009e80000100a00 */
[----:B------:R3:W-:Y:S01]  /*173e0*/  LDGSTS.E [R19+0xce80], [R30.64], !P4 ;  /* 0x0ce800001e137fae */ /* 0x0007e2000e121844 */
[----:B--2---:R-:W-:-:S03]  /*173f0*/  IMAD.WIDE R32, R23, 0x4, R10 ;  /* 0x0000000417207825 */ /* 0x004fc600078e020a */
[----:B------:R2:W-:Y:S04]  /*17400*/  STL.64 [R1+0x1e48], R26 ;  /* 0x001e481a01007387 */ /* 0x0005e80000100a00 */
[----:B------:R4:W-:Y:S01]  /*17410*/  LDGSTS.E [R19+0xcf00], [R28.64], !P4 ;  /* 0x0cf000001c137fae */ /* 0x0009e2000e121844 */
[----:B---3--:R-:W-:-:S03]  /*17420*/  IMAD.WIDE R30, R23, 0x4, R8 ;  /* 0x00000004171e7825 */ /* 0x008fc600078e0208 */
[----:B------:R2:W-:Y:S01]  /*17430*/  LDGSTS.E [R19+0xcf80], [R26.64], !P4 ;  /* 0x0cf800001a137fae */ /* 0x0005e2000e121844 */
[----:B------:R-:W-:-:S03]  /*17440*/  ISETP.GT.AND P4, PT, R24, 0x3f, PT ;  /* 0x0000003f1800780c */ /* 0x000fc60003f84270 */
[----:B------:R-:W-:Y:S01]  /*17450*/  STL.64 [R1+0x1c18], R38 ;  /* 0x001c182601007387 */ /* 0x000fe20000100a00 */
[----:B------:R-:W-:-:S03]  /*17460*/  IMAD.WIDE R24, R23, 0x4, R2 ;  /* 0x0000000417187825 */ /* 0x000fc600078e0202 */
[----:B------:R3:W-:Y:S01]  /*17470*/  STL.64 [R1+0x1e50], R36 ;  /* 0x001e502401007387 */ /* 0x0007e20000100a00 */
[----:B----4-:R-:W-:-:S03]  /*17480*/  IMAD.WIDE R28, R23, 0x4, R6 ;  /* 0x00000004171c7825 */ /* 0x010fc600078e0206 */
[----:B------:R4:W-:Y:S01]  /*17490*/  LDGSTS.E [R19+0xdc00], [R38.64], !P3 ;  /* 0x0dc0000026137fae */ /* 0x0009e2000d921844 */
[----:B--2---:R-:W-:-:S03]  /*174a0*/  IMAD.WIDE R26, R23, 0x4, R4 ;  /* 0x00000004171a7825 */ /* 0x004fc600078e0204 */
        /* <DEDUP_REMOVED lines=16> */
[----:B--2---:R-:W-:-:S03]  /*175b0*/  IMAD.WIDE R28, R22, 0x4, R8 ;  /* 0x00000004161c7825 */ /* 0x004fc600078e0208 */
[----:B------:R3:W-:Y:S04]  /*175c0*/  LDGSTS.E [R19+0xdf80], [R24.64], !P3 ;  /* 0x0df8000018137fae */ /* 0x0007e8000d921844 */
[----:B------:R-:W-:Y:S01]  /*175d0*/  STL.64 [R1+0x1c28], R36 ;  /* 0x001c282401007387 */ /* 0x000fe20000100a00 */
[----:B-1----:R-:W-:-:S03]  /*175e0*/  IMAD.WIDE R26, R22, 0x4, R6 ;  /* 0x00000004161a7825 */ /* 0x002fc600078e0206 */
[----:B------:R-:W-:Y:S01]  /*175f0*/  STL.64 [R1+0x1ec8], R34 ;  /* 0x001ec82201007387 */ /* 0x000fe20000100a00 */
[----:B------:R-:W-:Y:S01]  /*17600*/  ISETP.GE.AND P3, PT, R18, c[0x0][0x180], PT ;  /* 0x0000600012007a0c */ /* 0x000fe20003f66270 */
[C---:B---3--:R-:W-:Y:S02]  /*17610*/  IMAD.WIDE R24, R22.reuse, 0x4, R4 ;  /* 0x0000000416187825 */ /* 0x048fe400078e0204 */
[----:B------:R1:W-:Y:S02]  /*17620*/  LDGSTS.E [R19+0xec00], [R36.64], !P5 ;  /* 0x0ec0000024137fae */ /* 0x0003e4000e921844 */
[----:B------:R-:W-:Y:S02]  /*17630*/  IMAD.WIDE R22, R22, 0x4, R2 ;  /* 0x0000000416167825 */ /* 0x000fe400078e0202 */
[----:B------:R-:W-:Y:S01]  /*17640*/  STL.64 [R1+0x1ed0], R32 ;  /* 0x001ed02001007387 */ /* 0x000fe20000100a00 */
[----:B------:R-:W-:-:S03]  /*17650*/  LOP3.LUT R18, R18, 0x20, RZ, 0xfc, !PT ;  /* 0x0000002012127812 */ /* 0x000fc600078efcff */
[----:B------:R2:W-:Y:S01]  /*17660*/  LDGSTS.E [R19+0xec80], [R34.64], !P5 ;  /* 0x0ec8000022137fae */ /* 0x0005e2000e921844 */
[----:B------:R-:W-:-:S03]  /*17670*/  IADD3 R21, R20, -0x40, RZ ;  /* 0xffffffc014157810 */ /* 0x000fc60007ffe0ff */
[----:B------:R3:W-:Y:S04]  /*17680*/  STL.64 [R1+0x1ed8], R30 ;  /* 0x001ed81e01007387 */ /* 0x0007e80000100a00 */
[----:B------:R1:W-:Y:S04]  /*17690*/  LDGSTS.E [R19+0xed00], [R32.64], !P5 ;  /* 0x0ed0000020137fae */ /* 0x0003e8000e921844 */
[----:B------:R1:W-:Y:S04]  /*176a0*/  STL.64 [R1+0x1ee0], R28 ;  /* 0x001ee01c01007387 */ /* 0x0003e80000100a00 */
[----:B------:R3:W-:Y:S04]  /*176b0*/  LDGSTS.E [R19+0xed80], [R30.64], !P5 ;  /* 0x0ed800001e137fae */ /* 0x0007e8000e921844 */
[----:B------:R1:W-:Y:S04]  /*176c0*/  STL.64 [R1+0x1ee8], R26 ;  /* 0x001ee81a01007387 */ /* 0x0003e80000100a00 */
[----:B------:R1:W-:Y:S04]  /*176d0*/  LDGSTS.E [R19+0xee00], [R28.64], !P5 ;  /* 0x0ee000001c137fae */ /* 0x0003e8000e921844 */
[----:B------:R1:W-:Y:S04]  /*176e0*/  STL.64 [R1+0x1f00], R24 ;  /* 0x001f001801007387 */ /* 0x0003e80000100a00 */
[----:B------:R1:W-:Y:S01]  /*176f0*/  LDGSTS.E [R19+0xee80], [R26.64], !P5 ;  /* 0x0ee800001a137fae */ /* 0x0003e2000e921844 */
[----:B------:R-:W-:-:S03]  /*17700*/  IADD3 R20, R20, -0x51, RZ ;  /* 0xffffffaf14147810 */ /* 0x000fc60007ffe0ff */
[----:B------:R-:W-:Y:S01]  /*17710*/  STL.64 [R1+0x1f20], R22 ;  /* 0x001f201601007387 */ /* 0x000fe20000100a00 */
[----:B------:R-:W-:-:S03]  /*17720*/  SEL R0, RZ, 0x4, !P4 ;  /* 0x00000004ff007807 */ /* 0x000fc60006000000 */
[----:B------:R1:W-:Y:S01]  /*17730*/  LDGSTS.E [R19+0xef00], [R24.64], !P5 ;  /* 0x0ef0000018137fae */ /* 0x0003e2000e921844 */
[----:B------:R-:W-:-:S03]  /*17740*/  ISETP.GE.U32.AND P4, PT, R21, 0x7fffff81, PT ;  /* 0x7fffff811500780c */ /* 0x000fc60003f86070 */
[----:B------:R1:W-:Y:S01]  /*17750*/  LDGSTS.E [R19+0xef80], [R22.64], !P5 ;  /* 0x0ef8000016137fae */ /* 0x0003e2000e921844 */
[----:B------:R-:W-:Y:S01]  /*17760*/  ISETP.GE.AND P5, PT, R18, c[0x0][0x180], PT ;  /* 0x0000600012007a0c */ /* 0x000fe20003fa6270 */
[----:B------:R-:W-:Y:S02]  /*17770*/  IMAD R18, R252, 0x3f, RZ ;  /* 0x0000003ffc127824 */ /* 0x000fe400078e02ff */
[----:B---3--:R-:W3:Y:S04]  /*17780*/  LDL.LU R31, [R1+0xea4] ;  /* 0x000ea400011f7983 */ /* 0x008ee80000300800 */
[----:B------:R-:W3:Y:S04]  /*17790*/  LDL.LU R30, [R1+0xea0] ;  /* 0x000ea000011e7983 */ /* 0x000ee80000300800 */
[----:B-1----:R-:W3:Y:S01]  /*177a0*/  LDL.LU R29, [R1+0xe9c] ;  /* 0x000e9c00011d7983 */ /* 0x002ee20000300800 */
[----:B------:R-:W-:-:S03]  /*177b0*/  SEL R32, R0, RZ, !P3 ;  /* 0x000000ff00207207 */ /* 0x000fc60005800000 */
[----:B------:R-:W3:Y:S01]  /*177c0*/  LDL.LU R28, [R1+0xe98] ;  /* 0x000e9800011c7983 */ /* 0x000ee20000300800 */
[----:B------:R-:W-:-:S03]  /*177d0*/  IMAD.WIDE R46, R18, 0x4, R16 ;  /* 0x00000004122e7825 */ /* 0x000fc600078e0210 */
[----:B------:R-:W3:Y:S01]  /*177e0*/  LDL.LU R21, [R1+0xe94] ;  /* 0x000e940001157983 */ /* 0x000ee20000300800 */
[----:B------:R-:W-:-:S03]  /*177f0*/  ISETP.GE.U32.AND P3, PT, R20, 0x7fffff70, PT ;  /* 0x7fffff701400780c */ /* 0x000fc60003f66070 */
[----:B------:R-:W3:Y:S01]  /*17800*/  LDL.LU R27, [R1+0xe90] ;  /* 0x000e9000011b7983 */ /* 0x000ee20000300800 */
[----:B------:R-:W-:-:S03]  /*17810*/  IMAD.WIDE R44, R18, 0x4, R14 ;  /* 0x00000004122c7825 */ /* 0x000fc600078e020e */
[----:B------:R-:W3:Y:S04]  /*17820*/  LDL.LU R26, [R1+0xe8c] ;  /* 0x000e8c00011a7983 */ /* 0x000ee80000300800 */
[----:B------:R-:W3:Y:S04]  /*17830*/  LDL.LU R25, [R1+0xe88] ;  /* 0x000e880001197983 */ /* 0x000ee80000300800 */
[----:B------:R-:W3:Y:S01]  /*17840*/  LDL.LU R20, [R1+0xe84] ;  /* 0x000e840001147983 */ /* 0x000ee20000300800 */
[----:B------:R-:W-:-:S03]  /*17850*/  IMAD.WIDE R42, R18, 0x4, R12 ;  /* 0x00000004122a7825 */ /* 0x000fc600078e020c */
[----:B------:R-:W-:Y:S04]  /*17860*/  STL [R1+0x5b64], R16 ;  /* 0x005b641001007387 */ /* 0x000fe80000100800 */
[----:B------:R-:W-:Y:S04]  /*17870*/  STL [R1+0x5b60], R17 ;  /* 0x005b601101007387 */ /* 0x000fe80000100800 */
[----:B------:R-:W-:Y:S01]  /*17880*/  STL.64 [R1+0x1c20], R46 ;  /* 0x001c202e01007387 */ /* 0x000fe20000100a00 */
[----:B------:R-:W-:-:S03]  /*17890*/  IMAD.WIDE R40, R18, 0x4, R10 ;  /* 0x0000000412287825 */ /* 0x000fc600078e020a */
[----:B------:R-:W-:Y:S04]  /*178a0*/  STL [R1+0x5b6c], R14 ;  /* 0x005b6c0e01007387 */ /* 0x000fe80000100800 */
[----:B------:R-:W-:Y:S04]  /*178b0*/  STL [R1+0x5b68], R15 ;  /* 0x005b680f01007387 */ /* 0x000fe80000100800 */
[----:B------:R-:W-:Y:S01]  /*178c0*/  STL.64 [R1+0x1f08], R44 ;  /* 0x001f082c01007387 */ /* 0x000fe20000100a00 */
[----:B----4-:R-:W-:-:S03]  /*178d0*/  IMAD.WIDE R38, R18, 0x4, R8 ;  /* 0x0000000412267825 */ /* 0x010fc600078e0208 */
[----:B------:R-:W-:Y:S04]  /*178e0*/  STL [R1+0x5b74], R12 ;  /* 0x005b740c01007387 */ /* 0x000fe80000100800 */
[----:B------:R-:W-:Y:S04]  /*178f0*/  STL [R1+0x5b70], R13 ;  /* 0x005b700d01007387 */ /* 0x000fe80000100800 */
[----:B------:R-:W-:Y:S01]  /*17900*/  STL.64 [R1+0x1f28], R42 ;  /* 0x001f282a01007387 */ /* 0x000fe20000100a00 */
[----:B------:R-:W-:-:S03]  /*17910*/  IMAD.WIDE R36, R18, 0x4, R6 ;  /* 0x0000000412247825 */ /* 0x000fc600078e0206 */
[----:B------:R-:W-:Y:S04]  /*17920*/  STL [R1+0x5b7c], R10 ;  /* 0x005b7c0a01007387 */ /* 0x000fe80000100800 */
[----:B------:R-:W-:Y:S04]  /*17930*/  STL [R1+0x5b78], R11 ;  /* 0x005b780b01007387 */ /* 0x000fe80000100800 */
[----:B------:R-:W-:Y:S01]  /*17940*/  STL.64 [R1+0x1f50], R40 ;  /* 0x001f502801007387 */ /* 0x000fe20000100a00 */
[----:B--2---:R-:W-:-:S03]  /*17950*/  IMAD.WIDE R34, R18, 0x4, R4 ;  /* 0x0000000412227825 */ /* 0x004fc600078e0204 */
[----:B------:R-:W-:Y:S04]  /*17960*/  STL [R1+0x5b84], R8 ;  /* 0x005b840801007387 */ /* 0x000fe80000100800 */
[----:B------:R-:W-:Y:S04]  /*17970*/  STL [R1+0x5b80], R9 ;  /* 0x005b800901007387 */ /* 0x000fe80000100800 */
[----:B------:R-:W-:Y:S04]  /*17980*/  STL.64 [R1+0x1f58], R38 ;  /* 0x001f582601007387 */ /* 0x000fe80000100a00 */
[----:B------:R-:W-:Y:S04]  /*17990*/  STL [R1+0x5b8c], R6 ;  /* 0x005b8c0601007387 */ /* 0x000fe80000100800 */
[----:B------:R1:W-:Y:S04]  /*179a0*/  STL [R1+0x5b88], R7 ;  /* 0x005b880701007387 */ /* 0x0003e80000100800 */
[----:B------:R-:W-:Y:S04]  /*179b0*/  STL.64 [R1+0x1f60], R36 ;  /* 0x001f602401007387 */ /* 0x000fe80000100a00 */
[----:B------:R-:W-:Y:S04]  /*179c0*/  STL [R1+0x5b94], R4 ;  /* 0x005b940401007387 */ /* 0x000fe80000100800 */
[----:B------:R-:W-:Y:S04]  /*179d0*/  STL [R1+0x5b90], R5 ;  /* 0x005b900501007387 */ /* 0x000fe80000100800 */
[----:B------:R-:W-:Y:S04]  /*179e0*/  STL.64 [R1+0x1f68], R34 ;  /* 0x001f682201007387 */ /* 0x000fe80000100a00 */
[----:B------:R-:W2:Y:S01]  /*179f0*/  LDL.LU R24, [R1+0xe80] ;  /* 0x000e800001187983 */ /* 0x000ea20000300800 */
[----:B-1----:R-:W-:-:S03]  /*17a00*/  IMAD.WIDE R6, R18, 0x4, R2 ;  /* 0x0000000412067825 */ /* 0x002fc600078e0202 */
[----:B------:R-:W4:Y:S04]  /*17a10*/  LDL.LU R23, [R1+0xe7c] ;  /* 0x000e7c0001177983 */ /* 0x000f280000300800 */
[----:B------:R-:W4:Y:S04]  /*17a20*/  LDL.LU R22, [R1+0xe78] ;  /* 0x000e780001167983 */ /* 0x000f280000300800 */
[----:B------:R-:W-:Y:S04]  /*17a30*/  STL.64 [R1+0x1f80], R6 ;  /* 0x001f800601007387 */ /* 0x000fe80000100a00 */
[----:B------:R-:W-:Y:S04]  /*17a40*/  STL [R1+0x5b9c], R2 ;  /* 0x005b9c0201007387 */ /* 0x000fe80000100800 */
[----:B------:R-:W-:Y:S04]  /*17a50*/  STL [R1+0x5b98], R3 ;  /* 0x005b980301007387 */ /* 0x000fe80000100800 */
[----:B------:R1:W-:Y:S04]  /*17a60*/  LDGSTS.E [R19+0xfc00], [R46.64], !P4 ;  /* 0x0fc000002e137fae */ /* 0x0003e8000e121844 */
[----:B------:R1:W-:Y:S04]  /*17a70*/  LDGSTS.E [R19+0xfc80], [R44.64], !P4 ;  /* 0x0fc800002c137fae */ /* 0x0003e8000e121844 */
[----:B------:R-:W4:Y:S04]  /*17a80*/  LDL.LU R18, [R1+0xe74] ;  /* 0x000e740001127983 */ /* 0x000f280000300800 */
[----:B------:R1:W-:Y:S04]  /*17a90*/  LDGSTS.E [R19+0xfd00], [R42.64], !P4 ;  /* 0x0fd000002a137fae */ /* 0x0003e8000e121844 */
[----:B------:R1:W-:Y:S04]  /*17aa0*/  LDGSTS.E [R19+0xfd80], [R40.64], !P4 ;  /* 0x0fd8000028137fae */ /* 0x0003e8000e121844 */
[----:B------:R1:W-:Y:S04]  /*17ab0*/  LDGSTS.E [R19+0xfe00], [R38.64], !P4 ;  /* 0x0fe0000026137fae */ /* 0x0003e8000e121844 */
[----:B------:R1:W-:Y:S04]  /*17ac0*/  LDGSTS.E [R19+0xfe80], [R36.64], !P4 ;  /* 0x0fe8000024137fae */ /* 0x0003e8000e121844 */
[----:B------:R1:W-:Y:S04]  /*17ad0*/  LDGSTS.E [R19+0xff00], [R34.64], !P4 ;  /* 0x0ff0000022137fae */ /* 0x0003e8000e121844 */
[----:B------:R1:W-:Y:S04]  /*17ae0*/  LDGSTS.E [R19+0xff80], [R6.64], !P4 ;  /* 0x0ff8000006137fae */ /* 0x0003e8000e121844 */
[----:B-1----:R-:W4:Y:S01]  /*17af0*/  LDL.LU R19, [R1+0xe70] ;  /* 0x000e700001137983 */ /* 0x002f220000300800 */
[----:B------:R-:W-:-:S04]  /*17b00*/  SEL R0, R0, RZ, !P5 ;  /* 0x000000ff00007207 */ /* 0x000fc80006800000 */
[----:B------:R-:W-:Y:S02]  /*17b10*/  ISETP.NE.U32.AND P4, PT, R0, RZ, PT ;  /* 0x000000ff0000720c */ /* 0x000fe40003f85070 */
[----:B------:R-:W-:Y:S01]  /*17b20*/  ISETP.NE.U32.AND P5, PT, R32, RZ, PT ;  /* 0x000000ff2000720c */ /* 0x000fe20003fa5070 */
[----:B---3--:R-:W-:Y:S02]  /*17b30*/  IMAD R0, R31, c[0x0][0x190], RZ ;  /* 0x000064001f007a24 */ /* 0x008fe400078e02ff */
[----:B------:R-:W-:Y:S02]  /*17b40*/  IMAD R238, R30, c[0x0][0x190], RZ ;  /* 0x000064001eee7a24 */ /* 0x000fe400078e02ff */
[----:B------:R-:W-:Y:S01]  /*17b50*/  IMAD R239, R29, c[0x0][0x190], RZ ;  /* 0x000064001def7a24 */ /* 0x000fe200078e02ff */
[----:B------:R-:W-:Y:S01]  /*17b60*/  STL [R1+0xea4], R0 ;  /* 0x000ea40001007387 */ /* 0x000fe20000100800 */
[----:B------:R-:W-:-:S03]  /*17b70*/  IMAD R236, R28, c[0x0][0x190], RZ ;  /* 0x000064001cec7a24 */ /* 0x000fc600078e02ff */
[----:B------:R-:W-:Y:S01]  /*17b80*/  STL.64 [R1+0x5bc0], R238 ;  /* 0x005bc0ee01007387 */ /* 0x000fe20000100a00 */
[----:B------:R-:W-:-:S03]  /*17b90*/  IMAD R237, R21, c[0x0][0x190], RZ ;  /* 0x0000640015ed7a24 */ /* 0x000fc600078e02ff */
[----:B------:R-:W3:Y:S01]  /*17ba0*/  LDL.LU R21, [R1+0xe6c] ;  /* 0x000e6c0001157983 */ /* 0x000ee20000300800 */
[----:B------:R-:W-:Y:S02]  /*17bb0*/  IMAD R234, R27, c[0x0][0x190], RZ ;  /* 0x000064001bea7a24 */ /* 0x000fe400078e02ff */
[----:B------:R-:W-:Y:S01]  /*17bc0*/  IMAD R235, R26, c[0x0][0x190], RZ ;  /* 0x000064001aeb7a24 */ /* 0x000fe200078e02ff */
[----:B------:R-:W-:Y:S01]  /*17bd0*/  STL.64 [R1+0x5bc8], R236 ;  /* 0x005bc8ec01007387 */ /* 0x000fe20000100a00 */
[----:B------:R-:W-:-:S03]  /*17be0*/  IMAD R232, R25, c[0x0][0x190], RZ ;  /* 0x0000640019e87a24 */ /* 0x000fc600078e02ff */
[----:B------:R1:W-:Y:S02]  /*17bf0*/  STL.64 [R1+0x5bd0], R234 ;  /* 0x005bd0ea01007387 */ /* 0x0003e40000100a00 */
[----:B-1----:R-:W-:Y:S02]  /*17c00*/  IMAD R235, R20, c[0x0][0x190], RZ ;  /* 0x0000640014eb7a24 */ /* 0x002fe400078e02ff */
[----:B------:R-:W3:Y:S01]  /*17c10*/  LDL.LU R20, [R1+0xe68] ;  /* 0x000e680001147983 */ /* 0x000ee20000300800 */
[----:B--2---:R-:W-:Y:S02]  /*17c20*/  IMAD R233, R24, c[0x0][0x190], RZ ;  /* 0x0000640018e97a24 */ /* 0x004fe400078e02ff */
[----:B----4-:R-:W-:-:S03]  /*17c30*/  IMAD R230, R23, c[0x0][0x190], RZ ;  /* 0x0000640017e67a24 */ /* 0x010fc600078e02ff */
[----:B------:R-:W-:Y:S01]  /*17c40*/  STL.64 [R1+0x5bd8], R232 ;  /* 0x005bd8e801007387 */ /* 0x000fe20000100a00 */
[----:B------:R-:W-:-:S03]  /*17c50*/  IMAD R231, R22, c[0x0][0x190], RZ ;  /* 0x0000640016e77a24 */ /* 0x000fc600078e02ff */
[----:B------:R-:W-:Y:S04]  /*17c60*/  STL [R1+0xe84], R235 ;  /* 0x000e84eb01007387 */ /* 0x000fe80000100800 */
[----:B------:R-:W2:Y:S04]  /*17c70*/  LDL.LU R42, [R1+0xe64] ;  /* 0x000e6400012a7983 */ /* 0x000ea80000300800 */
[----:B------:R-:W4:Y:S04]  /*17c80*/  LDL.LU R41, [R1+0xe60] ;  /* 0x000e600001297983 */ /* 0x000f280000300800 */
[----:B------:R-:W4:Y:S04]  /*17c90*/  LDL.LU R40, [R1+0xe5c] ;  /* 0x000e5c0001287983 */ /* 0x000f280000300800 */
[----:B------:R-:W4:Y:S04]  /*17ca0*/  LDL.LU R39, [R1+0xe58] ;  /* 0x000e580001277983 */ /* 0x000f280000300800 */
[----:B------:R-:W-:Y:S01]  /*17cb0*/  STL.64 [R1+0x5be0], R230 ;  /* 0x005be0e601007387 */ /* 0x000fe20000100a00 */
[----:B------:R-:W-:-:S03]  /*17cc0*/  IMAD R228, R18, c[0x0][0x190], RZ ;  /* 0x0000640012e47a24 */ /* 0x000fc600078e02ff */
[----:B------:R-:W4:Y:S04]  /*17cd0*/  LDL.LU R38, [R1+0xe54] ;  /* 0x000e540001267983 */ /* 0x000f280000300800 */
[----:B------:R-:W4:Y:S04]  /*17ce0*/  LDL.LU R37, [R1+0xe50] ;  /* 0x000e500001257983 */ /* 0x000f280000300800 */
[----:B------:R-:W4:Y:S04]  /*17cf0*/  LDL.LU R18, [R1+0xe4c] ;  /* 0x000e4c0001127983 */ /* 0x000f280000300800 */
[----:B------:R-:W4:Y:S04]  /*17d00*/  LDL.LU R36, [R1+0xe48] ;  /* 0x000e480001247983 */ /* 0x000f280000300800 */
[----:B------:R-:W4:Y:S04]  /*17d10*/  LDL.LU R35, [R1+0xe44] ;  /* 0x000e440001237983 */ /* 0x000f280000300800 */
[----:B------:R-:W4:Y:S04]  /*17d20*/  LDL.LU R34, [R1+0xe40] ;  /* 0x000e400001227983 */ /* 0x000f280000300800 */
[----:B------:R-:W4:Y:S04]  /*17d30*/  LDL.LU R33, [R1+0xe3c] ;  /* 0x000e3c0001217983 */ /* 0x000f280000300800 */
[----:B------:R-:W4:Y:S04]  /*17d40*/  LDL.LU R32, [R1+0xe38] ;  /* 0x000e380001207983 */ /* 0x000f280000300800 */
[----:B------:R-:W4:Y:S01]  /*17d50*/  LDL.LU R31, [R1+0xe34] ;  /* 0x000e3400011f7983 */ /* 0x000f220000300800 */
[----:B------:R-:W-:-:S03]  /*17d60*/  IMAD R229, R19, c[0x0][0x190], RZ ;  /* 0x0000640013e57a24 */ /* 0x000fc600078e02ff */
[----:B------:R-:W4:Y:S04]  /*17d70*/  LDL.LU R19, [R1+0xe30] ;  /* 0x000e300001137983 */ /* 0x000f280000300800 */
[----:B------:R2:W-:Y:S04]  /*17d80*/  STL.64 [R1+0x5be8], R228 ;  /* 0x005be8e401007387 */ /* 0x0005e80000100a00 */
        /* <DEDUP_REMOVED lines=9> */
[----:B---3--:R-:W-:-:S03]  /*17e20*/  IMAD R226, R21, c[0x0][0x190], RZ ;  /* 0x0000640015e27a24 */ /* 0x008fc600078e02ff */
[----:B------:R-:W3:Y:S01]  /*17e30*/  LDL.LU R21, [R1+0xe08] ;  /* 0x000e080001157983 */ /* 0x000ee20000300800 */
[----:B------:R-:W-:-:S03]  /*17e40*/  IMAD R227, R20, c[0x0][0x190], RZ ;  /* 0x0000640014e37a24 */ /* 0x000fc600078e02ff */
[----:B------:R-:W3:Y:S04]  /*17e50*/  LDL.LU R20, [R1+0xe04] ;  /* 0x000e040001147983 */ /* 0x000ee80000300800 */
[----:B------:R-:W-:Y:S01]  /*17e60*/  STL.64 [R1+0x5bf0], R226 ;  /* 0x005bf0e201007387 */ /* 0x000fe20000100a00 */
[----:B--2---:R-:W-:-:S05]  /*17e70*/  IMAD R228, R42, c[0x0][0x190], RZ ;  /* 0x000064002ae47a24 */ /* 0x004fca00078e02ff */
[----:B------:R1:W-:Y:S01]  /*17e80*/  STL [R1+0xe64], R228 ;  /* 0x000e64e401007387 */ /* 0x0003e20000100800 */
[----:B----4-:R-:W-:-:S03]  /*17e90*/  IMAD R221, R18, c[0x0][0x190], RZ ;  /* 0x0000640012dd7a24 */ /* 0x010fc600078e02ff */
[----:B------:R-:W2:Y:S01]  /*17ea0*/  LDL.LU R18, [R1+0xe00] ;  /* 0x000e000001127983 */ /* 0x000ea20000300800 */
[----:B------:R-:W-:-:S05]  /*17eb0*/  IMAD R230, R35, c[0x0][0x190], RZ ;  /* 0x0000640023e67a24 */ /* 0x000fca00078e02ff */
[----:B------:R4:W-:Y:S01]  /*17ec0*/  STL [R1+0xe44], R230 ;  /* 0x000e44e601007387 */ /* 0x0009e20000100800 */
[----:B------:R-:W-:-:S03]  /*17ed0*/  IMAD R215, R19, c[0x0][0x190], RZ ;  /* 0x0000640013d77a24 */ /* 0x000fc600078e02ff */
[----:B------:R-:W4:Y:S01]  /*17ee0*/  LDL.LU R19, [R1+0xdfc] ;  /* 0x000dfc0001137983 */ /* 0x000f220000300800 */
[----:B------:R-:W-:Y:S02]  /*17ef0*/  IMAD R224, R41, c[0x0][0x190], RZ ;  /* 0x0000640029e07a24 */ /* 0x000fe400078e02ff */
[----:B------:R-:W-:Y:S02]  /*17f00*/  IMAD R225, R40, c[0x0][0x190], RZ ;  /* 0x0000640028e17a24 */ /* 0x000fe400078e02ff */
[----:B------:R-:W-:-:S05]  /*17f10*/  IMAD R232, R28, c[0x0][0x190], RZ ;  /* 0x000064001ce87a24 */ /* 0x000fca00078e02ff */
[----:B------:R1:W-:Y:S04]  /*17f20*/  STL [R1+0xe24], R232 ;  /* 0x000e24e801007387 */ /* 0x0003e80000100800 */
[----:B------:R-:W4:Y:S04]  /*17f30*/  LDL.LU R45, [R1+0xdf8] ;  /* 0x000df800012d7983 */ /* 0x000f280000300800 */
[----:B------:R-:W4:Y:S01]  /*17f40*/  LDL.LU R44, [R1+0xdf4] ;  /* 0x000df400012c7983 */ /* 0x000f220000300800 */
[----:B------:R-:W-:-:S03]  /*17f50*/  IMAD R222, R39, c[0x0][0x190], RZ ;  /* 0x0000640027de7a24 */ /* 0x000fc600078e02ff */
[----:B------:R-:W4:Y:S01]  /*17f60*/  LDL.LU R43, [R1+0xdf0] ;  /* 0x000df000012b7983 */ /* 0x000f220000300800 */
[----:B------:R-:W-:-:S03]  /*17f70*/  IMAD R223, R38, c[0x0][0x190], RZ ;  /* 0x0000640026df7a24 */ /* 0x000fc600078e02ff */
[----:B------:R-:W4:Y:S01]  /*17f80*/  LDL.LU R42, [R1+0xdec] ;  /* 0x000dec00012a7983 */ /* 0x000f220000300800 */
[----:B------:R-:W-:-:S03]  /*17f90*/  IMAD R220, R37, c[0x0][0x190], RZ ;  /* 0x0000640025dc7a24 */ /* 0x000fc600078e02ff */
[----:B------:R-:W4:Y:S01]  /*17fa0*/  LDL.LU R41, [R1+0xde8] ;  /* 0x000de80001297983 */ /* 0x000f220000300800 */
[----:B------:R-:W-:-:S03]  /*17fb0*/  IMAD R218, R36, c[0x0][0x190], RZ ;  /* 0x0000640024da7a24 */ /* 0x000fc600078e02ff */
[----:B------:R-:W4:Y:S04]  /*17fc0*/  LDL.LU R40, [R1+0xde4] ;  /* 0x000de40001287983 */ /* 0x000f280000300800 */
[----:B------:R-:W4:Y:S01]  /*17fd0*/  LDL.LU R39, [R1+0xde0] ;  /* 0x000de00001277983 */ /* 0x000f220000300800 */
[----:B------:R-:W-:-:S03]  /*17fe0*/  IMAD R219, R34, c[0x0][0x190], RZ ;  /* 0x0000640022db7a24 */ /* 0x000fc600078e02ff */
[----:B------:R-:W4:Y:S01]  /*17ff0*/  LDL.LU R38, [R1+0xddc] ;  /* 0x000ddc0001267983 */ /* 0x000f220000300800 */
[----:B------:R-:W-:-:S03]  /*18000*/  IMAD R216, R33, c[0x0][0x190], RZ ;  /* 0x0000640021d87a24 */ /* 0x000fc600078e02ff */
[----:B------:R-:W4:Y:S01]  /*18010*/  LDL.LU R37, [R1+0xdd8] ;  /* 0x000dd80001257983 */ /* 0x000f220000300800 */
[----:B------:R-:W-:-:S03]  /*18020*/  IMAD R217, R32, c[0x0][0x190], RZ ;  /* 0x0000640020d97a24 */ /* 0x000fc600078e02ff */
[----:B------:R-:W4:Y:S04]  /*18030*/  LDL.LU R36, [R1+0xdd4] ;  /* 0x000dd40001247983 */ /* 0x000f280000300800 */
[----:B------:R-:W4:Y:S04]  /*18040*/  LDL.LU R35, [R1+0xdd0] ;  /* 0x000dd00001237983 */ /* 0x000f280000300800 */
[----:B------:R-:W4:Y:S04]  /*18050*/  LDL.LU R34, [R1+0xdcc] ;  /* 0x000dcc0001227983 */ /* 0x000f280000300800 */
[----:B------:R-:W4:Y:S04]  /*18060*/  LDL.LU R33, [R1+0xdc8] ;  /* 0x000dc80001217983 */ /* 0x000f280000300800 */
[----:B------:R-:W4:Y:S01]  /*18070*/  LDL.LU R32, [R1+0xdc4] ;  /* 0x000dc40001207983 */ /* 0x000f220000300800 */
[----:B------:R-:W-:-:S02]  /*18080*/  IMAD R214, R31, c[0x0][0x190], RZ ;  /* 0x000064001fd67a24 */ /* 0x000fc400078e02ff */
[----:B------:R-:W-:Y:S01]  /*18090*/  IMAD R212, R30, c[0x0][0x190], RZ ;  /* 0x000064001ed47a24 */ /* 0x000fe200078e02ff */
        /* <DEDUP_REMOVED lines=16> */
[----:B------:R-:W4:Y:S01]  /*181a0*/  LDL.LU R22, [R1+0xd9c] ;  /* 0x000d9c0001167983 */ /* 0x000f220000300800 */
[----:B---3--:R-:W-:-:S03]  /*181b0*/  IMAD R204, R21, c[0x0][0x190], RZ ;  /* 0x0000640015cc7a24 */ /* 0x008fc600078e02ff */
[----:B------:R-:W3:Y:S01]  /*181c0*/  LDL.LU R21, [R1+0xd98] ;  /* 0x000d980001157983 */ /* 0x000ee20000300800 */
[----:B------:R-:W-:-:S03]  /*181d0*/  IMAD R234, R20, c[0x0][0x190], RZ ;  /* 0x0000640014ea7a24 */ /* 0x000fc600078e02ff */
[----:B------:R-:W3:Y:S01]  /*181e0*/  LDL.LU R20, [R1+0xd94] ;  /* 0x000d940001147983 */ /* 0x000ee20000300800 */
[----:B--2---:R-:W-:-:S03]  /*181f0*/  IMAD R205, R18, c[0x0][0x190], RZ ;  /* 0x0000640012cd7a24 */ /* 0x004fc600078e02ff */
[----:B------:R-:W2:Y:S01]  /*18200*/  LDL.LU R18, [R1+0xd90] ;  /* 0x000d900001127983 */ /* 0x000ea20000300800 */
[----:B----4-:R-:W-:-:S03]  /*18210*/  IMAD R202, R19, c[0x0][0x190], RZ ;  /* 0x0000640013ca7a24 */ /* 0x010fc600078e02ff */
[----:B------:R-:W4:Y:S04]  /*18220*/  LDL.LU R19, [R1+0xd8c] ;  /* 0x000d8c0001137983 */ /* 0x000f280000300800 */
[----:B------:R-:W-:Y:S01]  /*18230*/  STL [R1+0xe04], R234 ;  /* 0x000e04ea01007387 */ /* 0x000fe20000100800 */
[----:B------:R-:W-:Y:S02]  /*18240*/  IMAD R203, R45, c[0x0][0x190], RZ ;  /* 0x000064002dcb7a24 */ /* 0x000fe400078e02ff */
[----:B------:R-:W-:Y:S02]  /*18250*/  IMAD R200, R44, c[0x0][0x190], RZ ;  /* 0x000064002cc87a24 */ /* 0x000fe400078e02ff */
[----:B------:R-:W-:Y:S02]  /*18260*/  IMAD R201, R43, c[0x0][0x190], RZ ;  /* 0x000064002bc97a24 */ /* 0x000fe400078e02ff */
[----:B------:R-:W-:-:S05]  /*18270*/  IMAD R236, R40, c[0x0][0x190], RZ ;  /* 0x0000640028ec7a24 */ /* 0x000fca00078e02ff */
[----:B------:R1:W-:Y:S01]  /*18280*/  STL [R1+0xde4], R236 ;  /* 0x000de4ec01007387 */ /* 0x0003e20000100800 */
[----:B------:R-:W-:Y:S02]  /*18290*/  IMAD R198, R42, c[0x0][0x190], RZ ;  /* 0x000064002ac67a24 */ /* 0x000fe400078e02ff */
[----:B------:R-:W-:Y:S02]  /*182a0*/  IMAD R199, R41, c[0x0][0x190], RZ ;  /* 0x0000640029c77a24 */ /* 0x000fe400078e02ff */
[----:B------:R-:W-:Y:S02]  /*182b0*/  IMAD R196, R39, c[0x0][0x190], RZ ;  /* 0x0000640027c47a24 */ /* 0x000fe400078e02ff */
[----:B------:R-:W-:Y:S02]  /*182c0*/  IMAD R197, R38, c[0x0][0x190], RZ ;  /* 0x0000640026c57a24 */ /* 0x000fe400078e02ff */
[----:B------:R-:W-:Y:S02]  /*182d0*/  IMAD R194, R37, c[0x0][0x190], RZ ;  /* 0x0000640025c27a24 */ /* 0x000fe400078e02ff */
[----:B------:R-:W-:-:S05]  /*182e0*/  IMAD R238, R32, c[0x0][0x190], RZ ;  /* 0x0000640020ee7a24 */ /* 0x000fca00078e02ff */
[----:B------:R-:W-:Y:S04]  /*182f0*/  STL [R1+0xdc4], R238 ;  /* 0x000dc4ee01007387 */ /* 0x000fe80000100800 */
        /* <DEDUP_REMOVED lines=38> */
[----:B---3--:R-:W-:-:S03]  /*18560*/  IMAD R180, R21, c[0x0][0x190], RZ ;  /* 0x0000640015b47a24 */ /* 0x008fc600078e02ff */
[----:B------:R-:W3:Y:S01]  /*18570*/  LDL.LU R24, [R1+0xd28] ;  /* 0x000d280001187983 */ /* 0x000ee20000300800 */
[----:B------:R-:W-:-:S03]  /*18580*/  IMAD R181, R20, c[0x0][0x190], RZ ;  /* 0x0000640014b57a24 */ /* 0x000fc600078e02ff */
[----:B------:R-:W3:Y:S04]  /*18590*/  LDL.LU R23, [R1+0xd24] ;  /* 0x000d240001177983 */ /* 0x000ee80000300800 */
[----:B------:R-:W3:Y:S04]  /*185a0*/  LDL.LU R22, [R1+0xd20] ;  /* 0x000d200001167983 */ /* 0x000ee80000300800 */
[----:B------:R-:W3:Y:S04]  /*185b0*/  LDL.LU R21, [R1+0xd1c] ;  /* 0x000d1c0001157983 */ /* 0x000ee80000300800 */
[----:B------:R-:W3:Y:S01]  /*185c0*/  LDL.LU R20, [R1+0xd18] ;  /* 0x000d180001147983 */ /* 0x000ee20000300800 */
[----:B--2---:R-:W-:-:S03]  /*185d0*/  IMAD R178, R18, c[0x0][0x190], RZ ;  /* 0x0000640012b27a24 */ /* 0x004fc600078e02ff */
[----:B------:R-:W2:Y:S01]  /*185e0*/  LDL.LU R18, [R1+0xd14] ;  /* 0x000d140001127983 */ /* 0x000ea20000300800 */
[----:B----4-:R-:W-:-:S03]  /*185f0*/  IMAD R179, R19, c[0x0][0x190], RZ ;  /* 0x0000640013b37a24 */ /* 0x010fc600078e02ff */
        /* <DEDUP_REMOVED lines=52> */
[----:B------:R-:W3:Y:S01]  /*18940*/  LDL.LU R23, [R1+0xca8] ;  /* 0x000ca80001177983 */ /* 0x000ee20000300800 */
[----:B------:R-:W-:-:S03]  /*18950*/  IMAD R154, R22, c[0x0][0x190], RZ ;  /* 0x00006400169a7a24 */ /* 0x000fc600078e02ff */
[----:B------:R-:W3:Y:S01]  /*18960*/  LDL.LU R22, [R1+0xca4] ;  /* 0x000ca40001167983 */ /* 0x000ee20000300800 */
[----:B------:R-:W-:-:S03]  /*18970*/  IMAD R155, R21, c[0x0][0x190], RZ ;  /* 0x00006400159b7a24 */ /* 0x000fc600078e02ff */
[----:B------:R-:W3:Y:S01]  /*18980*/  LDL.LU R21, [R1+0xca0] ;  /* 0x000ca00001157983 */ /* 0x000ee20000300800 */
[----:B------:R-:W-:-:S03]  /*18990*/  IMAD R152, R20, c[0x0][0x190], RZ ;  /* 0x0000640014987a24 */ /* 0x000fc600078e02ff */
        /* <DEDUP_REMOVED lines=190> */
[----:B------:R-:W2:Y:S01]  /*19580*/  LDL.LU R19, [R1+0xb20] ;  /* 0x000b200001137983 */ /* 0x000ea20000300800 */
[----:B------:R-:W-:Y:S02]  /*19590*/  IMAD R68, R48, c[0x0][0x190], RZ ;  /* 0x0000640030447a24 */ /* 0x000fe400078e02ff */
[----:B------:R-:W-:Y:S02]  /*195a0*/  IMAD R247, R43, c[0x0][0x190], RZ ;  /* 0x000064002bf77a24 */ /* 0x000fe400078e02ff */
[----:B------:R-:W4:Y:S01]  /*195b0*/  LDL.LU R43, [R1+0xb1c] ;  /* 0x000b1c00012b7983 */ /* 0x000f220000300800 */
[----:B------:R-:W-:Y:S02]  /*195c0*/  IMAD R62, R41, c[0x0][0x190], RZ ;  /* 0x00006400293e7a24 */ /* 0x000fe400078e02ff */
[----:B------:R-:W-:Y:S02]  /*195d0*/  IMAD R63, R40, c[0x0][0x190], RZ ;  /* 0x00006400283f7a24 */ /* 0x000fe400078e02ff */
        /* <DEDUP_REMOVED lines=22> */
[----:B------:R-:W-:Y:S02]  /*19740*/  IMAD R53, R29, c[0x0][0x190], RZ ;  /* 0x000064001d357a24 */ /* 0x000fe400078e02ff */
[----:B------:R-:W-:Y:S01]  /*19750*/  IMAD R50, R28, c[0x0][0x190], RZ ;  /* 0x000064001c327a24 */ /* 0x000fe200078e02ff */
[----:B------:R-:W4:Y:S04]  /*19760*/  LDL.LU R31, [R1+0xae8] ;  /* 0x000ae800011f7983 */ /* 0x000f280000300800 */
[----:B------:R-:W4:Y:S01]  /*19770*/  LDL.LU R240, [R1+0xae4] ;  /* 0x000ae40001f07983 */ /* 0x000f220000300800 */
[----:B------:R-:W-:-:S02]  /*19780*/  IMAD R245, R27, c[0x0][0x190], RZ ;  /* 0x000064001bf57a24 */ /* 0x000fc400078e02ff */
[----:B------:R-:W-:Y:S01]  /*19790*/  IMAD R51, R26, c[0x0][0x190], RZ ;  /* 0x000064001a337a24 */ /* 0x000fe200078e02ff */
[----:B------:R-:W4:Y:S01]  /*197a0*/  LDL.LU R28, [R1+0xae0] ;  /* 0x000ae000011c7983 */ /* 0x000f220000300800 */
[----:B------:R-:W-:-:S03]  /*197b0*/  IMAD R69, R47, c[0x0][0x190], RZ ;  /* 0x000064002f457a24 */ /* 0x000fc600078e02ff */
[----:B------:R-:W4:Y:S01]  /*197c0*/  LDL.LU R29, [R1+0xadc] ;  /* 0x000adc00011d7983 */ /* 0x000f220000300800 */
[----:B------:R-:W-:Y:S02]  /*197d0*/  IMAD R48, R25, c[0x0][0x190], RZ ;  /* 0x0000640019307a24 */ /* 0x000fe400078e02ff */
[----:B---3--:R-:W-:Y:S01]  /*197e0*/  IMAD R49, R24, c[0x0][0x190], RZ ;  /* 0x0000640018317a24 */ /* 0x008fe200078e02ff */
        /* <DEDUP_REMOVED lines=9> */
[----:B------:R-:W-:Y:S02]  /*19880*/  IMAD R64, R44, c[0x0][0x190], RZ ;  /* 0x000064002c407a24 */ /* 0x000fe400078e02ff */
[----:B------:R-:W-:Y:S01]  /*19890*/  IMAD R45, R20, c[0x0][0x190], RZ ;  /* 0x00006400142d7a24 */ /* 0x000fe200078e02ff */
[----:B------:R-:W3:Y:S01]  /*198a0*/  LDL.LU R241, [R1+0xac4] ;  /* 0x000ac40001f17983 */ /* 0x000ee20000300800 */
[----:B------:R-:W-:Y:S02]  /*198b0*/  IMAD R65, R42, c[0x0][0x190], RZ ;  /* 0x000064002a417a24 */ /* 0x000fe400078e02ff */
[----:B------:R-:W-:Y:S01]  /*198c0*/  IMAD R44, R21, c[0x0][0x190], RZ ;  /* 0x00006400152c7a24 */ /* 0x000fe200078e02ff */
[----:B------:R-:W3:Y:S04]  /*198d0*/  LDL.LU R23, [R1+0xac0] ;  /* 0x000ac00001177983 */ /* 0x000ee80000300800 */
[----:B------:R-:W3:Y:S04]  /*198e0*/  LDL.LU R20, [R1+0xabc] ;  /* 0x000abc0001147983 */ /* 0x000ee80000300800 */
[----:B------:R-:W3:Y:S01]  /*198f0*/  LDL.LU R21, [R1+0xab8] ;  /* 0x000ab80001157983 */ /* 0x000ee20000300800 */
[----:B--2---:R-:W-:-:S02]  /*19900*/  IMAD R242, R18, c[0x0][0x190], RZ ;  /* 0x0000640012f27a24 */ /* 0x004fc400078e02ff */
[----:B------:R-:W-:Y:S02]  /*19910*/  IMAD R42, R19, c[0x0][0x190], RZ ;  /* 0x00006400132a7a24 */ /* 0x000fe400078e02ff */
[----:B------:R-:W2:Y:S04]  /*19920*/  LDL.LU R19, [R1+0xab4] ;  /* 0x000ab40001137983 */ /* 0x000ea80000300800 */
[----:B------:R-:W2:Y:S04]  /*19930*/  LDL.LU R18, [R1+0xab0] ;  /* 0x000ab00001127983 */ /* 0x000ea80000300800 */
[----:B------:R-:W2:Y:S04]  /*19940*/  LDL.LU R252, [R1+0xaac] ;  /* 0x000aac0001fc7983 */ /* 0x000ea80000300800 */
[----:B------:R-:W2:Y:S04]  /*19950*/  LDL.LU R0, [R1+0xea8] ;  /* 0x000ea80001007983 */ /* 0x000ea80000300800 */
[----:B------:R-:W2:Y:S01]  /*19960*/  LDL.LU R239, [R1+0xea4] ;  /* 0x000ea40001ef7983 */ /* 0x000ea20000300800 */
[----:B-1----:R-:W-:-:S04]  /*19970*/  IMAD.WIDE R228, R228, 0x4, R248 ;  /* 0x00000004e4e47825 */ /* 0x002fc800078e02f8 */
[----:B------:R-:W-:-:S04]  /*19980*/  IMAD.WIDE R230, R230, 0x4, R248 ;  /* 0x00000004e6e67825 */ /* 0x000fc800078e02f8 */
[----:B------:R-:W-:-:S04]  /*19990*/  IMAD.WIDE R232, R232, 0x4, R248 ;  /* 0x00000004e8e87825 */ /* 0x000fc800078e02f8 */
[----:B------:R-:W-:-:S04]  /*199a0*/  IMAD.WIDE R236, R236, 0x4, R248 ;  /* 0x00000004ecec7825 */ /* 0x000fc800078e02f8 */
[----:B--2---:R-:W-:-:S05]  /*199b0*/  IMAD.WIDE R226, R239, 0x4, R248 ;  /* 0x00000004efe27825 */ /* 0x004fca00078e02f8 */
[----:B------:R1:W-:Y:S02]  /*199c0*/  STL.64 [R1+0x2c20], R226 ;  /* 0x002c20e201007387 */ /* 0x0003e40000100a00 */
[----:B-1----:R-:W-:-:S05]  /*199d0*/  IMAD.WIDE R226, R239, 0x4, R250 ;  /* 0x00000004efe27825 */ /* 0x002fca00078e02fa */
[----:B------:R1:W-:Y:S02]  /*199e0*/  STL.64 [R1+0x2c28], R226 ;  /* 0x002c28e201007387 */ /* 0x0003e40000100a00 */
[----:B-1----:R-:W-:-:S05]  /*199f0*/  IMAD.WIDE R226, R235, 0x4, R248 ;  /* 0x00000004ebe27825 */ /* 0x002fca00078e02f8 */
[----:B------:R1:W-:Y:S01]  /*19a00*/  STL.64 [R1+0x2ca0], R226 ;  /* 0x002ca0e201007387 */ /* 0x0003e20000100a00 */
[----:B------:R-:W-:-:S04]  /*19a10*/  IMAD.WIDE R234, R234, 0x4, R248 ;  /* 0x00000004eaea7825 */ /* 0x000fc800078e02f8 */
[--C-:B------:R-:W-:Y:S01]  /*19a20*/  IMAD.WIDE R238, R238, 0x4, R248.reuse ;  /* 0x00000004eeee7825 */ /* 0x100fe200078e02f8 */
[----:B-1----:R-:W2:Y:S04]  /*19a30*/  LDL.LU.64 R226, [R1+0x5bf0] ;  /* 0x005bf00001e27983 */ /* 0x002ea80000300a00 */
[----:B------:R1:W-:Y:S04]  /*19a40*/  STL.64 [R1+0x2d20], R228 ;  /* 0x002d20e401007387 */ /* 0x0003e80000100a00 */
        /* <DEDUP_REMOVED lines=9> */
[----:B------:R1:W-:Y:S02]  /*19ae0*/  STL.64 [R1+0x3120], R238 ;  /* 0x003120ee01007387 */ /* 0x0003e40000100a00 */
[----:B-1----:R-:W-:-:S05]  /*19af0*/  IMAD.WIDE R238, R2, 0x4, R248 ;  /* 0x0000000402ee7825 */ /* 0x002fca00078e02f8 */
[----:B------:R1:W-:Y:S02]  /*19b00*/  STL.64 [R1+0x3118], R238 ;  /* 0x003118ee01007387 */ /* 0x0003e40000100a00 */
[----:B-1----:R-:W-:-:S05]  /*19b10*/  IMAD.WIDE R238, R3, 0x4, R248 ;  /* 0x0000000403ee7825 */ /* 0x002fca00078e02f8 */
[----:B------:R1:W-:Y:S04]  /*19b20*/  STL.64 [R1+0x3110], R238 ;  /* 0x003110ee01007387 */ /* 0x0003e80000100a00 */
[----:B-1----:R-:W2:Y:S04]  /*19b30*/  LDL.LU.64 R238, [R1+0x5bc0] ;  /* 0x005bc00001ee7983 */ /* 0x002ea80000300a00 */
[----:B------:R1:W-:Y:S02]  /*19b40*/  STL.64 [R1+0x5ba0], R2 ;  /* 0x005ba00201007387 */ /* 0x0003e40000100a00 */
[----:B-1----:R-:W-:-:S05]  /*19b50*/  IMAD.WIDE R2, R4, 0x4, R248 ;  /* 0x0000000404027825 */ /* 0x002fca00078e02f8 */
[----:B------:R1:W-:Y:S04]  /*19b60*/  STL.64 [R1+0x3108], R2 ;  /* 0x0031080201007387 */ /* 0x0003e80000100a00 */
[----:B------:R3:W-:Y:S01]  /*19b70*/  STL.64 [R1+0x5ba8], R4 ;  /* 0x005ba80401007387 */ /* 0x0007e20000100a00 */
[----:B-1----:R-:W-:-:S04]  /*19b80*/  IMAD.WIDE R2, R5, 0x4, R248 ;  /* 0x0000000405027825 */ /* 0x002fc800078e02f8 */
[--C-:B---3--:R-:W-:Y:S01]  /*19b90*/  IMAD.WIDE R4, R6, 0x4, R248.reuse ;  /* 0x0000000406047825 */ /* 0x108fe200078e02f8 */
[----:B------:R1:W-:Y:S04]  /*19ba0*/  STL.64 [R1+0x3100], R2 ;  /* 0x0031000201007387 */ /* 0x0003e80000100a00 */
[----:B------:R-:W-:Y:S04]  /*19bb0*/  STL.64 [R1+0x5bb0], R6 ;  /* 0x005bb00601007387 */ /* 0x000fe80000100a00 */
[----:B------:R3:W-:Y:S01]  /*19bc0*/  STL.64 [R1+0x30f8], R4 ;  /* 0x0030f80401007387 */ /* 0x0007e20000100a00 */
[----:B-1----:R-:W-:-:S05]  /*19bd0*/  IMAD.WIDE R2, R7, 0x4, R248 ;  /* 0x0000000407027825 */ /* 0x002fca00078e02f8 */
[----:B------:R1:W-:Y:S01]  /*19be0*/  STL.64 [R1+0x30f0], R2 ;  /* 0x0030f00201007387 */ /* 0x0003e20000100a00 */
[----:B---3--:R-:W-:-:S03]  /*19bf0*/  IMAD.WIDE R4, R8, 0x4, R248 ;  /* 0x0000000408047825 */ /* 0x008fc600078e02f8 */
[----:B------:R-:W-:Y:S01]  /*19c00*/  STL.64 [R1+0x5bb8], R8 ;  /* 0x005bb80801007387 */ /* 0x000fe20000100a00 */
[----:B------:R-:W-:-:S03]  /*19c10*/  IMAD.WIDE R6, R10, 0x4, R248 ;  /* 0x000000040a067825 */ /* 0x000fc600078e02f8 */
[----:B------:R3:W-:Y:S01]  /*19c20*/  STL.64 [R1+0x30e8], R4 ;  /* 0x0030e80401007387 */ /* 0x0007e20000100a00 */
[----:B-1----:R-:W-:-:S05]  /*19c30*/  IMAD.WIDE R2, R9, 0x4, R248 ;  /* 0x0000000409027825 */ /* 0x002fca00078e02f8 */
[----:B------:R1:W-:Y:S01]  /*19c40*/  STL.64 [R1+0x30e0], R2 ;  /* 0x0030e00201007387 */ /* 0x0003e20000100a00 */
[----:B---3--:R-:W-:-:S03]  /*19c50*/  IMAD.WIDE R4, R11, 0x4, R248 ;  /* 0x000000040b047825 */ /* 0x008fc600078e02f8 */
[----:B------:R3:W-:Y:S04]  /*19c60*/  STL.64 [R1+0x30d8], R6 ;  /* 0x0030d80601007387 */ /* 0x0007e80000100a00 */
[----:B------:R4:W-:Y:S01]  /*19c70*/  STL.64 [R1+0x30d0], R4 ;  /* 0x0030d00401007387 */ /* 0x0009e20000100a00 */
[----:B-1----:R-:W-:-:S04]  /*19c80*/  IMAD.WIDE R2, R12, 0x4, R248 ;  /* 0x000000040c027825 */ /* 0x002fc800078e02f8 */
[--C-:B---3--:R-:W-:Y:S01]  /*19c90*/  IMAD.WIDE R6, R13, 0x4, R248.reuse ;  /* 0x000000040d067825 */ /* 0x108fe200078e02f8 */
[----:B------:R1:W-:Y:S03]  /*19ca0*/  STL.64 [R1+0x30c8], R2 ;  /* 0x0030c80201007387 */ /* 0x0003e60000100a00 */
[--C-:B----4-:R-:W-:Y:S01]  /*19cb0*/  IMAD.WIDE R4, R14, 0x4, R248.reuse ;  /* 0x000000040e047825 */ /* 0x110fe200078e02f8 */
        /* <DEDUP_REMOVED lines=11> */
[----:B----4-:R-:W-:Y:S01]  /*19d70*/  IMAD.WIDE R4, R244, 0x4, R248 ;  /* 0x00000004f4047825 */ /* 0x010fe200078e02f8 */
[----:B------:R3:W-:Y:S03]  /*19d80*/  STL.64 [R1+0x3090], R6 ;  /* 0x0030900601007387 */ /* 0x0007e60000100a00 */
[----:B------:R-:W-:Y:S01]  /*19d90*/  IMAD R243, R243, c[0x0][0x190], RZ ;  /* 0x00006400f3f37a24 */ /* 0x000fe200078e02ff */
[----:B------:R4:W-:Y:S01]  /*19da0*/  STL.64 [R1+0x3088], R4 ;  /* 0x0030880401007387 */ /* 0x0009e20000100a00 */
[----:B------:R-:W-:-:S02]  /*19db0*/  IMAD R240, R240, c[0x0][0x190], RZ ;  /* 0x00006400f0f07a24 */ /* 0x000fc400078e02ff */
[----:B-1----:R-:W-:-:S04]  /*19dc0*/  IMAD.WIDE R2, R245, 0x4, R248 ;  /* 0x00000004f5027825 */ /* 0x002fc800078e02f8 */
[--C-:B---3--:R-:W-:Y:S01]  /*19dd0*/  IMAD.WIDE R6, R242, 0x4, R248.reuse ;  /* 0x00000004f2067825 */ /* 0x108fe200078e02f8 */
[----:B------:R1:W-:Y:S03]  /*19de0*/  STL.64 [R1+0x3080], R2 ;  /* 0x0030800201007387 */ /* 0x0003e60000100a00 */
[----:B------:R-:W-:Y:S02]  /*19df0*/  IMAD R241, R241, c[0x0][0x190], RZ ;  /* 0x00006400f1f17a24 */ /* 0x000fe400078e02ff */
[--C-:B----4-:R-:W-:Y:S01]  /*19e00*/  IMAD.WIDE R4, R243, 0x4, R248.reuse ;  /* 0x00000004f3047825 */ /* 0x110fe200078e02f8 */
[----:B------:R3:W-:Y:S04]  /*19e10*/  STL.64 [R1+0x3078], R6 ;  /* 0x0030780601007387 */ /* 0x0007e80000100a00 */
[----:B------:R-:W-:Y:S01]  /*19e20*/  STL.64 [R1+0x3070], R4 ;  /* 0x0030700401007387 */ /* 0x000fe20000100a00 */
[----:B-1----:R-:W-:-:S04]  /*19e30*/  IMAD.WIDE R2, R240, 0x4, R248 ;  /* 0x00000004f0027825 */ /* 0x002fc800078e02f8 */
[--C-:B---3--:R-:W-:Y:S01]  /*19e40*/  IMAD.WIDE R6, R241, 0x4, R248.reuse ;  /* 0x00000004f1067825 */ /* 0x108fe200078e02f8 */
[----:B------:R-:W-:Y:S04]  /*19e50*/  STL.64 [R1+0x3068], R2 ;  /* 0x0030680201007387 */ /* 0x000fe80000100a00 */
[----:B------:R2:W-:Y:S02]  /*19e60*/  STL.64 [R1+0x3060], R6 ;  /* 0x0030600601007387 */ /* 0x0005e40000100a00 */
[----:B--2---:R-:W-:-:S04]  /*19e70*/  IMAD.WIDE R6, R236, 0x4, R248 ;  /* 0x00000004ec067825 */ /* 0x004fc800078e02f8 */
[----:B------:R-:W-:-:S04]  /*19e80*/  IMAD.WIDE R4, R238, 0x4, R248 ;  /* 0x00000004ee047825 */ /* 0x000fc800078e02f8 */
[--C-:B------:R-:W-:Y:S01]  /*19e90*/  IMAD.WIDE R2, R239, 0x4, R248.reuse ;  /* 0x00000004ef027825 */ /* 0x100fe200078e02f8 */
[----:B------:R1:W-:Y:S04]  /*19ea0*/  STL.64 [R1+0x3138], R4 ;  /* 0x0031380401007387 */ /* 0x0003e80000100a00 */
[----:B------:R2:W-:Y:S04]  /*19eb0*/  STL.64 [R1+0x3140], R2 ;  /* 0x0031400201007387 */ /* 0x0005e80000100a00 */
[----:B------:R3:W-:Y:S01]  /*19ec0*/  STL.64 [R1+0x3340], R6 ;  /* 0x0033400601007387 */ /* 0x0007e20000100a00 */
[----:B-1----:R-:W-:-:S04]  /*19ed0*/  IMAD.WIDE R4, R237, 0x4, R248 ;  /* 0x00000004ed047825 */ /* 0x002fc800078e02f8 */
[--C-:B--2---:R-:W-:Y:S01]  /*19ee0*/  IMAD.WIDE R2, R234, 0x4, R248.reuse ;  /* 0x00000004ea027825 */ /* 0x104fe200078e02f8 */
[----:B------:R1:W-:Y:S03]  /*19ef0*/  STL.64 [R1+0x3348], R4 ;  /* 0x0033480401007387 */ /* 0x0003e60000100a00 */
[--C-:B---3--:R-:W-:Y:S01]  /*19f00*/  IMAD.WIDE R6, R235, 0x4, R248.reuse ;  /* 0x00000004eb067825 */ /* 0x108fe200078e02f8 */
        /* <DEDUP_REMOVED lines=377> */
[----:B---3--:R-:W-:Y:S01]  /*1b6a0*/  IMAD.WIDE R6, R44, 0x4, R248 ;  /* 0x000000042c067825 */ /* 0x008fe200078e02f8 */
[----:B------:R2:W-:Y:S03]  /*1b6b0*/  STL.64 [R1+0x38c0], R2 ;  /* 0x0038c00201007387 */ /* 0x0005e60000100a00 */
[----:B------:R-:W-:Y:S01]  /*1b6c0*/  IMAD R43, R43, c[0x0][0x190], RZ ;  /* 0x000064002b2b7a24 */ /* 0x000fe200078e02ff */
[----:B------:R3:W-:Y:S01]  /*1b6d0*/  STL.64 [R1+0x3a98], R6 ;  /* 0x003a980601007387 */ /* 0x0007e20000100a00 */
[----:B------:R-:W-:-:S02]  /*1b6e0*/  IMAD R40, R40, c[0x0][0x190], RZ ;  /* 0x0000640028287a24 */ /* 0x000fc400078e02ff */
[----:B-1----:R-:W-:-:S04]  /*1b6f0*/  IMAD.WIDE R4, R45, 0x4, R248 ;  /* 0x000000042d047825 */ /* 0x002fc800078e02f8 */
[--C-:B--2---:R-:W-:Y:S01]  /*1b700*/  IMAD.WIDE R2, R42, 0x4, R248.reuse ;  /* 0x000000042a027825 */ /* 0x104fe200078e02f8 */
[----:B------:R1:W-:Y:S03]  /*1b710*/  STL.64 [R1+0x3aa0], R4 ;  /* 0x003aa00401007387 */ /* 0x0003e60000100a00 */
[--C-:B---3--:R-:W-:Y:S01]  /*1b720*/  IMAD.WIDE R6, R43, 0x4, R248.reuse ;  /* 0x000000042b067825 */ /* 0x108fe200078e02f8 */
[----:B------:R2:W-:Y:S03]  /*1b730*/  STL.64 [R1+0x31b8], R2 ;  /* 0x0031b80201007387 */ /* 0x0005e60000100a00 */
[----:B------:R-:W-:Y:S01]  /*1b740*/  IMAD R41, R41, c[0x0][0x190], RZ ;  /* 0x0000640029297a24 */ /* 0x000fe200078e02ff */
[----:B------:R3:W-:Y:S01]  /*1b750*/  STL.64 [R1+0x31b0], R6 ;  /* 0x0031b00601007387 */ /* 0x0007e20000100a00 */
[----:B-1----:R-:W-:-:S04]  /*1b760*/  IMAD.WIDE R4, R40, 0x4, R248 ;  /* 0x0000000428047825 */ /* 0x002fc800078e02f8 */
[----:B--2---:R-:W-:Y:S01]  /*1b770*/  IMAD.WIDE R2, R41, 0x4, R248 ;  /* 0x0000000429027825 */ /* 0x004fe200078e02f8 */
[----:B---3--:R-:W2:Y:S04]  /*1b780*/  LDL.LU R6, [R1+0xe84] ;  /* 0x000e840001067983 */ /* 0x008ea80000300800 */
[----:B------:R1:W-:Y:S04]  /*1b790*/  STL.64 [R1+0x3458], R4 ;  /* 0x0034580401007387 */ /* 0x0003e80000100a00 */
[----:B------:R-:W3:Y:S04]  /*1b7a0*/  LDL.LU R7, [R1+0xe64] ;  /* 0x000e640001077983 */ /* 0x000ee80000300800 */
[----:B------:R4:W-:Y:S04]  /*1b7b0*/  STL.64 [R1+0x3798], R2 ;  /* 0x0037980201007387 */ /* 0x0009e80000100a00 */
[----:B-1----:R-:W2:Y:S04]  /*1b7c0*/  LDL.LU R4, [R1+0xe44] ;  /* 0x000e440001047983 */ /* 0x002ea80000300800 */
[----:B------:R-:W2:Y:S04]  /*1b7d0*/  LDL.LU R5, [R1+0xe24] ;  /* 0x000e240001057983 */ /* 0x000ea80000300800 */
[----:B----4-:R-:W2:Y:S04]  /*1b7e0*/  LDL.LU R2, [R1+0xe04] ;  /* 0x000e040001027983 */ /* 0x010ea80000300800 */
[----:B------:R-:W2:Y:S01]  /*1b7f0*/  LDL.LU R3, [R1+0xde4] ;  /* 0x000de40001037983 */ /* 0x000ea20000300800 */
[----:B------:R-:W-:-:S02]  /*1b800*/  IMAD R38, R38, c[0x0][0x190], RZ ;  /* 0x0000640026267a24 */ /* 0x000fc400078e02ff */
[----:B------:R-:W-:Y:S02]  /*1b810*/  IMAD R39, R39, c[0x0][0x190], RZ ;  /* 0x0000640027277a24 */ /* 0x000fe400078e02ff */
[----:B------:R-:W-:-:S05]  /*1b820*/  IMAD.WIDE R8, R38, 0x4, R248 ;  /* 0x0000000426087825 */ /* 0x000fca00078e02f8 */
[----:B------:R1:W-:Y:S01]  /*1b830*/  STL.64 [R1+0x38d8], R8 ;  /* 0x0038d80801007387 */ /* 0x0003e20000100a00 */
[----:B------:R-:W-:Y:S02]  /*1b840*/  IMAD R36, R36, c[0x0][0x190], RZ ;  /* 0x0000640024247a24 */ /* 0x000fe400078e02ff */
[----:B------:R-:W-:Y:S02]  /*1b850*/  IMAD R37, R37, c[0x0][0x190], RZ ;  /* 0x0000640025257a24 */ /* 0x000fe400078e02ff */
[----:B-1----:R-:W-:-:S05]  /*1b860*/  IMAD.WIDE R8, R39, 0x4, R248 ;  /* 0x0000000427087825 */ /* 0x002fca00078e02f8 */
[----:B------:R1:W-:Y:S01]  /*1b870*/  STL.64 [R1+0x3ab8], R8 ;  /* 0x003ab80801007387 */ /* 0x0003e20000100a00 */
        /* <DEDUP_REMOVED lines=59> */
[----:B------:R1:W-:Y:S02]  /*1bc30*/  STL.64 [R1+0x37e8], R8 ;  /* 0x0037e80801007387 */ /* 0x0003e40000100a00 */
[----:B-1----:R-:W-:-:S05]  /*1bc40*/  IMAD.WIDE R8, R18, 0x4, R248 ;  /* 0x0000000412087825 */ /* 0x002fca00078e02f8 */
[----:B------:R1:W-:Y:S02]  /*1bc50*/  STL.64 [R1+0x38f0], R8 ;  /* 0x0038f00801007387 */ /* 0x0003e40000100a00 */
[----:B-1----:R-:W-:Y:S02]  /*1bc60*/  IMAD.WIDE R8, R252, 0x4, R248 ;  /* 0x00000004fc087825 */ /* 0x002fe400078e02f8 */
[----:B------:R-:W4:Y:S04]  /*1bc70*/  LDL.LU R249, [R1+0xdc4] ;  /* 0x000dc40001f97983 */ /* 0x000f280000300800 */
[----:B------:R2:W-:Y:S02]  /*1bc80*/  STL.64 [R1+0x3bc0], R8 ;  /* 0x003bc00801007387 */ /* 0x0005e40000100a00 */
[----:B--2---:R-:W-:-:S04]  /*1bc90*/  IMAD.WIDE R8, R6, 0x4, R250 ;  /* 0x0000000406087825 */ /* 0x004fc800078e02fa */
[--C-:B---3--:R-:W-:Y:S01]  /*1bca0*/  IMAD.WIDE R6, R7, 0x4, R250.reuse ;  /* 0x0000000407067825 */ /* 0x108fe200078e02fa */
[----:B------:R1:W-:Y:S04]  /*1bcb0*/  STL.64 [R1+0x2ca8], R8 ;  /* 0x002ca80801007387 */ /* 0x0003e80000100a00 */
[----:B-1----:R-:W2:Y:S04]  /*1bcc0*/  LDL.LU.64 R8, [R1+0x5bb8] ;  /* 0x005bb80001087983 */ /* 0x002ea80000300a00 */
[----:B------:R1:W-:Y:S02]  /*1bcd0*/  STL.64 [R1+0x2d28], R6 ;  /* 0x002d280601007387 */ /* 0x0003e40000100a00 */
[----:B-1----:R-:W-:-:S04]  /*1bce0*/  IMAD.WIDE R6, R4, 0x4, R250 ;  /* 0x0000000404067825 */ /* 0x002fc800078e02fa */
[--C-:B------:R-:W-:Y:S01]  /*1bcf0*/  IMAD.WIDE R4, R5, 0x4, R250.reuse ;  /* 0x0000000405047825 */ /* 0x100fe200078e02fa */
[----:B------:R1:W-:Y:S04]  /*1bd00*/  STL.64 [R1+0x2da8], R6 ;  /* 0x002da80601007387 */ /* 0x0003e80000100a00 */
[----:B-1----:R-:W3:Y:S04]  /*1bd10*/  LDL.LU.64 R6, [R1+0x5bb0] ;  /* 0x005bb00001067983 */ /* 0x002ee80000300a00 */
[----:B------:R1:W-:Y:S02]  /*1bd20*/  STL.64 [R1+0x2e28], R4 ;  /* 0x002e280401007387 */ /* 0x0003e40000100a00 */
[----:B-1----:R-:W-:-:S04]  /*1bd30*/  IMAD.WIDE R4, R2, 0x4, R250 ;  /* 0x0000000402047825 */ /* 0x002fc800078e02fa */
[--C-:B------:R-:W-:Y:S01]  /*1bd40*/  IMAD.WIDE R2, R3, 0x4, R250.reuse ;  /* 0x0000000403027825 */ /* 0x100fe200078e02fa */
[----:B------:R1:W-:Y:S04]  /*1bd50*/  STL.64 [R1+0x3048], R4 ;  /* 0x0030480401007387 */ /* 0x0003e80000100a00 */
[----:B-1----:R-:W2:Y:S04]  /*1bd60*/  LDL.LU.64 R4, [R1+0x5ba8] ;  /* 0x005ba80001047983 */ /* 0x002ea80000300a00 */
[----:B------:R1:W-:Y:S04]  /*1bd70*/  STL.64 [R1+0x3040], R2 ;  /* 0x0030400201007387 */ /* 0x0003e80000100a00 */
[----:B-1----:R-:W2:Y:S01]  /*1bd80*/  LDL.LU.64 R2, [R1+0x5ba0] ;  /* 0x005ba00001027983 */ /* 0x002ea20000300a00 */
[----:B----4-:R-:W-:-:S05]  /*1bd90*/  IMAD.WIDE R248, R249, 0x4, R250 ;  /* 0x00000004f9f87825 */ /* 0x010fca00078e02fa */
[----:B------:R2:W-:Y:S02]  /*1bda0*/  STL.64 [R1+0x3030], R248 ;  /* 0x003030f801007387 */ /* 0x0005e40000100a00 */
[--C-:B--2---:R-:W-:Y:S02]  /*1bdb0*/  IMAD.WIDE R248, R2, 0x4, R250.reuse ;  /* 0x0000000402f87825 */ /* 0x104fe400078e02fa */
[----:B------:R1:W5:Y:S04]  /*1bdc0*/  LDL.LU R2, [R1+0x5b9c] ;  /* 0x005b9c0001027983 */ /* 0x0003680000300800 */
[----:B------:R2:W-:Y:S02]  /*1bdd0*/  STL.64 [R1+0x3020], R248 ;  /* 0x003020f801007387 */ /* 0x0005e40000100a00 */
[----:B--2---:R-:W-:-:S02]  /*1bde0*/  IMAD.WIDE R248, R3, 0x4, R250 ;  /* 0x0000000403f87825 */ /* 0x004fc400078e02fa */
[----:B------:R1:W5:Y:S04]  /*1bdf0*/  LDL.LU R3, [R1+0x5b98] ;  /* 0x005b980001037983 */ /* 0x0003680000300800 */
[----:B------:R2:W-:Y:S02]  /*1be00*/  STL.64 [R1+0x3018], R248 ;  /* 0x003018f801007387 */ /* 0x0005e40000100a00 */
[--C-:B--2---:R-:W-:Y:S02]  /*1be10*/  IMAD.WIDE R248, R4, 0x4, R250.reuse ;  /* 0x0000000404f87825 */ /* 0x104fe400078e02fa */
[----:B------:R1:W5:Y:S04]  /*1be20*/  LDL.LU R4, [R1+0x5b94] ;  /* 0x005b940001047983 */ /* 0x0003680000300800 */
[----:B------:R2:W-:Y:S02]  /*1be30*/  STL.64 [R1+0x3008], R248 ;  /* 0x003008f801007387 */ /* 0x0005e40000100a00 */
[----:B--2---:R-:W-:-:S02]  /*1be40*/  IMAD.WIDE R248, R5, 0x4, R250 ;  /* 0x0000000405f87825 */ /* 0x004fc400078e02fa */
[----:B------:R1:W5:Y:S04]  /*1be50*/  LDL.LU R5, [R1+0x5b90] ;  /* 0x005b900001057983 */ /* 0x0003680000300800 */
[----:B------:R3:W-:Y:S02]  /*1be60*/  STL.64 [R1+0x2ff8], R248 ;  /* 0x002ff8f801007387 */ /* 0x0007e40000100a00 */
[--C-:B---3--:R-:W-:Y:S02]  /*1be70*/  IMAD.WIDE R248, R6, 0x4, R250.reuse ;  /* 0x0000000406f87825 */ /* 0x108fe400078e02fa */
        /* <DEDUP_REMOVED lines=719> */
[----:B--2---:R-:W-:-:S04]  /*1eb70*/  IMAD.WIDE R248, R19, 0x4, R250 ;  /* 0x0000000413f87825 */ /* 0x004fc800078e02fa */
[--C-:B------:R-:W-:Y:S01]  /*1eb80*/  IMAD.WIDE R18, R18, 0x4, R250.reuse ;  /* 0x0000000412127825 */ /* 0x100fe200078e02fa */
[----:B------:R-:W-:Y:S04]  /*1eb90*/  STL.64 [R1+0x2040], R248 ;  /* 0x002040f801007387 */ /* 0x000fe80000100a00 */
[----:B------:R2:W-:Y:S02]  /*1eba0*/  STL.64 [R1+0x2038], R18 ;  /* 0x0020381201007387 */ /* 0x0005e40000100a00 */
[----:B--2---:R-:W-:-:S04]  /*1ebb0*/  IMAD.WIDE R18, R0, 0x4, R250 ;  /* 0x0000000400127825 */ /* 0x004fc800078e02fa */
[----:B------:R-:W-:Y:S01]  /*1ebc0*/  IMAD.WIDE R250, R252, 0x4, R250 ;  /* 0x00000004fcfa7825 */ /* 0x000fe200078e02fa */
[----:B------:R2:W-:Y:S04]  /*1ebd0*/  STL.64 [R1+0x2020], R18 ;  /* 0x0020201201007387 */ /* 0x0005e80000100a00 */
[----:B--2---:R1:W5:Y:S04]  /*1ebe0*/  LDL.LU.64 R18, [R1+0x57c8] ;  /* 0x0057c80001127983 */ /* 0x0043680000300a00 */
[----:B------:R1:W-:Y:S01]  /*1ebf0*/  STL.64 [R1+0x2010], R250 ;  /* 0x002010fa01007387 */ /* 0x0003e20000100a00 */
[----:B------:R-:W-:-:S02]  /*1ec00*/  IMAD.MOV.U32 R249, RZ, RZ, c[0x0][0x180] ;  /* 0x00006000fff97624 */ /* 0x000fc400078e00ff */
[----:B------:R-:W-:-:S03]  /*1ec10*/  IMAD.MOV.U32 R252, RZ, RZ, c[0x0][0x188] ;  /* 0x00006200fffc7624 */ /* 0x000fc600078e00ff */
[C---:B------:R-:W-:Y:S02]  /*1ec20*/  IADD3 R248, R249.reuse, -0x55, RZ ;  /* 0xffffffabf9f87810 */ /* 0x040fe40007ffe0ff */
[----:B------:R-:W-:Y:S02]  /*1ec30*/  SHF.L.U32 R252, R252, 0x6, RZ ;  /* 0x00000006fcfc7819 */ /* 0x000fe400000006ff */
[----:B------:R-:W-:Y:S02]  /*1ec40*/  IADD3 R0, R249, -0x59, RZ ;  /* 0xffffffa7f9007810 */ /* 0x000fe40007ffe0ff */
[----:B-1----:R-:W2:Y:S04]  /*1ec50*/  LDL.64 R250, [R1+0x2d20] ;  /* 0x002d200001fa7983 */ /* 0x002ea80000100a00 */
[----:B-----5:R-:W-:Y:S04]  /*1ec60*/  STL.64 [R1+0x59c8], R184 ;  /* 0x0059c8b801007387 */ /* 0x020fe80000100a00 */
[----:B------:R-:W-:Y:S04]  /*1ec70*/  STL.64 [R1+0x59c0], R186 ;  /* 0x0059c0ba01007387 */ /* 0x000fe80000100a00 */
[----:B------:R1:W-:Y:S04]  /*1ec80*/  STL.64 [R1+0x59b8], R188 ;  /* 0x0059b8bc01007387 */ /* 0x0003e80000100a00 */
[----:B------:R-:W0:Y:S04]  /*1ec90*/  LDGDEPBAR ;  /* 0x00000000000079af */ /* 0x000e280000000000 */
[----:B-1----:R-:W3:Y:S04]  /*1eca0*/  LDL.64 R188, [R1+0x2c28] ;  /* 0x002c280001bc7983 */ /* 0x002ee80000100a00 */
[----:B------:R-:W-:Y:S04]  /*1ecb0*/  STL.64 [R1+0x59b0], R190 ;  /* 0x0059b0be01007387 */ /* 0x000fe80000100a00 */
[----:B------:R1:W-:Y:S04]  /*1ecc0*/  STL.64 [R1+0x59a8], R192 ;  /* 0x0059a8c001007387 */ /* 0x0003e80000100a00 */
[----:B-1----:R-:W4:Y:S04]  /*1ecd0*/  LDL.64 R192, [R1+0x2e20] ;  /* 0x002e200001c07983 */ /* 0x002f280000100a00 */
[----:B------:R-:W-:Y:S04]  /*1ece0*/  STL.64 [R1+0x59a0], R194 ;  /* 0x0059a0c201007387 */ /* 0x000fe80000100a00 */
[----:B------:R-:W-:Y:S04]  /*1ecf0*/  STL.64 [R1+0x5998], R196 ;  /* 0x005998c401007387 */ /* 0x000fe80000100a00 */
[----:B------:R-:W-:Y:S04]  /*1ed00*/  STL.64 [R1+0x5990], R198 ;  /* 0x005990c601007387 */ /* 0x000fe80000100a00 */
[----:B------:R-:W-:Y:S04]  /*1ed10*/  STL.64 [R1+0x5988], R200 ;  /* 0x005988c801007387 */ /* 0x000fe80000100a00 */
[----:B------:R-:W-:Y:S04]  /*1ed20*/  STL.64 [R1+0x5980], R202 ;  /* 0x005980ca01007387 */ /* 0x000fe80000100a00 */
[----:B------:R-:W-:Y:S04]  /*1ed30*/  STL.64 [R1+0x5978], R204 ;  /* 0x005978cc01007387 */ /* 0x000fe80000100a00 */
[----:B------:R1:W-:Y:S04]  /*1ed40*/  STL.64 [R1+0x5970], R206 ;  /* 0x005970ce01007387 */ /* 0x0003e80000100a00 */
[----:B-1----:R-:W2:Y:S04]  /*1ed50*/  LDL.64 R206, [R1+0x2da8] ;  /* 0x002da80001ce7983 */ /* 0x002ea80000100a00 */
[----:B------:R1:W-:Y:S04]  /*1ed60*/  STL.64 [R1+0x5968], R208 ;  /* 0x005968d001007387 */ /* 0x0003e80000100a00 */
[----:B-1----:R-:W2:Y:S04]  /*1ed70*/  LDL.64 R208, [R1+0x2da0] ;  /* 0x002da00001d07983 */ /* 0x002ea80000100a00 */
[----:B------:R1:W-:Y:S04]  /*1ed80*/  STL.64 [R1+0x5960], R210 ;  /* 0x005960d201007387 */ /* 0x0003e80000100a00 */
[----:B-1----:R-:W2:Y:S04]  /*1ed90*/  LDL.64 R210, [R1+0x2d28] ;  /* 0x002d280001d27983 */ /* 0x002ea80000100a00 */
[----:B------:R1:W-:Y:S04]  /*1eda0*/  STL.64 [R1+0x5958], R212 ;  /* 0x005958d401007387 */ /* 0x0003e80000100a00 */
[----:B-1----:R-:W2:Y:S04]  /*1edb0*/  LDL.64 R212, [R1+0x2ca8] ;  /* 0x002ca80001d47983 */ /* 0x002ea80000100a00 */
[----:B------:R1:W-:Y:S04]  /*1edc0*/  STL.64 [R1+0x5950], R214 ;  /* 0x005950d601007387 */ /* 0x0003e80000100a00 */
[----:B------:R-:W1:Y:S04]  /*1edd0*/  S2R R185, SR_TID.X ;  /* 0x0000000000b97919 */ /* 0x000e680000002100 */
[----:B-1----:R-:W2:Y:S04]  /*1ede0*/  LDL.64 R214, [R1+0x2ca0] ;  /* 0x002ca00001d67983 */ /* 0x002ea80000100a00 */
[----:B------:R1:W-:Y:S04]  /*1edf0*/  STL.64 [R1+0x5948], R216 ;  /* 0x005948d801007387 */ /* 0x0003e80000100a00 */
[----:B-1----:R-:W2:Y:S01]  /*1ee00*/  LDL.64 R216, [R1+0x2c20] ;  /* 0x002c200001d87983 */ /* 0x002ea20000100a00 */
[----:B------:R-:W-:-:S03]  /*1ee10*/  LOP3.LUT R185, R185, 0x1f, RZ, 0xc0, !PT ;  /* 0x0000001fb9b97812 */ /* 0x000fc600078ec0ff */
[----:B------:R-:W-:Y:S02]  /*1ee20*/  STL.64 [R1+0x5940], R218 ;  /* 0x005940da01007387 */ /* 0x000fe40000100a00 */
[----:B------:R-:W-:Y:S02]  /*1ee30*/  IMAD.SHL.U32 R191, R185, 0x4, RZ ;  /* 0x00000004b9bf7824 */ /* 0x000fe400078e00ff */
[----:B------:R-:W-:Y:S04]  /*1ee40*/  STL.64 [R1+0x5938], R220 ;  /* 0x005938dc01007387 */ /* 0x000fe80000100a00 */
[----:B------:R-:W-:Y:S04]  /*1ee50*/  STL.64 [R1+0x5930], R222 ;  /* 0x005930de01007387 */ /* 0x000fe80000100a00 */
[----:B------:R-:W-:Y:S04]  /*1ee60*/  STL.64 [R1+0x5928], R224 ;  /* 0x005928e001007387 */ /* 0x000fe80000100a00 */
[----:B------:R-:W-:Y:S04]  /*1ee70*/  STL.64 [R1+0x5920], R226 ;  /* 0x005920e201007387 */ /* 0x000fe80000100a00 */
[----:B------:R1:W-:Y:S04]  /*1ee80*/  STL.64 [R1+0x5918], R228 ;  /* 0x005918e401007387 */ /* 0x0003e80000100a00 */
[----:B------:R-:W-:Y:S04]  /*1ee90*/  STL.64 [R1+0x5910], R230 ;  /* 0x005910e601007387 */ /* 0x000fe80000100a00 */
[----:B------:R-:W-:Y:S04]  /*1eea0*/  STL.64 [R1+0x5908], R232 ;  /* 0x005908e801007387 */ /* 0x000fe80000100a00 */
[----:B------:R-:W-:Y:S04]  /*1eeb0*/  STL.64 [R1+0x5900], R234 ;  /* 0x005900ea01007387 */ /* 0x000fe80000100a00 */
[----:B------:R-:W-:Y:S04]  /*1eec0*/  STL.64 [R1+0x58f8], R236 ;  /* 0x0058f8ec01007387 */ /* 0x000fe80000100a00 */
[----:B------:R-:W-:Y:S04]  /*1eed0*/  STL.64 [R1+0x58f0], R238 ;  /* 0x0058f0ee01007387 */ /* 0x000fe80000100a00 */
[----:B------:R1:W-:Y:S04]  /*1eee0*/  STL.64 [R1+0x58e8], R240 ;  /* 0x0058e8f001007387 */ /* 0x0003e80000100a00 */
[----:B------:R-:W4:Y:S04]  /*1eef0*/  LDL.64 R204, [R1+0x2e28] ;  /* 0x002e280001cc7983 */ /* 0x000f280000100a00 */
[----:B------:R-:W4:Y:S04]  /*1ef00*/  LDL.64 R200, [R1+0x3130] ;  /* 0x0031300001c87983 */ /* 0x000f280000100a00 */
[----:B------:R-:W4:Y:S04]  /*1ef10*/  LDL.64 R198, [R1+0x3048] ;  /* 0x0030480001c67983 */ /* 0x000f280000100a00 */
[----:B------:R-:W4:Y:S04]  /*1ef20*/  LDL.64 R196, [R1+0x3128] ;  /* 0x0031280001c47983 */ /* 0x000f280000100a00 */
[----:B------:R-:W4:Y:S04]  /*1ef30*/  LDL.64 R194, [R1+0x3040] ;  /* 0x0030400001c27983 */ /* 0x000f280000100a00 */
[----:B------:R-:W4:Y:S04]  /*1ef40*/  LDL.64 R184, [R1+0x3120] ;  /* 0x0031200001b87983 */ /* 0x000f280000100a00 */
[----:B------:R-:W4:Y:S01]  /*1ef50*/  LDL.64 R186, [R1+0x3030] ;  /* 0x0030300001ba7983 */ /* 0x000f220000100a00 */
[----:B------:R-:W-:-:S02]  /*1ef60*/  LOP3.LUT R203, R191, 0x10, RZ, 0x3c, !PT ;  /* 0x00000010bfcb7812 */ /* 0x000fc400078e3cff */
[C---:B------:R-:W-:Y:S01]  /*1ef70*/  LOP3.LUT R202, R191.reuse, 0x30, RZ, 0x3c, !PT ;  /* 0x00000030bfca7812 */ /* 0x040fe200078e3cff */
[----:B------:R-:W-:Y:S01]  /*1ef80*/  STL.64 [R1+0x58e0], R242 ;  /* 0x0058e0f201007387 */ /* 0x000fe20000100a00 */
[C---:B------:R-:W-:Y:S02]  /*1ef90*/  LOP3.LUT R190, R191.reuse, 0x50, RZ, 0x3c, !PT ;  /* 0x00000050bfbe7812 */ /* 0x040fe400078e3cff */
[C---:B-1----:R-:W-:Y:S01]  /*1efa0*/  LOP3.LUT R229, R191.reuse, 0x70, RZ, 0x3c, !PT ;  /* 0x00000070bfe57812 */ /* 0x042fe200078e3cff */
[----:B------:R1:W-:Y:S04]  /*1efb0*/  STL.64 [R1+0x58d8], R244 ;  /* 0x0058d8f401007387 */ /* 0x0003e80000100a00 */
[----:B------:R1:W-:Y:S04]  /*1efc0*/  STL.64 [R1+0x58d0], R246 ;  /* 0x0058d0f601007387 */ /* 0x0003e80000100a00 */
[----:B------:R-:W4:Y:S04]  /*1efd0*/  LDL.64 R240, [R1+0x3108] ;  /* 0x0031080001f07983 */ /* 0x000f280000100a00 */
        /* <DEDUP_REMOVED lines=10> */
[----:B-1----:R-:W4:Y:S04]  /*1f080*/  LDL.64 R244, [R1+0x2d60] ;  /* 0x002d600001f47983 */ /* 0x002f280000100a00 */
[----:B------:R-:W4:Y:S04]  /*1f090*/  LDL.64 R242, [R1+0x32f0] ;  /* 0x0032f00001f27983 */ /* 0x000f280000100a00 */
[----:B------:R-:W4:Y:S04]  /*1f0a0*/  LDL.64 R246, [R1+0x3038] ;  /* 0x0030380001f67983 */ /* 0x000f280000100a00 */
[----:B--2---:R1:W-:Y:S04]  /*1f0b0*/  LDGSTS.E [R191+0x20000], [R216.64], P5 ;  /* 0x20000000d8bf7fae */ /* 0x0043e8000a921844 */
[----:B---3--:R2:W-:Y:S04]  /*1f0c0*/  LDGSTS.E [R191+0x20080], [R188.64], P4 ;  /* 0x20080000bcbf7fae */ /* 0x0085e8000a121844 */
[----:B------:R3:W-:Y:S04]  /*1f0d0*/  LDGSTS.E [R191+0x20800], [R214.64], P5 ;  /* 0x20800000d6bf7fae */ /* 0x0007e8000a921844 */
[----:B------:R1:W-:Y:S04]  /*1f0e0*/  LDGSTS.E [R191+0x20880], [R212.64], P4 ;  /* 0x20880000d4bf7fae */ /* 0x0003e8000a121844 */
[----:B--2---:R-:W2:Y:S04]  /*1f0f0*/  LDL.64 R188, [R1+0x3118] ;  /* 0x0031180001bc7983 */ /* 0x004ea80000100a00 */
[----:B------:R1:W-:Y:S04]  /*1f100*/  LDGSTS.E [R191+0x21000], [R250.64], P5 ;  /* 0x21000000fabf7fae */ /* 0x0003e8000a921844 */
[----:B------:R3:W-:Y:S04]  /*1f110*/  LDGSTS.E [R191+0x21080], [R210.64], P4 ;  /* 0x21080000d2bf7fae */ /* 0x0007e8000a121844 */
[----:B------:R3:W-:Y:S04]  /*1f120*/  LDGSTS.E [R191+0x21800], [R208.64], P5 ;  /* 0x21800000d0bf7fae */ /* 0x0007e8000a921844 */
[----:B-1----:R-:W2:Y:S04]  /*1f130*/  LDL.64 R250, [R1+0x3020] ;  /* 0x0030200001fa7983 */ /* 0x002ea80000100a00 */
[----:B------:R1:W-:Y:S04]  /*1f140*/  LDGSTS.E [R191+0x21880], [R206.64], P4 ;  /* 0x21880000cebf7fae */ /* 0x0003e8000a121844 */
[----:B----4-:R4:W-:Y:S04]  /*1f150*/  LDGSTS.E [R191+0x22000], [R192.64], P5 ;  /* 0x22000000c0bf7fae */ /* 0x0109e8000a921844 */
[----:B------:R-:W2:Y:S04]  /*1f160*/  LDL.64 R216, [R1+0x30d8] ;  /* 0x0030d80001d87983 */ /* 0x000ea80000100a00 */
[----:B---3--:R-:W3:Y:S04]  /*1f170*/  LDL.64 R214, [R1+0x2fb0] ;  /* 0x002fb00001d67983 */ /* 0x008ee80000100a00 */
[----:B----4-:R-:W4:Y:S04]  /*1f180*/  LDL.64 R192, [R1+0x3110] ;  /* 0x0031100001c07983 */ /* 0x010f280000100a00 */
[----:B------:R1:W-:Y:S04]  /*1f190*/  LDGSTS.E [R191+0x22080], [R204.64], P4 ;  /* 0x22080000ccbf7fae */ /* 0x0003e8000a121844 */
[----:B------:R1:W-:Y:S04]  /*1f1a0*/  LDGSTS.E [R191+0x22800], [R200.64], P5 ;  /* 0x22800000c8bf7fae */ /* 0x0003e8000a921844 */
[----:B------:R1:W-:Y:S04]  /*1f1b0*/  LDGSTS.E [R191+0x22880], [R198.64], P4 ;  /* 0x22880000c6bf7fae */ /* 0x0003e8000a121844 */
[----:B------:R1:W-:Y:S04]  /*1f1c0*/  LDGSTS.E [R191+0x23000], [R196.64], P5 ;  /* 0x23000000c4bf7fae */ /* 0x0003e8000a921844 */
[----:B------:R1:W-:Y:S04]  /*1f1d0*/  LDGSTS.E [R191+0x23080], [R194.64], P4 ;  /* 0x23080000c2bf7fae */ /* 0x0003e8000a121844 */
[----:B------:R1:W-:Y:S04]  /*1f1e0*/  LDGSTS.E [R191+0x23800], [R184.64], P5 ;  /* 0x23800000b8bf7fae */ /* 0x0003e8000a921844 */
[----:B------:R1:W-:Y:S04]  /*1f1f0*/  LDGSTS.E [R191+0x23880], [R186.64], P4 ;  /* 0x23880000babf7fae */ /* 0x0003e8000a121844 */
[----:B------:R-:W3:Y:S04]  /*1f200*/  LDL.64 R212, [R1+0x30d0] ;  /* 0x0030d00001d47983 */ /* 0x000ee80000100a00 */
[----:B-1----:R-:W3:Y:S04]  /*1f210*/  LDL.64 R184, [R1+0x3018] ;  /* 0x0030180001b87983 */ /* 0x002ee80000100a00 */
[----:B------:R-:W3:Y:S04]  /*1f220*/  LDL.64 R186, [R1+0x2fc8] ;  /* 0x002fc80001ba7983 */ /* 0x000ee80000100a00 */
        /* <DEDUP_REMOVED lines=8> */
[----:B--2---:R1:W-:Y:S04]  /*1f2b0*/  LDGSTS.E [R191+0x24000], [R188.64], P5 ;  /* 0x24000000bcbf7fae */ /* 0x0043e8000a921844 */
[----:B-1----:R-:W2:Y:S04]  /*1f2c0*/  LDL.64 R188, [R1+0x2fa8] ;  /* 0x002fa80001bc7983 */ /* 0x002ea80000100a00 */
[----:B------:R1:W-:Y:S04]  /*1f2d0*/  LDGSTS.E [R191+0x24080], [R250.64], P4 ;  /* 0x24080000fabf7fae */ /* 0x0003e8000a121844 */
[----:B-1----:R-:W2:Y:S04]  /*1f2e0*/  LDL.64 R250, [R1+0x2f88] ;  /* 0x002f880001fa7983 */ /* 0x002ea80000100a00 */
[----:B----4-:R1:W-:Y:S04]  /*1f2f0*/  LDGSTS.E [R191+0x24800], [R192.64], P5 ;  /* 0x24800000c0bf7fae */ /* 0x0103e8000a921844 */
[----:B-1----:R-:W4:Y:S04]  /*1f300*/  LDL.64 R192, [R1+0x2f28] ;  /* 0x002f280001c07983 */ /* 0x002f280000100a00 */
[----:B---3--:R1:W-:Y:S04]  /*1f310*/  LDGSTS.E [R191+0x24880], [R184.64], P4 ;  /* 0x24880000b8bf7fae */ /* 0x0083e8000a121844 */
[----:B------:R3:W-:Y:S04]  /*1f320*/  LDGSTS.E [R191+0x25000], [R240.64], P5 ;  /* 0x25000000f0bf7fae */ /* 0x0007e8000a921844 */
[----:B------:R3:W-:Y:S04]  /*1f330*/  LDGSTS.E [R191+0x25080], [R238.64], P4 ;  /* 0x25080000eebf7fae */ /* 0x0007e8000a121844 */
[----:B-1----:R-:W4:Y:S04]  /*1f340*/  LDL.64 R184, [R1+0x30a0] ;  /* 0x0030a00001b87983 */ /* 0x002f280000100a00 */
[----:B------:R1:W-:Y:S04]  /*1f350*/  LDGSTS.E [R191+0x25800], [R236.64], P5 ;  /* 0x25800000ecbf7fae */ /* 0x0003e8000a921844 */
        /* <DEDUP_REMOVED lines=11> */
[----:B-1----:R-:W4:Y:S04]  /*1f410*/  LDL.64 R186, [R1+0x2e30] ;  /* 0x002e300001ba7983 */ /* 0x002f280000100a00 */
[----:B------:R1:W-:Y:S04]  /*1f420*/  LDGSTS.E [R191+0x28800], [R212.64], P5 ;  /* 0x28800000d4bf7fae */ /* 0x0003e8000a921844 */
[----:B---3--:R-:W3:Y:S04]  /*1f430*/  LDL.64 R240, [R1+0x2db0] ;  /* 0x002db00001f07983 */ /* 0x008ee80000100a00 */
        /* <DEDUP_REMOVED lines=12> */
[----:B-1----:R-:W3:Y:S04]  /*1f500*/  LDL.64 R212, [R1+0x2c38] ;  /* 0x002c380001d47983 */ /* 0x002ee80000100a00 */
[----:B--2---:R1:W-:Y:S04]  /*1f510*/  LDGSTS.E [R191+0x28880], [R188.64], P4 ;  /* 0x28880000bcbf7fae */ /* 0x0043e8000a121844 */
[----:B------:R2:W-:Y:S04]  /*1f520*/  LDGSTS.E [R191+0x29000], [R210.64], P5 ;  /* 0x29000000d2bf7fae */ /* 0x0005e8000a921844 */
[----:B------:R2:W-:Y:S04]  /*1f530*/  LDGSTS.E [R191+0x29080], [R208.64], P4 ;  /* 0x29080000d0bf7fae */ /* 0x0005e8000a121844 */
[----:B-1----:R-:W3:Y:S04]  /*1f540*/  LDL.64 R188, [R1+0x3098] ;  /* 0x0030980001bc7983 */ /* 0x002ee80000100a00 */
[----:B------:R1:W-:Y:S04]  /*1f550*/  LDGSTS.E [R191+0x29800], [R206.64], P5 ;  /* 0x29800000cebf7fae */ /* 0x0003e8000a921844 */
[----:B------:R1:W-:Y:S04]  /*1f560*/  LDGSTS.E [R191+0x29880], [R250.64], P4 ;  /* 0x29880000fabf7fae */ /* 0x0003e8000a121844 */
[----:B------:R2:W-:Y:S04]  /*1f570*/  LDGSTS.E [R191+0x2a000], [R204.64], P5 ;  /* 0x2a000000ccbf7fae */ /* 0x0005e8000a921844 */
[----:B------:R2:W-:Y:S04]  /*1f580*/  LDGSTS.E [R191+0x2a080], [R200.64], P4 ;  /* 0x2a080000c8bf7fae */ /* 0x0005e8000a121844 */
[----:B-1----:R-:W3:Y:S04]  /*1f590*/  LDL.64 R250, [R1+0x2dc0] ;  /* 0x002dc00001fa7983 */ /* 0x002ee80000100a00 */
[----:B------:R1:W-:Y:S04]  /*1f5a0*/  LDGSTS.E [R191+0x2a800], [R198.64], P5 ;  /* 0x2a800000c6bf7fae */ /* 0x0003e8000a921844 */
[----:B------:R1:W-:Y:S04]  /*1f5b0*/  LDGSTS.E [R191+0x2a880], [R196.64], P4 ;  /* 0x2a880000c4bf7fae */ /* 0x0003e8000a121844 */
[----:B------:R1:W-:Y:S04]  /*1f5c0*/  LDGSTS.E [R191+0x2b000], [R194.64], P5 ;  /* 0x2b000000c2bf7fae */ /* 0x0003e8000a921844 */
[----:B----4-:R4:W-:Y:S04]  /*1f5d0*/  LDGSTS.E [R191+0x2b080], [R192.64], P4 ;  /* 0x2b080000c0bf7fae */ /* 0x0109e8000a121844 */
[----:B--2---:R-:W2:Y:S04]  /*1f5e0*/  LDL.64 R210, [R1+0x2cb8] ;  /* 0x002cb80001d27983 */ /* 0x004ea80000100a00 */
[----:B------:R-:W2:Y:S04]  /*1f5f0*/  LDL.64 R208, [R1+0x3158] ;  /* 0x0031580001d07983 */ /* 0x000ea80000100a00 */
[----:B----4-:R-:W4:Y:S04]  /*1f600*/  LDL.64 R192, [R1+0x3090] ;  /* 0x0030900001c07983 */ /* 0x010f280000100a00 */
[----:B------:R-:W2:Y:S04]  /*1f610*/  LDL.64 R206, [R1+0x2d38] ;  /* 0x002d380001ce7983 */ /* 0x000ea80000100a00 */
[----:B------:R-:W2:Y:S04]  /*1f620*/  LDL.64 R204, [R1+0x2db8] ;  /* 0x002db80001cc7983 */ /* 0x000ea80000100a00 */
[----:B------:R1:W-:Y:S04]  /*1f630*/  LDGSTS.E [R191+0x2b800], [R184.64], P5 ;  /* 0x2b800000b8bf7fae */ /* 0x0003e8000a921844 */
[----:B------:R-:W2:Y:S04]  /*1f640*/  LDL.64 R200, [R1+0x3178] ;  /* 0x0031780001c87983 */ /* 0x000ea80000100a00 */
[----:B-1----:R-:W2:Y:S04]  /*1f650*/  LDL.64 R198, [R1+0x2ec8] ;  /* 0x002ec80001c67983 */ /* 0x002ea80000100a00 */
[----:B------:R-:W2:Y:S04]  /*1f660*/  LDL.64 R184, [R1+0x3060] ;  /* 0x0030600001b87983 */ /* 0x000ea80000100a00 */
[----:B------:R-:W2:Y:S04]  /*1f670*/  LDL.64 R196, [R1+0x3328] ;  /* 0x0033280001c47983 */ /* 0x000ea80000100a00 */
[----:B------:R-:W2:Y:S04]  /*1f680*/  LDL.64 R194, [R1+0x2de8] ;  /* 0x002de80001c27983 */ /* 0x000ea80000100a00 */
[----:B------:R1:W-:Y:S04]  /*1f690*/  LDGSTS.E [R191+0x2b880], [R186.64], P4 ;  /* 0x2b880000babf7fae */ /* 0x0003e8000a121844 */
[----:B-1----:R-:W2:Y:S04]  /*1f6a0*/  LDL.64 R186, [R1+0x3148] ;  /* 0x0031480001ba7983 */ /* 0x002ea80000100a00 */
[----:B---3--:R1:W-:Y:S04]  /*1f6b0*/  LDGSTS.E [R191+0x2c000], [R188.64], P5 ;  /* 0x2c000000bcbf7fae */ /* 0x0083e8000a921844 */
[----:B-1----:R-:W3:Y:S04]  /*1f6c0*/  LDL.64 R188, [R1+0x3168] ;  /* 0x0031680001bc7983 */ /* 0x002ee80000100a00 */
[----:B------:R1:W-:Y:S04]  /*1f6d0*/  LDGSTS.E [R191+0x2c080], [R250.64], P4 ;  /* 0x2c080000fabf7fae */ /* 0x0003e8000a121844 */
[----:B-1----:R-:W3:Y:S04]  /*1f6e0*/  LDL.64 R250, [R1+0x3318] ;  /* 0x0033180001fa7983 */ /* 0x002ee80000100a00 */
[----:B----4-:R1:W-:Y:S04]  /*1f6f0*/  LDGSTS.E [R191+0x2c800], [R192.64], P5 ;  /* 0x2c800000c0bf7fae */ /* 0x0103e8000a921844 */
[----:B------:R4:W-:Y:S04]  /*1f700*/  LDGSTS.E [R191+0x2c880], [R240.64], P4 ;  /* 0x2c880000f0bf7fae */ /* 0x0009e8000a121844 */
[----:B------:R2:W-:Y:S04]  /*1f710*/  LDGSTS.E [R191+0x2d000], [R238.64], P5 ;  /* 0x2d000000eebf7fae */ /* 0x0005e8000a921844 */
[----:B-1----:R-:W3:Y:S04]  /*1f720*/  LDL.64 R192, [R1+0x2dd8] ;  /* 0x002dd80001c07983 */ /* 0x002ee80000100a00 */
        /* <DEDUP_REMOVED lines=9> */
[----:B--2---:R2:W-:Y:S04]  /*1f7c0*/  LDGSTS.E [R191+0x2f800], [R184.64], P5 ;  /* 0x2f800000b8bf7fae */ /* 0x0045e8000a921844 */
[----:B------:R1:W-:Y:S04]  /*1f7d0*/  LDGSTS.E [R191+0x2f880], [R216.64], P4 ;  /* 0x2f880000d8bf7fae */ /* 0x0003e8000a121844 */
[----:B------:R1:W-:Y:S04]  /*1f7e0*/  LDGSTS.E [R203+0x20100], [R214.64], P5 ;  /* 0x20100000d6cb7fae */ /* 0x0003e8000a921844 */
[----:B--2---:R-:W2:Y:S04]  /*1f7f0*/  LDL.64 R184, [R1+0x3308] ;  /* 0x0033080001b87983 */ /* 0x004ea80000100a00 */
[----:B------:R1:W-:Y:S04]  /*1f800*/  LDGSTS.E [R203+0x20180], [R212.64], P4 ;  /* 0x20180000d4cb7fae */ /* 0x0003e8000a121844 */
[----:B----4-:R-:W2:Y:S04]  /*1f810*/  LDL.64 R240, [R1+0x32e8] ;  /* 0x0032e80001f07983 */ /* 0x010ea80000100a00 */
[----:B------:R1:W-:Y:S04]  /*1f820*/  LDGSTS.E [R203+0x20900], [R186.64], P5 ;  /* 0x20900000bacb7fae */ /* 0x0003e8000a921844 */
[----:B------:R1:W-:Y:S04]  /*1f830*/  LDGSTS.E [R203+0x20980], [R210.64], P4 ;  /* 0x20980000d2cb7fae */ /* 0x0003e8000a121844 */
[----:B------:R1:W-:Y:S04]  /*1f840*/  LDGSTS.E [R203+0x21100], [R208.64], P5 ;  /* 0x21100000d0cb7fae */ /* 0x0003e8000a921844 */
[----:B-1----:R-:W2:Y:S04]  /*1f850*/  LDL.64 R186, [R1+0x2d68] ;  /* 0x002d680001ba7983 */ /* 0x002ea80000100a00 */
[----:B------:R1:W-:Y:S04]  /*1f860*/  LDGSTS.E [R203+0x21180], [R206.64], P4 ;  /* 0x21180000cecb7fae */ /* 0x0003e8000a121844 */
[----:B------:R-:W2:Y:S04]  /*1f870*/  LDL.64 R238, [R1+0x2ce8] ;  /* 0x002ce80001ee7983 */ /* 0x000ea80000100a00 */
        /* <DEDUP_REMOVED lines=14> */
[----:B-1----:R-:W2:Y:S04]  /*1f960*/  LDL.64 R206, [R1+0x3258] ;  /* 0x0032580001ce7983 */ /* 0x002ea80000100a00 */
        /* <DEDUP_REMOVED lines=8> */
[----:B---3--:R-:W3:Y:S04]  /*1f9f0*/  LDL.64 R204, [R1+0x3248] ;  /* 0x0032480001cc7983 */ /* 0x008ee80000100a00 */
[----:B------:R-:W3:Y:S04]  /*1fa00*/  LDL.64 R200, [R1+0x28c8] ;  /* 0x0028c80001c87983 */ /* 0x000ee80000100a00 */
[----:B-1----:R-:W3:Y:S04]  /*1fa10*/  LDL.64 R250, [R1+0x2d58] ;  /* 0x002d580001fa7983 */ /* 0x002ee80000100a00 */
[----:B------:R-:W3:Y:S04]  /*1fa20*/  LDL.64 R198, [R1+0x3238] ;  /* 0x0032380001c67983 */ /* 0x000ee80000100a00 */
[----:B------:R1:W-:Y:S04]  /*1fa30*/  LDGSTS.E [R203+0x23180], [R192.64], P4 ;  /* 0x23180000c0cb7fae */ /* 0x0003e8000a121844 */
[----:B------:R-:W3:Y:S04]  /*1fa40*/  LDL.64 R196, [R1+0x2890] ;  /* 0x0028900001c47983 */ /* 0x000ee80000100a00 */
[----:B------:R-:W3:Y:S04]  /*1fa50*/  LDL.64 R194, [R1+0x3228] ;  /* 0x0032280001c27983 */ /* 0x000ee80000100a00 */
[----:B-1----:R-:W3:Y:S04]  /*1fa60*/  LDL.64 R192, [R1+0x2a78] ;  /* 0x002a780001c07983 */ /* 0x002ee80000100a00 */
        /* <DEDUP_REMOVED lines=24> */
[----:B--2---:R2:W-:Y:S04]  /*1fbf0*/  LDGSTS.E [R203+0x28180], [R184.64], P4 ;  /* 0x28180000b8cb7fae */ /* 0x0045e8000a121844 */
[----:B------:R1:W-:Y:S04]  /*1fc00*/  LDGSTS.E [R203+0x28900], [R210.64], P5 ;  /* 0x28900000d2cb7fae */ /* 0x0003e8000a921844 */
[----:B------:R1:W-:Y:S04]  /*1fc10*/  LDGSTS.E [R203+0x28980], [R208.64], P4 ;  /* 0x28980000d0cb7fae */ /* 0x0003e8000a121844 */
[----:B--2---:R-:W2:Y:S04]  /*1fc20*/  LDL.64 R184, [R1+0x3208] ;  /* 0x0032080001b87983 */ /* 0x004ea80000100a00 */
[----:B------:R1:W-:Y:S04]  /*1fc30*/  LDGSTS.E [R203+0x29100], [R206.64], P5 ;  /* 0x29100000cecb7fae */ /* 0x0003e8000a921844 */
[----:B---3--:R-:W3:Y:S04]  /*1fc40*/  LDL.64 R240, [R1+0x20c0] ;  /* 0x0020c00001f07983 */ /* 0x008ee80000100a00 */
[----:B------:R1:W-:Y:S04]  /*1fc50*/  LDGSTS.E [R203+0x29180], [R186.64], P4 ;  /* 0x29180000bacb7fae */ /* 0x0003e8000a121844 */
[----:B------:R1:W-:Y:S04]  /*1fc60*/  LDGSTS.E [R203+0x29900], [R204.64], P5 ;  /* 0x29900000cccb7fae */ /* 0x0003e8000a921844 */
[----:B------:R1:W-:Y:S04]  /*1fc70*/  LDGSTS.E [R203+0x29980], [R200.64], P4 ;  /* 0x29980000c8cb7fae */ /* 0x0003e8000a121844 */
[----:B-1----:R-:W3:Y:S04]  /*1fc80*/  LDL.64 R186, [R1+0x2118] ;  /* 0x0021180001ba7983 */ /* 0x002ee80000100a00 */
[----:B------:R1:W-:Y:S04]  /*1fc90*/  LDGSTS.E [R203+0x2a100], [R198.64], P5 ;  /* 0x2a100000c6cb7fae */ /* 0x0003e8000a921844 */
[----:B------:R1:W-:Y:S04]  /*1fca0*/  LDGSTS.E [R203+0x2a180], [R196.64], P4 ;  /* 0x2a180000c4cb7fae */ /* 0x0003e8000a121844 */
[----:B------:R1:W-:Y:S04]  /*1fcb0*/  LDGSTS.E [R203+0x2a900], [R194.64], P5 ;  /* 0x2a900000c2cb7fae */ /* 0x0003e8000a921844 */
        /* <DEDUP_REMOVED lines=19> */
[----:B------:R-:W3:Y:S04]  /*1fdf0*/  LDL.64 R196, [R1+0x3330] ;  /* 0x0033300001c47983 */ /* 0x000ee80000100a00 */
[----:B------:R-:W3:Y:S04]  /*1fe00*/  LDL.64 R194, [R1+0x2eb0] ;  /* 0x002eb00001c27983 */ /* 0x000ee80000100a00 */
[----:B----4-:R1:W-:Y:S04]  /*1fe10*/  LDGSTS.E [R203+0x2a980], [R188.64], P4 ;  /* 0x2a980000bccb7fae */ /* 0x0103e8000a121844 */
[----:B-1----:R-:W4:Y:S04]  /*1fe20*/  LDL.64 R188, [R1+0x31f8] ;  /* 0x0031f80001bc7983 */ /* 0x002f280000100a00 */
[----:B------:R1:W-:Y:S04]  /*1fe30*/  LDGSTS.E [R203+0x2b100], [R250.64], P5 ;  /* 0x2b100000facb7fae */ /* 0x0003e8000a921844 */
[----:B-1----:R-:W4:Y:S04]  /*1fe40*/  LDL.64 R250, [R1+0x3198] ;  /* 0x0031980001fa7983 */ /* 0x002f280000100a00 */
[----:B------:R1:W-:Y:S04]  /*1fe50*/  LDGSTS.E [R203+0x2b180], [R192.64], P4 ;  /* 0x2b180000c0cb7fae */ /* 0x0003e8000a121844 */
[----:B-1----:R-:W4:Y:S04]  /*1fe60*/  LDL.64 R192, [R1+0x3140] ;  /* 0x0031400001c07983 */ /* 0x002f280000100a00 */
[----:B--2---:R1:W-:Y:S04]  /*1fe70*/  LDGSTS.E [R203+0x2b900], [R184.64], P5 ;  /* 0x2b900000b8cb7fae */ /* 0x0043e8000a921844 */
[----:B-1----:R-:W2:Y:S04]  /*1fe80*/  LDL.64 R184, [R1+0x3160] ;  /* 0x0031600001b87983 */ /* 0x002ea80000100a00 */
[----:B---3--:R1:W-:Y:S04]  /*1fe90*/  LDGSTS.E [R203+0x2b980], [R186.64], P4 ;  /* 0x2b980000bacb7fae */ /* 0x0083e8000a121844 */
[----:B-1----:R-:W2:Y:S04]  /*1fea0*/  LDL.64 R186, [R1+0x3320] ;  /* 0x0033200001ba7983 */ /* 0x002ea80000100a00 */
[----:B----4-:R1:W-:Y:S04]  /*1feb0*/  LDGSTS.E [R203+0x2c100], [R188.64], P5 ;  /* 0x2c100000bccb7fae */ /* 0x0103e8000a921844 */
        /* <DEDUP_REMOVED lines=12> */
[----:B-1----:R-:W3:Y:S04]  /*1ff80*/  LDL.64 R188, [R1+0x2de0] ;  /* 0x002de00001bc7983 */ /* 0x002ee80000100a00 */
[----:B------:R1:W-:Y:S01]  /*1ff90*/  LDGSTS.E [R203+0x2f180], [R216.64], P4 ;  /* 0x2f180000d8cb7fae */ /* 0x0003e2000a121844 */
[----:B------:R-:W-:-:S03]  /*1ffa0*/  LOP3.LUT R251, R191, 0x20, RZ, 0x3c, !PT ;  /* 0x00000020bffb7812 */ /* 0x000fc600078e3cff */
[----:B------:R1:W-:Y:S04]  /*1ffb0*/  LDGSTS.E [R203+0x2f900], [R214.64], P5 ;  /* 0x2f900000d6cb7fae */ /* 0x0003e8000a921844 */
[----:B------:R1:W-:Y:S04]  /*1ffc0*/  LDGSTS.E [R203+0x2f980], [R212.64], P4 ;  /* 0x2f980000d4cb7fae */ /* 0x0003e8000a121844 */
[----:B----4-:R-:W4:Y:S04]  /*1ffd0*/  LDL.64 R240, [R1+0x2d50] ;  /* 0x002d500001f07983 */ /* 0x010f280000100a00 */
[----:B------:R-:W4:Y:S04]  /*1ffe0*/  LDL.64 R238, [R1+0x32e0] ;  /* 0x0032e00001ee7983 */ /* 0x000f280000100a00 */
[----:B------:R-:W4:Y:S04]  /*1fff0*/  LDL.64 R236, [R1+0x2ce0] ;  /* 0x002ce00001ec7983 */ /* 0x000f280000100a00 */
        /* <DEDUP_REMOVED lines=10> */
[----:B------:R1:W-:Y:S04]  /*200a0*/  LDGSTS.E [R251+0x22200], [R196.64], P5 ;  /* 0x22200000c4fb7fae */ /* 0x0003e8000a921844 */
[----:B------:R1:W-:Y:S04]  /*200b0*/  LDGSTS.E [R251+0x22280], [R194.64], P4 ;  /* 0x22280000c2fb7fae */ /* 0x0003e8000a121844 */
[----:B------:R1:W-:Y:S04]  /*200c0*/  LDGSTS.E [R251+0x22a00], [R186.64], P5 ;  /* 0x22a00000bafb7fae */ /* 0x0003e8000a921844 */
[----:B------:R-:W2:Y:S04]  /*200d0*/  LDL.64 R234, [R1+0x32d0] ;  /* 0x0032d00001ea7983 */ /* 0x000ea80000100a00 */
[----:B------:R-:W2:Y:S04]  /*200e0*/  LDL.64 R232, [R1+0x2cd0] ;  /* 0x002cd00001e87983 */ /* 0x000ea80000100a00 */
[----:B-1----:R-:W2:Y:S04]  /*200f0*/  LDL.64 R186, [R1+0x3300] ;  /* 0x0033000001ba7983 */ /* 0x002ea80000100a00 */
        /* <DEDUP_REMOVED lines=17> */
[----:B---3--:R1:W-:Y:S04]  /*20210*/  LDGSTS.E [R251+0x22a80], [R188.64], P4 ;  /* 0x22a80000bcfb7fae */ /* 0x0083e8000a121844 */
[----:B-1----:R-:W3:Y:S04]  /*20220*/  LDL.64 R188, [R1+0x29b0] ;  /* 0x0029b00001bc7983 */ /* 0x002ee80000100a00 */
[----:B----4-:R1:W-:Y:S04]  /*20230*/  LDGSTS.E [R251+0x23200], [R192.64], P5 ;  /* 0x23200000c0fb7fae */ /* 0x0103e8000a921844 */
[----:B-1----:R-:W4:Y:S04]  /*20240*/  LDL.64 R192, [R1+0x2920] ;  /* 0x0029200001c07983 */ /* 0x002f280000100a00 */
[----:B--2---:R1:W-:Y:S04]  /*20250*/  LDGSTS.E [R251+0x23280], [R184.64], P4 ;  /* 0x23280000b8fb7fae */ /* 0x0043e8000a121844 */
[----:B-1----:R-:W2:Y:S04]  /*20260*/  LDL.64 R184, [R1+0x2878] ;  /* 0x0028780001b87983 */ /* 0x002ea80000100a00 */
[----:B------:R1:W-:Y:S04]  /*20270*/  LDGSTS.E [R251+0x23a00], [R186.64], P5 ;  /* 0x23a00000bafb7fae */ /* 0x0003e8000a921844 */
[----:B------:R1:W-:Y:S04]  /*20280*/  LDGSTS.E [R251+0x23a80], [R244.64], P4 ;  /* 0x23a80000f4fb7fae */ /* 0x0003e8000a121844 */
[----:B------:R1:W-:Y:S04]  /*20290*/  LDGSTS.E [R251+0x24200], [R242.64], P5 ;  /* 0x24200000f2fb7fae */ /* 0x0003e8000a921844 */
[----:B-1----:R-:W2:Y:S04]  /*202a0*/  LDL.64 R186, [R1+0x3220] ;  /* 0x0032200001ba7983 */ /* 0x002ea80000100a00 */
        /* <DEDUP_REMOVED lines=31> */
[----:B------:R3:W-:Y:S04]  /*204a0*/  LDGSTS.E [R251+0x28200], [R210.64], P5 ;  /* 0x28200000d2fb7fae */ /* 0x0007e8000a921844 */
[----:B------:R3:W-:Y:S04]  /*204b0*/  LDGSTS.E [R251+0x28280], [R208.64], P4 ;  /* 0x28280000d0fb7fae */ /* 0x0007e8000a121844 */
[----:B-1----:R-:W2:Y:S04]  /*204c0*/  LDL.64 R188, [R1+0x24b0] ;  /* 0x0024b00001bc7983 */ /* 0x002ea80000100a00 */
[----:B------:R1:W-:Y:S04]  /*204d0*/  LDGSTS.E [R251+0x28a00], [R206.64], P5 ;  /* 0x28a00000cefb7fae */ /* 0x0003e8000a921844 */
[----:B---3--:R-:W3:Y:S04]  /*204e0*/  LDL.64 R210, [R1+0x1e30] ;  /* 0x001e300001d27983 */ /* 0x008ee80000100a00 */
[----:B------:R-:W3:Y:S04]  /*204f0*/  LDL.64 R208, [R1+0x3340] ;  /* 0x0033400001d07983 */ /* 0x000ee80000100a00 */
        /* <DEDUP_REMOVED lines=8> */
[----:B--2---:R2:W-:Y:S04]  /*20580*/  LDGSTS.E [R251+0x2a280], [R184.64], P4 ;  /* 0x2a280000b8fb7fae */ /* 0x0045e8000a121844 */
[----:B----4-:R-:W2:Y:S04]  /*20590*/  LDL.64 R204, [R1+0x2f90] ;  /* 0x002f900001cc7983 */ /* 0x010ea80000100a00 */
[----:B------:R-:W2:Y:S04]  /*205a0*/  LDL.64 R200, [R1+0x3370] ;  /* 0x0033700001c87983 */ /* 0x000ea80000100a00 */
[----:B--2---:R-:W2:Y:S04]  /*205b0*/  LDL.64 R184, [R1+0x23b8] ;  /* 0x0023b80001b87983 */ /* 0x004ea80000100a00 */
[----:B-1----:R-:W2:Y:S04]  /*205c0*/  LDL.64 R198, [R1+0x2f38] ;  /* 0x002f380001c67983 */ /* 0x002ea80000100a00 */
[----:B------:R1:W-:Y:S04]  /*205d0*/  LDGSTS.E [R251+0x2aa00], [R186.64], P5 ;  /* 0x2aa00000bafb7fae */ /* 0x0003e8000a921844 */
[----:B------:R-:W2:Y:S04]  /*205e0*/  LDL.64 R196, [R1+0x3380] ;  /* 0x0033800001c47983 */ /* 0x000ea80000100a00 */
[----:B------:R-:W2:Y:S04]  /*205f0*/  LDL.64 R194, [R1+0x2f10] ;  /* 0x002f100001c27983 */ /* 0x000ea80000100a00 */
[----:B-1----:R-:W2:Y:S04]  /*20600*/  LDL.64 R186, [R1+0x3180] ;  /* 0x0031800001ba7983 */ /* 0x002ea80000100a00 */
[----:B------:R1:W-:Y:S04]  /*20610*/  LDGSTS.E [R251+0x2aa80], [R188.64], P4 ;  /* 0x2aa80000bcfb7fae */ /* 0x0003e8000a121844 */
[----:B-1----:R-:W4:Y:S04]  /*20620*/  LDL.64 R188, [R1+0x3350] ;  /* 0x0033500001bc7983 */ /* 0x002f280000100a00 */
[----:B---3--:R1:W-:Y:S04]  /*20630*/  LDGSTS.E [R251+0x2b200], [R192.64], P5 ;  /* 0x2b200000c0fb7fae */ /* 0x0083e8000a921844 */
        /* <DEDUP_REMOVED lines=23> */
[----:B------:R1:W-:Y:S04]  /*207b0*/  LDGSTS.E [R202+0x20380], [R206.64], P4 ;  /* 0x20380000ceca7fae */ /* 0x0003e8000a121844 */
[----:B--2---:R-:W2:Y:S04]  /*207c0*/  LDL.64 R244, [R1+0x2ec0] ;  /* 0x002ec00001f47983 */ /* 0x004ea80000100a00 */
        /* <DEDUP_REMOVED lines=18> */
[----:B----4-:R1:W-:Y:S04]  /*208f0*/  LDGSTS.E [R202+0x20b00], [R188.64], P5 ;  /* 0x20b00000bcca7fae */ /* 0x0103e8000a921844 */
[----:B------:R4:W-:Y:S04]  /*20900*/  LDGSTS.E [R202+0x20b80], [R204.64], P4 ;  /* 0x20b80000ccca7fae */ /* 0x0009e8000a121844 */
[----:B------:R4:W-:Y:S04]  /*20910*/  LDGSTS.E [R202+0x21300], [R200.64], P5 ;  /* 0x21300000c8ca7fae */ /* 0x0009e8000a921844 */
[----:B-1----:R-:W2:Y:S04]  /*20920*/  LDL.64 R188, [R1+0x2ee8] ;  /* 0x002ee80001bc7983 */ /* 0x002ea80000100a00 */
[----:B------:R1:W-:Y:S04]  /*20930*/  LDGSTS.E [R202+0x21380], [R198.64], P4 ;  /* 0x21380000c6ca7fae */ /* 0x0003e8000a121844 */
[----:B------:R1:W-:Y:S04]  /*20940*/  LDGSTS.E [R202+0x21b00], [R196.64], P5 ;  /* 0x21b00000c4ca7fae */ /* 0x0003e8000a921844 */
[----:B------:R1:W-:Y:S04]  /*20950*/  LDGSTS.E [R202+0x21b80], [R194.64], P4 ;  /* 0x21b80000c2ca7fae */ /* 0x0003e8000a121844 */
[----:B----4-:R-:W4:Y:S04]  /*20960*/  LDL.64 R204, [R1+0x34c8] ;  /* 0x0034c80001cc7983 */ /* 0x010f280000100a00 */
[----:B------:R-:W4:Y:S04]  /*20970*/  LDL.64 R200, [R1+0x29d0] ;  /* 0x0029d00001c87983 */ /* 0x000f280000100a00 */
[----:B-1----:R-:W4:Y:S04]  /*20980*/  LDL.64 R198, [R1+0x34b8] ;  /* 0x0034b80001c67983 */ /* 0x002f280000100a00 */
[----:B------:R-:W4:Y:S04]  /*20990*/  LDL.64 R196, [R1+0x2970] ;  /* 0x0029700001c47983 */ /* 0x000f280000100a00 */
[----:B---3--:R1:W-:Y:S04]  /*209a0*/  LDGSTS.E [R202+0x22300], [R192.64], P5 ;  /* 0x22300000c0ca7fae */ /* 0x0083e8000a921844 */
[----:B------:R-:W3:Y:S04]  /*209b0*/  LDL.64 R194, [R1+0x34a8] ;  /* 0x0034a80001c27983 */ /* 0x000ee80000100a00 */
[----:B-1----:R-:W3:Y:S04]  /*209c0*/  LDL.64 R192, [R1+0x33c0] ;  /* 0x0033c00001c07983 */ /* 0x002ee80000100a00 */
[----:B------:R1:W-:Y:S04]  /*209d0*/  LDGSTS.E [R202+0x22380], [R184.64], P4 ;  /* 0x22380000b8ca7fae */ /* 0x0003e8000a121844 */
[----:B-1----:R-:W4:Y:S04]  /*209e0*/  LDL.64 R184, [R1+0x2c70] ;  /* 0x002c700001b87983 */ /* 0x002f280000100a00 */
[----:B------:R1:W-:Y:S04]  /*209f0*/  LDGSTS.E [R202+0x22b00], [R186.64], P5 ;  /* 0x22b00000baca7fae */ /* 0x0003e8000a921844 */
[----:B-1----:R-:W4:Y:S04]  /*20a00*/  LDL.64 R186, [R1+0x2a70] ;  /* 0x002a700001ba7983 */ /* 0x002f280000100a00 */
[----:B--2---:R1:W-:Y:S04]  /*20a10*/  LDGSTS.E [R202+0x22b80], [R188.64], P4 ;  /* 0x22b80000bcca7fae */ /* 0x0043e8000a121844 */
[----:B-1----:R-:W2:Y:S04]  /*20a20*/  LDL.64 R188, [R1+0x2930] ;  /* 0x0029300001bc7983 */ /* 0x002ea80000100a00 */
[----:B---3--:R1:W-:Y:S04]  /*20a30*/  LDGSTS.E [R202+0x23300], [R192.64], P5 ;  /* 0x23300000c0ca7fae */ /* 0x0083e8000a921844 */
        /* <DEDUP_REMOVED lines=16> */
[----:B-1----:R-:W2:Y:S04]  /*20b40*/  LDL.64 R192, [R1+0x3498] ;  /* 0x0034980001c07983 */ /* 0x002ea80000100a00 */
[----:B----4-:R1:W-:Y:S04]  /*20b50*/  LDGSTS.E [R202+0x27380], [R184.64], P4 ;  /* 0x27380000b8ca7fae */ /* 0x0103e8000a121844 */
[----:B------:R4:W-:Y:S04]  /*20b60*/  LDGSTS.E [R202+0x27b00], [R210.64], P5 ;  /* 0x27b00000d2ca7fae */ /* 0x0009e8000a921844 */
[----:B------:R3:W-:Y:S04]  /*20b70*/  LDGSTS.E [R202+0x27b80], [R208.64], P4 ;  /* 0x27b80000d0ca7fae */ /* 0x0007e8000a121844 */
[----:B-1----:R-:W2:Y:S04]  /*20b80*/  LDL.64 R184, [R1+0x28f8] ;  /* 0x0028f80001b87983 */ /* 0x002ea80000100a00 */
[----:B------:R1:W-:Y:S04]  /*20b90*/  LDGSTS.E [R202+0x28300], [R206.64], P5 ;  /* 0x28300000ceca7fae */ /* 0x0003e8000a921844 */
[----:B---3--:R-:W3:Y:S04]  /*20ba0*/  LDL.64 R244, [R1+0x3488] ;  /* 0x0034880001f47983 */ /* 0x008ee80000100a00 */
[----:B------:R-:W3:Y:S04]  /*20bb0*/  LDL.64 R242, [R1+0x2888] ;  /* 0x0028880001f27983 */ /* 0x000ee80000100a00 */
        /* <DEDUP_REMOVED lines=21> */
[----:B----4-:R-:W4:Y:S04]  /*20d10*/  LDL.64 R210, [R1+0x3448] ;  /* 0x0034480001d27983 */ /* 0x010f280000100a00 */
        /* <DEDUP_REMOVED lines=8> */
[----:B-1----:R-:W2:Y:S04]  /*20da0*/  LDL.64 R188, [R1+0x28c0] ;  /* 0x0028c00001bc7983 */ /* 0x002ea80000100a00 */
[----:B------:R1:W-:Y:S04]  /*20db0*/  LDGSTS.E [R202+0x2a300], [R192.64], P5 ;  /* 0x2a300000c0ca7fae */ /* 0x0003e8000a921844 */
[----:B-1----:R-:W4:Y:S04]  /*20dc0*/  LDL.64 R192, [R1+0x2f78] ;  /* 0x002f780001c07983 */ /* 0x002f280000100a00 */
[----:B------:R1:W-:Y:S04]  /*20dd0*/  LDGSTS.E [R202+0x2a380], [R184.64], P4 ;  /* 0x2a380000b8ca7fae */ /* 0x0003e8000a121844 */
[----:B-1----:R-:W4:Y:S04]  /*20de0*/  LDL.64 R184, [R1+0x3348] ;  /* 0x0033480001b87983 */ /* 0x002f280000100a00 */
[----:B---3--:R1:W-:Y:S04]  /*20df0*/  LDGSTS.E [R202+0x2ab00], [R186.64], P5 ;  /* 0x2ab00000baca7fae */ /* 0x0083e8000a921844 */
[----:B-1----:R-:W4:Y:S01]  /*20e00*/  LDL.64 R186, [R1+0x3388] ;  /* 0x0033880001ba7983 */ /* 0x002f220000100a00 */
[----:B------:R-:W-:-:S03]  /*20e10*/  LOP3.LUT R250, R191, 0x40, RZ, 0x3c, !PT ;  /* 0x00000040bffa7812 */ /* 0x000fc600078e3cff */
        /* <DEDUP_REMOVED lines=18> */
[----:B----4-:R4:W-:Y:S04]  /*20f40*/  LDGSTS.E [R202+0x2f300], [R210.64], P5 ;  /* 0x2f300000d2ca7fae */ /* 0x0109e8000a921844 */
[----:B------:R1:W-:Y:S04]  /*20f50*/  LDGSTS.E [R202+0x2f380], [R208.64], P4 ;  /* 0x2f380000d0ca7fae */ /* 0x0003e8000a121844 */
[----:B------:R1:W-:Y:S04]  /*20f60*/  LDGSTS.E [R202+0x2fb00], [R206.64], P5 ;  /* 0x2fb00000ceca7fae */ /* 0x0003e8000a921844 */
[----:B------:R1:W-:Y:S04]  /*20f70*/  LDGSTS.E [R202+0x2fb80], [R204.64], P4 ;  /* 0x2fb80000ccca7fae */ /* 0x0003e8000a121844 */
[----:B--2---:R-:W2:Y:S04]  /*20f80*/  LDL.64 R244, [R1+0x33b8] ;  /* 0x0033b80001f47983 */ /* 0x004ea80000100a00 */
[----:B------:R-:W2:Y:S04]  /*20f90*/  LDL.64 R242, [R1+0x2ed8] ;  /* 0x002ed80001f27983 */ /* 0x000ea80000100a00 */
[----:B-1----:R-:W2:Y:S04]  /*20fa0*/  LDL.64 R240, [R1+0x33c8] ;  /* 0x0033c80001f07983 */ /* 0x002ea80000100a00 */
[----:B------:R-:W2:Y:S04]  /*20fb0*/  LDL.64 R238, [R1+0x2e08] ;  /* 0x002e080001ee7983 */ /* 0x000ea80000100a00 */
[----:B------:R-:W2:Y:S04]  /*20fc0*/  LDL.64 R236, [R1+0x33d8] ;  /* 0x0033d80001ec7983 */ /* 0x000ea80000100a00 */
[----:B------:R-:W2:Y:S04]  /*20fd0*/  LDL.64 R234, [R1+0x2df8] ;  /* 0x002df80001ea7983 */ /* 0x000ea80000100a00 */
[----:B------:R-:W2:Y:S04]  /*20fe0*/  LDL.64 R232, [R1+0x33f0] ;  /* 0x0033f00001e87983 */ /* 0x000ea80000100a00 */
        /* <DEDUP_REMOVED lines=18> */
[----:B----4-:R-:W4:Y:S04]  /*21110*/  LDL.64 R210, [R1+0x3500] ;  /* 0x0035000001d27983 */ /* 0x010f280000100a00 */
        /* <DEDUP_REMOVED lines=9> */
[----:B---3--:R1:W-:Y:S04]  /*211b0*/  LDGSTS.E [R250+0x21c80], [R188.64], P4 ;  /* 0x21c80000bcfa7fae */ /* 0x0083e8000a121844 */
[----:B-1----:R-:W3:Y:S04]  /*211c0*/  LDL.64 R188, [R1+0x2af0] ;  /* 0x002af00001bc7983 */ /* 0x002ee80000100a00 */
[----:B--2---:R1:W-:Y:S04]  /*211d0*/  LDGSTS.E [R250+0x22400], [R184.64], P5 ;  /* 0x22400000b8fa7fae */ /* 0x0043e8000a921844 */
        /* <DEDUP_REMOVED lines=22> */
[----:B------:R1:W-:Y:S04]  /*21340*/  LDGSTS.E [R250+0x27480], [R204.64], P4 ;  /* 0x27480000ccfa7fae */ /* 0x0003e8000a121844 */
        /* <DEDUP_REMOVED lines=18> */
[----:B----4-:R-:W4:Y:S04]  /*21470*/  LDL.64 R208, [R1+0x37a0] ;  /* 0x0037a00001d07983 */ /* 0x010f280000100a00 */
[----:B------:R-:W4:Y:S04]  /*21480*/  LDL.64 R206, [R1+0x20d0] ;  /* 0x0020d00001ce7983 */ /* 0x000f280000100a00 */
[----:B---3--:R1:W-:Y:S04]  /*21490*/  LDGSTS.E [R250+0x27c80], [R188.64], P4 ;  /* 0x27c80000bcfa7fae */ /* 0x0083e8000a121844 */
[----:B------:R3:W-:Y:S04]  /*214a0*/  LDGSTS.E [R250+0x28400], [R200.64], P5 ;  /* 0x28400000c8fa7fae */ /* 0x0007e8000a921844 */
[----:B------:R3:W-:Y:S04]  /*214b0*/  LDGSTS.E [R250+0x28480], [R198.64], P4 ;  /* 0x28480000c6fa7fae */ /* 0x0007e8000a121844 */
[----:B-1----:R-:W4:Y:S04]  /*214c0*/  LDL.64 R188, [R1+0x2ad8] ;  /* 0x002ad80001bc7983 */ /* 0x002f280000100a00 */
[----:B------:R1:W-:Y:S04]  /*214d0*/  LDGSTS.E [R250+0x28c00], [R196.64], P5 ;  /* 0x28c00000c4fa7fae */ /* 0x0003e8000a921844 */
[----:B------:R1:W-:Y:S04]  /*214e0*/  LDGSTS.E [R250+0x28c80], [R194.64], P4 ;  /* 0x28c80000c2fa7fae */ /* 0x0003e8000a121844 */
[----:B------:R1:W-:Y:S04]  /*214f0*/  LDGSTS.E [R250+0x29400], [R192.64], P5 ;  /* 0x29400000c0fa7fae */ /* 0x0003e8000a921844 */
[----:B------:R-:W4:Y:S04]  /*21500*/  LDL.64 R204, [R1+0x37e0] ;  /* 0x0037e00001cc7983 */ /* 0x000f280000100a00 */
[----:B------:R-:W4:Y:S04]  /*21510*/  LDL.64 R202, [R1+0x2078] ;  /* 0x0020780001ca7983 */ /* 0x000f280000100a00 */
[----:B---3--:R-:W3:Y:S04]  /*21520*/  LDL.64 R200, [R1+0x2040] ;  /* 0x0020400001c87983 */ /* 0x008ee80000100a00 */
[----:B------:R-:W3:Y:S04]  /*21530*/  LDL.64 R198, [R1+0x3510] ;  /* 0x0035100001c67983 */ /* 0x000ee80000100a00 */
[----:B-1----:R-:W3:Y:S04]  /*21540*/  LDL.64 R196, [R1+0x3338] ;  /* 0x0033380001c47983 */ /* 0x002ee80000100a00 */
[----:B------:R-:W3:Y:S04]  /*21550*/  LDL.64 R194, [R1+0x3528] ;  /* 0x0035280001c27983 */ /* 0x000ee80000100a00 */
[----:B------:R-:W3:Y:S04]  /*21560*/  LDL.64 R192, [R1+0x3050] ;  /* 0x0030500001c07983 */ /* 0x000ee80000100a00 */
[----:B--2---:R1:W-:Y:S04]  /*21570*/  LDGSTS.E [R250+0x29480], [R184.64], P4 ;  /* 0x29480000b8fa7fae */ /* 0x0043e8000a121844 */
[----:B-1----:R-:W2:Y:S04]  /*21580*/  LDL.64 R184, [R1+0x3730] ;  /* 0x0037300001b87983 */ /* 0x002ea80000100a00 */
[----:B------:R1:W-:Y:S04]  /*21590*/  LDGSTS.E [R250+0x29c00], [R186.64], P5 ;  /* 0x29c00000bafa7fae */ /* 0x0003e8000a921844 */
[----:B-1----:R-:W3:Y:S04]  /*215a0*/  LDL.64 R186, [R1+0x37e8] ;  /* 0x0037e80001ba7983 */ /* 0x002ee80000100a00 */
[----:B----4-:R1:W-:Y:S04]  /*215b0*/  LDGSTS.E [R250+0x29c80], [R188.64], P4 ;  /* 0x29c80000bcfa7fae */ /* 0x0103e8000a121844 */
[----:B-1----:R-:W2:Y:S04]  /*215c0*/  LDL.64 R188, [R1+0x3538] ;  /* 0x0035380001bc7983 */ /* 0x002ea80000100a00 */
[----:B--2---:R1:W-:Y:S04]  /*215d0*/  LDGSTS.E [R250+0x2a400], [R184.64], P5 ;  /* 0x2a400000b8fa7fae */ /* 0x0043e8000a921844 */
        /* <DEDUP_REMOVED lines=22> */
[----:B---3--:R3:W-:Y:S04]  /*21740*/  LDGSTS.E [R250+0x2fc00], [R186.64], P5 ;  /* 0x2fc00000bafa7fae */ /* 0x0087e8000a921844 */
[----:B------:R1:W-:Y:S04]  /*21750*/  LDGSTS.E [R250+0x2fc80], [R200.64], P4 ;  /* 0x2fc80000c8fa7fae */ /* 0x0003e8000a121844 */
[----:B------:R1:W-:Y:S04]  /*21760*/  LDGSTS.E [R190+0x20500], [R198.64], P5 ;  /* 0x20500000c6be7fae */ /* 0x0003e8000a921844 */
[----:B---3--:R-:W3:Y:S04]  /*21770*/  LDL.64 R186, [R1+0x3550] ;  /* 0x0035500001ba7983 */ /* 0x008ee80000100a00 */
        /* <DEDUP_REMOVED lines=31> */
[----:B----4-:R1:W-:Y:S04]  /*21970*/  LDGSTS.E [R190+0x21580], [R184.64], P4 ;  /* 0x21580000b8be7fae */ /* 0x0103e8000a121844 */
[----:B-1----:R-:W4:Y:S04]  /*21980*/  LDL.64 R184, [R1+0x2d90] ;  /* 0x002d900001b87983 */ /* 0x002f280000100a00 */
[----:B---3--:R1:W-:Y:S04]  /*21990*/  LDGSTS.E [R190+0x21d00], [R186.64], P5 ;  /* 0x21d00000babe7fae */ /* 0x0083e8000a921844 */
[----:B-1----:R-:W4:Y:S04]  /*219a0*/  LDL.64 R186, [R1+0x2b00] ;  /* 0x002b000001ba7983 */ /* 0x002f280000100a00 */
[----:B--2---:R1:W-:Y:S04]  /*219b0*/  LDGSTS.E [R190+0x21d80], [R188.64], P4 ;  /* 0x21d80000bcbe7fae */ /* 0x0043e8000a121844 */
        /* <DEDUP_REMOVED lines=22> */
[----:B--2---:R-:W2:Y:S04]  /*21b20*/  LDL.64 R244, [R1+0x2ad0] ;  /* 0x002ad00001f47983 */ /* 0x004ea80000100a00 */
[----:B------:R-:W2:Y:S04]  /*21b30*/  LDL.64 R242, [R1+0x3738] ;  /* 0x0037380001f27983 */ /* 0x000ea80000100a00 */
[----:B------:R-:W2:Y:S04]  /*21b40*/  LDL.64 R240, [R1+0x29f0] ;  /* 0x0029f00001f07983 */ /* 0x000ea80000100a00 */
[----:B------:R-:W2:Y:S04]  /*21b50*/  LDL.64 R238, [R1+0x37f0] ;  /* 0x0037f00001ee7983 */ /* 0x000ea80000100a00 */
[----:B------:R-:W2:Y:S04]  /*21b60*/  LDL.64 R236, [R1+0x2980] ;  /* 0x0029800001ec7983 */ /* 0x000ea80000100a00 */
[----:B------:R-:W2:Y:S04]  /*21b70*/  LDL.64 R234, [R1+0x3838] ;  /* 0x0038380001ea7983 */ /* 0x000ea80000100a00 */
[----:B----4-:R1:W-:Y:S04]  /*21b80*/  LDGSTS.E [R190+0x27580], [R184.64], P4 ;  /* 0x27580000b8be7fae */ /* 0x0103e8000a121844 */
[----:B------:R4:W-:Y:S04]  /*21b90*/  LDGSTS.E [R190+0x27d00], [R200.64], P5 ;  /* 0x27d00000c8be7fae */ /* 0x0009e8000a921844 */
[----:B------:R4:W-:Y:S04]  /*21ba0*/  LDGSTS.E [R190+0x27d80], [R198.64], P4 ;  /* 0x27d80000c6be7fae */ /* 0x0009e8000a121844 */
[----:B-1----:R-:W2:Y:S04]  /*21bb0*/  LDL.64 R184, [R1+0x2a58] ;  /* 0x002a580001b87983 */ /* 0x002ea80000100a00 */
        /* <DEDUP_REMOVED lines=19> */
[----:B------:R1:W-:Y:S04]  /*21cf0*/  LDGSTS.E [R190+0x28d80], [R186.64], P4 ;  /* 0x28d80000babe7fae */ /* 0x0003e8000a121844 */
[----:B------:R-:W4:Y:S04]  /*21d00*/  LDL.64 R198, [R1+0x2070] ;  /* 0x0020700001c67983 */ /* 0x000f280000100a00 */
[----:B-1----:R-:W4:Y:S04]  /*21d10*/  LDL.64 R196, [R1+0x38f0] ;  /* 0x0038f00001c47983 */ /* 0x002f280000100a00 */
[----:B------:R-:W4:Y:S04]  /*21d20*/  LDL.64 R186, [R1+0x3718] ;  /* 0x0037180001ba7983 */ /* 0x000f280000100a00 */
[----:B------:R-:W4:Y:S04]  /*21d30*/  LDL.64 R194, [R1+0x2038] ;  /* 0x0020380001c27983 */ /* 0x000f280000100a00 */
[----:B------:R-:W4:Y:S04]  /*21d40*/  LDL.64 R192, [R1+0x3520] ;  /* 0x0035200001c07983 */ /* 0x000f280000100a00 */
[----:B---3--:R1:W-:Y:S04]  /*21d50*/  LDGSTS.E [R190+0x29500], [R188.64], P5 ;  /* 0x29500000bcbe7fae */ /* 0x0083e8000a921844 */
[----:B-1----:R-:W3:Y:S04]  /*21d60*/  LDL.64 R188, [R1+0x3358] ;  /* 0x0033580001bc7983 */ /* 0x002ee80000100a00 */
[----:B--2---:R1:W-:Y:S04]  /*21d70*/  LDGSTS.E [R190+0x29580], [R184.64], P4 ;  /* 0x29580000b8be7fae */ /* 0x0043e8000a121844 */
[----:B-1----:R-:W3:Y:S01]  /*21d80*/  LDL.64 R184, [R1+0x3530] ;  /* 0x0035300001b87983 */ /* 0x002ee20000100a00 */
[----:B------:R-:W-:-:S03]  /*21d90*/  LOP3.LUT R191, R191, 0x60, RZ, 0x3c, !PT ;  /* 0x00000060bfbf7812 */ /* 0x000fc600078e3cff */
        /* <DEDUP_REMOVED lines=55> */
[----:B------:R1:W-:Y:S04]  /*22110*/  LDGSTS.E [R191+0x20e00], [R184.64], P5 ;  /* 0x20e00000b8bf7fae */ /* 0x0003e8000a921844 */
[----:B-1----:R-:W3:Y:S04]  /*22120*/  LDL.64 R188, [R1+0x3640] ;  /* 0x0036400001bc7983 */ /* 0x002ee80000100a00 */
[----:B------:R-:W3:Y:S04]  /*22130*/  LDL.64 R184, [R1+0x3548] ;  /* 0x0035480001b87983 */ /* 0x000ee80000100a00 */
[----:B--2---:R1:W-:Y:S04]  /*22140*/  LDGSTS.E [R191+0x20e80], [R186.64], P4 ;  /* 0x20e80000babf7fae */ /* 0x0043e8000a121844 */
[----:B-1----:R-:W4:Y:S04]  /*22150*/  LDL.64 R186, [R1+0x2b20] ;  /* 0x002b200001ba7983 */ /* 0x002f280000100a00 */
[----:B---3--:R1:W-:Y:S04]  /*22160*/  LDGSTS.E [R191+0x21600], [R184.64], P5 ;  /* 0x21600000b8bf7fae */ /* 0x0083e8000a921844 */
[----:B------:R3:W-:Y:S04]  /*22170*/  LDGSTS.E [R191+0x21680], [R246.64], P4 ;  /* 0x21680000f6bf7fae */ /* 0x0007e8000a121844 */
[----:B----4-:R4:W-:Y:S04]  /*22180*/  LDGSTS.E [R191+0x21e00], [R244.64], P5 ;  /* 0x21e00000f4bf7fae */ /* 0x0109e8000a921844 */
        /* <DEDUP_REMOVED lines=27> */
[----:B---3--:R-:W3:Y:S04]  /*22340*/  LDL.64 R246, [R1+0x2a18] ;  /* 0x002a180001f67983 */ /* 0x008ee80000100a00 */
[----:B----4-:R-:W4:Y:S04]  /*22350*/  LDL.64 R244, [R1+0x3720] ;  /* 0x0037200001f47983 */ /* 0x010f280000100a00 */
[----:B-1----:R-:W3:Y:S04]  /*22360*/  LDL.64 R188, [R1+0x2ae8] ;  /* 0x002ae80001bc7983 */ /* 0x002ee80000100a00 */
        /* <DEDUP_REMOVED lines=14> */
[----:B------:R1:W-:Y:S04]  /*22450*/  LDGSTS.E [R191+0x28680], [R186.64], P4 ;  /* 0x28680000babf7fae */ /* 0x0003e8000a121844 */
        /* <DEDUP_REMOVED lines=12> */
[----:B--2---:R1:W-:Y:S04]  /*22520*/  LDGSTS.E [R191+0x28e00], [R184.64], P5 ;  /* 0x28e00000b8bf7fae */ /* 0x0043e8000a921844 */
[----:B-1----:R-:W2:Y:S04]  /*22530*/  LDL.64 R184, [R1+0x3660] ;  /* 0x0036600001b87983 */ /* 0x002ea80000100a00 */
[----:B---3--:R1:W-:Y:S04]  /*22540*/  LDGSTS.E [R191+0x28e80], [R188.64], P4 ;  /* 0x28e80000bcbf7fae */ /* 0x0083e8000a121844 */
[----:B-1----:R-:W2:Y:S04]  /*22550*/  LDL.64 R188, [R1+0x3598] ;  /* 0x0035980001bc7983 */ /* 0x002ea80000100a00 */
[----:B--2---:R1:W-:Y:S04]  /*22560*/  LDGSTS.E [R191+0x29600], [R184.64], P5 ;  /* 0x29600000b8bf7fae */ /* 0x0043e8000a921844 */
[----:B------:R2:W-:Y:S04]  /*22570*/  LDGSTS.E [R191+0x29680], [R246.64], P4 ;  /* 0x29680000f6bf7fae */ /* 0x0005e8000a121844 */
        /* <DEDUP_REMOVED lines=26> */
[----:B-1----:R-:W3:Y:S04]  /*22720*/  LDL.LU.64 R184, [R1+0x59c8] ;  /* 0x0059c80001b87983 */ /* 0x002ee80000300a00 */
[----:B------:R1:W-:Y:S04]  /*22730*/  LDGSTS.E [R229+0x20700], [R186.64], P5 ;  /* 0x20700000bae57fae */ /* 0x0003e8000a921844 */
[----:B--2---:R-:W2:Y:S04]  /*22740*/  LDL.64 R246, [R1+0x3580] ;  /* 0x0035800001f67983 */ /* 0x004ea80000100a00 */
[----:B----4-:R-:W4:Y:S04]  /*22750*/  LDL.64 R244, [R1+0x3678] ;  /* 0x0036780001f47983 */ /* 0x010f280000100a00 */
[----:B-1----:R-:W2:Y:S04]  /*22760*/  LDL.64 R186, [R1+0x3670] ;  /* 0x0036700001ba7983 */ /* 0x002ea80000100a00 */
        /* <DEDUP_REMOVED lines=26> */
[----:B------:R-:W3:Y:S04]  /*22910*/  LDL.64 R190, [R1+0x36f8] ;  /* 0x0036f80001be7983 */ /* 0x000ee80000100a00 */
[----:B-1----:R-:W3:Y:S04]  /*22920*/  LDL.64 R188, [R1+0x2e40] ;  /* 0x002e400001bc7983 */ /* 0x002ee80000100a00 */
[----:B--2---:R1:W-:Y:S04]  /*22930*/  LDGSTS.E [R229+0x20f00], [R186.64], P5 ;  /* 0x20f00000bae57fae */ /* 0x0043e8000a921844 */
[----:B------:R2:W-:Y:S04]  /*22940*/  LDGSTS.E [R229+0x20f80], [R246.64], P4 ;  /* 0x20f80000f6e57fae */ /* 0x0005e8000a121844 */
        /* <DEDUP_REMOVED lines=31> */
[----:B--2---:R-:W2:Y:S04]  /*22b40*/  LDL.64 R190, [R1+0x3710] ;  /* 0x0037100001be7983 */ /* 0x004ea80000100a00 */
[----:B---3--:R-:W3:Y:S04]  /*22b50*/  LDL.64 R188, [R1+0x2b18] ;  /* 0x002b180001bc7983 */ /* 0x008ee80000100a00 */
        /* <DEDUP_REMOVED lines=18> */
[----:B----4-:R-:W2:Y:S04]  /*22c80*/  LDL.64 R244, [R1+0x3bc8] ;  /* 0x003bc80001f47983 */ /* 0x010ea80000100a00 */
[----:B------:R-:W2:Y:S04]  /*22c90*/  LDL.64 R242, [R1+0x20d8] ;  /* 0x0020d80001f27983 */ /* 0x000ea80000100a00 */
[----:B------:R-:W2:Y:S04]  /*22ca0*/  LDL.64 R240, [R1+0x3bd0] ;  /* 0x003bd00001f07983 */ /* 0x000ea80000100a00 */
[----:B------:R-:W2:Y:S04]  /*22cb0*/  LDL.64 R238, [R1+0x2080] ;  /* 0x0020800001ee7983 */ /* 0x000ea80000100a00 */
[----:B------:R-:W2:Y:S04]  /*22cc0*/  LDL.64 R236, [R1+0x3bd8] ;  /* 0x003bd80001ec7983 */ /* 0x000ea80000100a00 */
[----:B------:R-:W2:Y:S04]  /*22cd0*/  LDL.64 R234, [R1+0x2048] ;  /* 0x0020480001ea7983 */ /* 0x000ea80000100a00 */
[----:B------:R-:W2:Y:S04]  /*22ce0*/  LDL.64 R232, [R1+0x3be0] ;  /* 0x003be00001e87983 */ /* 0x000ea80000100a00 */
[----:B------:R1:W-:Y:S04]  /*22cf0*/  LDGSTS.E [R229+0x28700], [R186.64], P5 ;  /* 0x28700000bae57fae */ /* 0x0003e8000a921844 */
[----:B-1----:R-:W2:Y:S04]  /*22d00*/  LDL.64 R186, [R1+0x3708] ;  /* 0x0037080001ba7983 */ /* 0x002ea80000100a00 */
[----:B------:R1:W-:Y:S04]  /*22d10*/  LDGSTS.E [R229+0x28780], [R230.64], P4 ;  /* 0x28780000e6e57fae */ /* 0x0003e8000a121844 */
[----:B-1----:R-:W2:Y:S04]  /*22d20*/  LDL.64 R230, [R1+0x2020] ;  /* 0x0020200001e67983 */ /* 0x002ea80000100a00 */
[----:B--2---:R1:W-:Y:S04]  /*22d30*/  LDGSTS.E [R229+0x28f00], [R186.64], P5 ;  /* 0x28f00000bae57fae */ /* 0x0043e8000a921844 */
        /* <DEDUP_REMOVED lines=8> */
[----:B-1----:R-:W4:Y:S04]  /*22dc0*/  LDL.LU.64 R186, [R1+0x59c0] ;  /* 0x0059c00001ba7983 */ /* 0x002f280000300a00 */
[----:B------:R1:W-:Y:S04]  /*22dd0*/  LDGSTS.E [R229+0x2af80], [R204.64], P4 ;  /* 0x2af80000cce57fae */ /* 0x0003e8000a121844 */
[----:B--2---:R-:W2:Y:S04]  /*22de0*/  LDL.LU.64 R188, [R1+0x59b8] ;  /* 0x0059b80001bc7983 */ /* 0x004ea80000300a00 */
[----:B------:R1:W-:Y:S04]  /*22df0*/  LDGSTS.E [R229+0x2b700], [R206.64], P5 ;  /* 0x2b700000cee57fae */ /* 0x0003e8000a921844 */
[----:B---3--:R-:W3:Y:S04]  /*22e00*/  LDL.LU.64 R190, [R1+0x59b0] ;  /* 0x0059b00001be7983 */ /* 0x008ee80000300a00 */
[----:B------:R1:W-:Y:S04]  /*22e10*/  LDGSTS.E [R229+0x2b780], [R208.64], P4 ;  /* 0x2b780000d0e57fae */ /* 0x0003e8000a121844 */
[----:B------:R-:W2:Y:S04]  /*22e20*/  LDL.LU.64 R192, [R1+0x59a8] ;  /* 0x0059a80001c07983 */ /* 0x000ea80000300a00 */
        /* <DEDUP_REMOVED lines=11> */
[----:B-1----:R-:W2:Y:S04]  /*22ee0*/  LDL.LU.64 R204, [R1+0x5978] ;  /* 0x0059780001cc7983 */ /* 0x002ea80000300a00 */
        /* <DEDUP_REMOVED lines=23> */
[----:B------:R-:W1:Y:S04]  /*23060*/  S2R R237, SR_TID.X ;  /* 0x0000000000ed7919 */ /* 0x000e680000002100 */
[----:B------:R-:W0:Y:S04]  /*23070*/  LDGDEPBAR ;  /* 0x00000000000079af */ /* 0x000e280000000000 */
[----:B-1----:R-:W2:Y:S01]  /*23080*/  LDL.LU.64 R230, [R1+0x9e0] ;  /* 0x0009e00001e67983 */ /* 0x002ea20000300a00 */
[----:B------:R-:W-:-:S03]  /*23090*/  IMAD.WIDE R228, R252, 0x4, R16 ;  /* 0x00000004fce47825 */ /* 0x000fc600078e0210 */
[----:B------:R-:W3:Y:S04]  /*230a0*/  LDL.LU.64 R232, [R1+0x9d0] ;  /* 0x0009d00001e87983 */ /* 0x000ee80000300a00 */
[----:B------:R-:W4:Y:S04]  /*230b0*/  LDL.LU.64 R246, [R1+0x9c8] ;  /* 0x0009c80001f67983 */ /* 0x000f280000300a00 */
[----:B------:R-:W4:Y:S04]  /*230c0*/  LDL.LU.64 R244, [R1+0x9c0] ;  /* 0x0009c00001f47983 */ /* 0x000f280000300a00 */
[----:B------:R-:W4:Y:S04]  /*230d0*/  LDL.LU.64 R234, [R1+0x9b8] ;  /* 0x0009b80001ea7983 */ /* 0x000f280000300a00 */
[----:B------:R-:W4:Y:S01]  /*230e0*/  LDL.LU.64 R16, [R1+0x9d8] ;  /* 0x0009d80001107983 */ /* 0x000f220000300a00 */
[----:B------:R-:W-:-:S04]  /*230f0*/  IMAD.WIDE R14, R252, 0x4, R14 ;  /* 0x00000004fc0e7825 */ /* 0x000fc800078e020e */
[C---:B------:R-:W-:Y:S01]  /*23100*/  IMAD.WIDE R12, R252.reuse, 0x4, R12 ;  /* 0x00000004fc0c7825 */ /* 0x040fe200078e020c */
[----:B------:R1:W-:Y:S03]  /*23110*/  STL.64 [R1+0x2860], R228 ;  /* 0x002860e401007387 */ /* 0x0003e60000100a00 */
[C---:B------:R-:W-:Y:S01]  /*23120*/  IMAD.WIDE R10, R252.reuse, 0x4, R10 ;  /* 0x00000004fc0a7825 */ /* 0x040fe200078e020a */
[----:B------:R1:W-:Y:S03]  /*23130*/  STL.64 [R1+0x2868], R14 ;  /* 0x0028680e01007387 */ /* 0x0003e60000100a00 */
[----:B------:R-:W-:Y:S01]  /*23140*/  IMAD.WIDE R8, R252, 0x4, R8 ;  /* 0x00000004fc087825 */ /* 0x000fe200078e0208 */
[----:B------:R3:W-:Y:S01]  /*23150*/  STL.64 [R1+0x29a0], R12 ;  /* 0x0029a00c01007387 */ /* 0x0007e20000100a00 */
[----:B------:R-:W-:-:S02]  /*23160*/  LOP3.LUT R237, R237, 0x1f, RZ, 0xc0, !PT ;  /* 0x0000001feded7812 */ /* 0x000fc400078ec0ff */
[----:B------:R-:W-:Y:S01]  /*23170*/  IMAD.WIDE R6, R252, 0x4, R6 ;  /* 0x00000004fc067825 */ /* 0x000fe200078e0206 */
[----:B------:R4:W-:Y:S04]  /*23180*/  STL.64 [R1+0x29a8], R10 ;  /* 0x0029a80a01007387 */ /* 0x0009e80000100a00 */
[----:B------:R-:W-:Y:S04]  /*23190*/  STL.64 [R1+0x29c0], R8 ;  /* 0x0029c00801007387 */ /* 0x000fe80000100a00 */
[----:B------:R-:W4:Y:S04]  /*231a0*/  LDL.LU.64 R240, [R1+0x9b0] ;  /* 0x0009b00001f07983 */ /* 0x000f280000300a00 */
[----:B------:R-:W-:Y:S01]  /*231b0*/  BAR.SYNC.DEFER_BLOCKING 0x0 ;  /* 0x0000000000007b1d */ /* 0x000fe20000010000 */
[----:B------:R-:W-:Y:S01]  /*231c0*/  ISETP.GE.U32.AND P5, PT, R248, 0x7fffff6c, PT ;  /* 0x7fffff6cf800780c */ /* 0x000fe20003fa6070 */
[----:B------:R-:W-:-:S04]  /*231d0*/  IMAD.WIDE R4, R252, 0x4, R4 ;  /* 0x00000004fc047825 */ /* 0x000fc800078e0204 */
[----:B------:R1:W-:Y:S01]  /*231e0*/  STL.64 [R1+0x29c8], R6 ;  /* 0x0029c80601007387 */ /* 0x0003e20000100a00 */
[----:B------:R-:W-:Y:S02]  /*231f0*/  IMAD.SHL.U32 R248, R237, 0x4, RZ ;  /* 0x00000004edf87824 */ /* 0x000fe400078e00ff */
[C---:B------:R-:W-:Y:S01]  /*23200*/  IMAD.WIDE R2, R252.reuse, 0x4, R2 ;  /* 0x00000004fc027825 */ /* 0x040fe200078e0202 */
[----:B------:R-:W4:Y:S04]  /*23210*/  LDL.LU.64 R238, [R1+0x9a8] ;  /* 0x0009a80001ee7983 */ /* 0x000f280000300a00 */
[----:B------:R1:W-:Y:S04]  /*23220*/  STL.64 [R1+0x29e0], R4 ;  /* 0x0029e00401007387 */ /* 0x0003e80000100a00 */
[----:B------:R1:W-:Y:S04]  /*23230*/  STL.64 [R1+0x29e8], R2 ;  /* 0x0029e80201007387 */ /* 0x0003e80000100a00 */
[----:B------:R-:W-:Y:S01]  /*23240*/  @!PT LDS RZ, [RZ] ;  /* 0x00000000fffff984 */ /* 0x000fe20000000800 */
[----:B------:R-:W-:Y:S01]  /*23250*/  @!PT LDS RZ, [RZ] ;  /* 0x00000000fffff984 */ /* 0x000fe20000000800 */
[----:B------:R-:W-:Y:S01]  /*23260*/  @!PT LDS RZ, [RZ] ;  /* 0x00000000fffff984 */ /* 0x000fe20000000800 */
[----:B------:R1:W-:Y:S04]  /*23270*/  LDGSTS.E [R248+0x10000], [R228.64], !P6 ;  /* 0x10000000e4f87fae */ /* 0x0003e8000f121844 */
[----:B------:R1:W-:Y:S04]  /*23280*/  LDGSTS.E [R248+0x10080], [R14.64], !P6 ;  /* 0x100800000ef87fae */ /* 0x0003e8000f121844 */
[----:B------:R3:W-:Y:S04]  /*23290*/  LDGSTS.E [R248+0x10100], [R12.64], !P6 ;  /* 0x101000000cf87fae */ /* 0x0007e8000f121844 */
[----:B-1----:R-:W4:Y:S04]  /*232a0*/  LDL.LU.64 R228, [R1+0x8e0] ;  /* 0x0008e00001e47983 */ /* 0x002f280000300a00 */
[----:B------:R-:W4:Y:S04]  /*232b0*/  LDL.LU.64 R236, [R1+0x8d8] ;  /* 0x0008d80001ec7983 */ /* 0x000f280000300a00 */
[----:B------:R-:W4:Y:S04]  /*232c0*/  LDL.LU.64 R14, [R1+0x8d0] ;  /* 0x0008d000010e7983 */ /* 0x000f280000300a00 */
[----:B------:R4:W-:Y:S04]  /*232d0*/  LDGSTS.E [R248+0x10180], [R10.64], !P6 ;  /* 0x101800000af87fae */ /* 0x0009e8000f121844 */
[----:B------:R-:W4:Y:S04]  /*232e0*/  LDL.LU.64 R242, [R1+0x8c8] ;  /* 0x0008c80001f27983 */ /* 0x000f280000300a00 */
[----:B------:R1:W-:Y:S04]  /*232f0*/  LDGSTS.E [R248+0x10200], [R8.64], !P6 ;  /* 0x1020000008f87fae */ /* 0x0003e8000f121844 */
[----:B------:R1:W-:Y:S04]  /*23300*/  LDGSTS.E [R248+0x10280], [R6.64], !P6 ;  /* 0x1028000006f87fae */ /* 0x0003e8000f121844 */
[----:B------:R1:W-:Y:S04]  /*23310*/  LDGSTS.E [R248+0x10300], [R4.64], !P6 ;  /* 0x1030000004f87fae */ /* 0x0003e8000f121844 */
[----:B------:R1:W-:Y:S01]  /*23320*/  LDGSTS.E [R248+0x10380], [R2.64], !P6 ;  /* 0x1038000002f87fae */ /* 0x0003e2000f121844 */
[----:B--2---:R-:W-:-:S04]  /*23330*/  IMAD.WIDE R230, R252, 0x4, R230 ;  /* 0x00000004fce67825 */ /* 0x004fc800078e02e6 */
[C---:B---3--:R-:W-:Y:S01]  /*23340*/  IMAD.WIDE R12, R252.reuse, 0x4, R232 ;  /* 0x00000004fc0c7825 */ /* 0x048fe200078e02e8 */
[----:B------:R2:W-:Y:S03]  /*23350*/  STL.64 [R1+0x17c8], R230 ;  /* 0x0017c8e601007387 */ /* 0x0005e60000100a00 */
[C---:B----4-:R-:W-:Y:S01]  /*23360*/  IMAD.WIDE R10, R252.reuse, 0x4, R246 ;  /* 0x00000004fc0a7825 */ /* 0x050fe200078e02f6 */
[----:B------:R-:W3:Y:S03]  /*23370*/  LDL.LU.64 R232, [R1+0x8c0] ;  /* 0x0008c00001e87983 */ /* 0x000ee60000300a00 */
[C---:B------:R-:W-:Y:S01]  /*23380*/  IMAD.WIDE R16, R252.reuse, 0x4, R16 ;  /* 0x00000004fc107825 */ /* 0x040fe200078e0210 */
[----:B------:R2:W-:Y:S04]  /*23390*/  LDGSTS.E [R248+0x11000], [R230.64], !P0 ;  /* 0x11000000e6f87fae */ /* 0x0005e8000c121844 */
[----:B------:R-:W-:Y:S01]  /*233a0*/  STL.64 [R1+0x17c0], R16 ;  /* 0x0017c01001007387 */ /* 0x000fe20000100a00 */
[----:B-1----:R-:W-:-:S03]  /*233b0*/  IMAD.WIDE R6, R252, 0x4, R234 ;  /* 0x00000004fc067825 */ /* 0x002fc600078e02ea */
[----:B------:R1:W-:Y:S04]  /*233c0*/  STL.64 [R1+0x17b8], R12 ;  /* 0x0017b80c01007387 */ /* 0x0003e80000100a00 */
[----:B------:R-:W4:Y:S04]  /*233d0*/  LDL.LU.64 R246, [R1+0x8b8] ;  /* 0x0008b80001f67983 */ /* 0x000f280000300a00 */
[----:B------:R1:W-:Y:S04]  /*233e0*/  STL.64 [R1+0x17b0], R10 ;  /* 0x0017b00a01007387 */ /* 0x0003e80000100a00 */
[----:B------:R-:W4:Y:S01]  /*233f0*/  LDL.LU.64 R234, [R1+0x8b0] ;  /* 0x0008b00001ea7983 */ /* 0x000f220000300a00 */
[----:B------:R-:W-:-:S03]  /*23400*/  IMAD.WIDE R8, R252, 0x4, R244 ;  /* 0x00000004fc087825 */ /* 0x000fc600078e02f4 */
[----:B------:R1:W-:Y:S01]  /*23410*/  LDGSTS.E [R248+0x11080], [R16.64], !P0 ;  /* 0x1108000010f87fae */ /* 0x0003e2000c121844 */
[----:B------:R-:W-:-:S03]  /*23420*/  IMAD.WIDE R4, R252, 0x4, R240 ;  /* 0x00000004fc047825 */ /* 0x000fc600078e02f0 */
[----:B------:R3:W-:Y:S04]  /*23430*/  STL.64 [R1+0x17a8], R8 ;  /* 0x0017a80801007387 */ /* 0x0007e80000100a00 */
[----:B------:R-:W-:Y:S04]  /*23440*/  STL.64 [R1+0x17a0], R6 ;  /* 0x0017a00601007387 */ /* 0x000fe80000100a00 */
[----:B------:R-:W4:Y:S01]  /*23450*/  LDL.LU.64 R240, [R1+0x8a8] ;  /* 0x0008a80001f07983 */ /* 0x000f220000300a00 */
[----:B------:R-:W-:-:S03]  /*23460*/  IMAD.WIDE R2, R252, 0x4, R238 ;  /* 0x00000004fc027825 */ /* 0x000fc600078e02ee */
[----:B------:R4:W-:Y:S04]  /*23470*/  STL.64 [R1+0x1798], R4 ;  /* 0x0017980401007387 */ /* 0x0009e80000100a00 */
[----:B------:R1:W-:Y:S04]  /*23480*/  STL.64 [R1+0x1790], R2 ;  /* 0x0017900201007387 */ /* 0x0003e80000100a00 */
[----:B--2---:R-:W2:Y:S04]  /*23490*/  LDL.LU.64 R230, [R1+0x7e0] ;  /* 0x0007e00001e67983 */ /* 0x004ea80000300a00 */
[----:B------:R1:W-:Y:S04]  /*234a0*/  LDGSTS.E [R248+0x11100], [R12.64], !P0 ;  /* 0x111000000cf87fae */ /* 0x0003e8000c121844 */
[----:B------:R-:W2:Y:S04]  /*234b0*/  LDL.LU.64 R238, [R1+0x7d8] ;  /* 0x0007d80001ee7983 */ /* 0x000ea80000300a00 */
[----:B------:R1:W-:Y:S04]  /*234c0*/  LDGSTS.E [R248+0x11180], [R10.64], !P0 ;  /* 0x111800000af87fae */ /* 0x0003e8000c121844 */
[----:B-1----:R-:W2:Y:S01]  /*234d0*/  LDL.LU.64 R12, [R1+0x7d0] ;  /* 0x0007d000010c7983 */ /* 0x002ea20000300a00 */
[----:B------:R-:W-:-:S03]  /*234e0*/  IMAD.WIDE R228, R252, 0x4, R228 ;  /* 0x00000004fce47825 */ /* 0x000fc600078e02e4 */
[----:B------:R-:W2:Y:S01]  /*234f0*/  LDL.LU.64 R244, [R1+0x7c8] ;  /* 0x0007c80001f47983 */ /* 0x000ea20000300a00 */
[----:B------:R-:W-:-:S03]  /*23500*/  IMAD.WIDE R16, R252, 0x4, R236 ;  /* 0x00000004fc107825 */ /* 0x000fc600078e02ec */
[----:B------:R-:W2:Y:S01]  /*23510*/  LDL.LU.64 R236, [R1+0x7c0] ;  /* 0x0007c00001ec7983 */ /* 0x000ea20000300a00 */
[----:B------:R-:W-:-:S03]  /*23520*/  IMAD.WIDE R14, R252, 0x4, R14 ;  /* 0x00000004fc0e7825 */ /* 0x000fc600078e020e */
[----:B------:R1:W-:Y:S04]  /*23530*/  STL.64 [R1+0x17e0], R228 ;  /* 0x0017e0e401007387 */ /* 0x0003e80000100a00 */
[----:B------:R-:W-:Y:S01]  /*23540*/  STL.64 [R1+0x17f8], R16 ;  /* 0x0017f81001007387 */ /* 0x000fe20000100a00 */
[----:B------:R-:W-:-:S03]  /*23550*/  IMAD.WIDE R10, R252, 0x4, R242 ;  /* 0x00000004fc0a7825 */ /* 0x000fc600078e02f2 */
[----:B------:R3:W-:Y:S04]  /*23560*/  LDGSTS.E [R248+0x11200], [R8.64], !P0 ;  /* 0x1120000008f87fae */ /* 0x0007e8000c121844 */
[----:B------:R-:W2:Y:S04]  /*23570*/  LDL.LU.64 R242, [R1+0x7b8] ;  /* 0x0007b80001f27983 */ /* 0x000ea80000300a00 */
[----:B------:R1:W-:Y:S04]  /*23580*/  STL.64 [R1+0x1810], R14 ;  /* 0x0018100e01007387 */ /* 0x0003e80000100a00 */
[----:B------:R1:W-:Y:S04]  /*23590*/  LDGSTS.E [R248+0x11280], [R6.64], !P0 ;  /* 0x1128000006f87fae */ /* 0x0003e8000c121844 */
[----:B------:R4:W-:Y:S04]  /*235a0*/  LDGSTS.E [R248+0x11300], [R4.64], !P0 ;  /* 0x1130000004f87fae */ /* 0x0009e8000c121844 */
[----:B------:R1:W-:Y:S04]  /*235b0*/  LDGSTS.E [R248+0x11380], [R2.64], !P0 ;  /* 0x1138000002f87fae */ /* 0x0003e8000c121844 */
[----:B------:R1:W-:Y:S04]  /*235c0*/  LDGSTS.E [R248+0x12000], [R228.64], !P2 ;  /* 0x12000000e4f87fae */ /* 0x0003e8000d121844 */
[----:B------:R1:W-:Y:S04]  /*235d0*/  LDGSTS.E [R248+0x12080], [R16.64], !P2 ;  /* 0x1208000010f87fae */ /* 0x0003e8000d121844 */
[----:B------:R1:W-:Y:S04]  /*235e0*/  LDGSTS.E [R248+0x12100], [R14.64], !P2 ;  /* 0x121000000ef87fae */ /* 0x0003e8000d121844 */
[----:B------:R1:W-:Y:S01]  /*235f0*/  LDGSTS.E [R248+0x12180], [R10.64], !P2 ;  /* 0x121800000af87fae */ /* 0x0003e2000d121844 */
[----:B---3--:R-:W-:-:S03]  /*23600*/  IMAD.WIDE R8, R252, 0x4, R232 ;  /* 0x00000004fc087825 */ /* 0x008fc600078e02e8 */
[----:B------:R-:W3:Y:S04]  /*23610*/  LDL.LU.64 R232, [R1+0x7b0] ;  /* 0x0007b00001e87983 */ /* 0x000ee80000300a00 */
[----:B------:R1:W-:Y:S04]  /*23620*/  STL.64 [R1+0x1828], R10 ;  /* 0x0018280a01007387 */ /* 0x0003e80000100a00 */
[----:B------:R1:W-:Y:S04]  /*23630*/  STL.64 [R1+0x1840], R8 ;  /* 0x0018400801007387 */ /* 0x0003e80000100a00 */
[----:B------:R1:W-:Y:S01]  /*23640*/  LDGSTS.E [R248+0x12200], [R8.64], !P2 ;  /* 0x1220000008f87fae */ /* 0x0003e2000d121844 */
[----:B----4-:R-:W-:-:S03]  /*23650*/  IMAD.WIDE R4, R252, 0x4, R234 ;  /* 0x00000004fc047825 */ /* 0x010fc600078e02ea */
[----:B------:R-:W4:Y:S01]  /*23660*/  LDL.LU.64 R234, [R1+0x7a8] ;  /* 0x0007a80001ea7983 */ /* 0x000f220000300a00 */
[----:B-1----:R-:W-:-:S05]  /*23670*/  IMAD.WIDE R6, R252, 0x4, R246 ;  /* 0x00000004fc067825 */ /* 0x002fca00078e02f6 */
[----:B------:R1:W-:Y:S01]  /*23680*/  STL.64 [R1+0x1858], R6 ;  /* 0x0018580601007387 */ /* 0x0003e20000100a00 */
[----:B------:R-:W-:-:S03]  /*23690*/  IMAD.WIDE R2, R252, 0x4, R240 ;  /* 0x00000004fc027825 */ /* 0x000fc600078e02f0 */
[----:B------:R3:W-:Y:S04]  /*236a0*/  STL.64 [R1+0x1870], R4 ;  /* 0x0018700401007387 */ /* 0x0007e80000100a00 */
[----:B------:R4:W-:Y:S04]  /*236b0*/  STL.64 [R1+0x1888], R2 ;  /* 0x0018880201007387 */ /* 0x0009e80000100a00 */
[----:B------:R-:W4:Y:S04]  /*236c0*/  LDL.LU.64 R228, [R1+0x6e0] ;  /* 0x0006e00001e47983 */ /* 0x000f280000300a00 */
[----:B------:R-:W4:Y:S01]  /*236d0*/  LDL.LU.64 R14, [R1+0x6d8] ;  /* 0x0006d800010e7983 */ /* 0x000f220000300a00 */
[----:B--2---:R-:W-:-:S03]  /*236e0*/  IMAD.WIDE R230, R252, 0x4, R230 ;  /* 0x00000004fce67825 */ /* 0x004fc600078e02e6 */
[----:B------:R-:W2:Y:S01]  /*236f0*/  LDL.LU.64 R246, [R1+0x6d0] ;  /* 0x0006d00001f67983 */ /* 0x000ea20000300a00 */
[----:B------:R-:W-:-:S03]  /*23700*/  IMAD.WIDE R16, R252, 0x4, R238 ;  /* 0x00000004fc107825 */ /* 0x000fc600078e02ee */
[----:B------:R-:W2:Y:S04]  /*23710*/  LDL.LU.64 R240, [R1+0x6c8] ;  /* 0x0006c80001f07983 */ /* 0x000ea80000300a00 */
[----:B------:R-:W2:Y:S01]  /*23720*/  LDL.LU.64 R238, [R1+0x6c0] ;  /* 0x0006c00001ee7983 */ /* 0x000ea20000300a00 */
[----:B------:R-:W-:-:S03]  /*23730*/  IMAD.WIDE R12, R252, 0x4, R12 ;  /* 0x00000004fc0c7825 */ /* 0x000fc600078e020c */
[----:B------:R1:W-:Y:S01]  /*23740*/  STL.64 [R1+0x18a0], R230 ;  /* 0x0018a0e601007387 */ /* 0x0003e20000100a00 */
[----:B------:R-:W-:-:S03]  /*23750*/  IMAD.WIDE R10, R252, 0x4, R244 ;  /* 0x00000004fc0a7825 */ /* 0x000fc600078e02f4 */
[----:B------:R1:W-:Y:S01]  /*23760*/  LDGSTS.E [R248+0x12280], [R6.64], !P2 ;  /* 0x1228000006f87fae */ /* 0x0003e2000d121844 */
[----:B------:R-:W-:-:S03]  /*23770*/  IMAD.WIDE R8, R252, 0x4, R236 ;  /* 0x00000004fc087825 */ /* 0x000fc600078e02ec */
[----:B------:R1:W-:Y:S04]  /*23780*/  STL.64 [R1+0x18b8], R16 ;  /* 0x0018b81001007387 */ /* 0x0003e80000100a00 */
[----:B------:R3:W-:Y:S04]  /*23790*/  LDGSTS.E [R248+0x12300], [R4.64], !P2 ;  /* 0x1230000004f87fae */ /* 0x0007e8000d121844 */
[----:B------:R-:W2:Y:S04]  /*237a0*/  LDL.LU.64 R236, [R1+0x6b8] ;  /* 0x0006b80001ec7983 */ /* 0x000ea80000300a00 */
[----:B------:R2:W-:Y:S01]  /*237b0*/  STL.64 [R1+0x18d0], R12 ;  /* 0x0018d00c01007387 */ /* 0x0005e20000100a00 */
[----:B-1----:R-:W-:-:S03]  /*237c0*/  IMAD.WIDE R6, R252, 0x4, R242 ;  /* 0x00000004fc067825 */ /* 0x002fc600078e02f2 */
[----:B------:R1:W-:Y:S04]  /*237d0*/  STL.64 [R1+0x18e8], R10 ;  /* 0x0018e80a01007387 */ /* 0x0003e80000100a00 */
        /* <DEDUP_REMOVED lines=14> */
[----:B------:R-:W4:Y:S04]  /*238c0*/  LDL.LU.64 R234, [R1+0x6a8] ;  /* 0x0006a80001ea7983 */ /* 0x000f280000300a00 */
[----:B------:R4:W-:Y:S04]  /*238d0*/  STL.64 [R1+0x1948], R2 ;  /* 0x0019480201007387 */ /* 0x0009e80000100a00 */
[----:B-1----:R-:W4:Y:S04]  /*238e0*/  LDL.LU.64 R230, [R1+0x5e0] ;  /* 0x0005e00001e67983 */ /* 0x002f280000300a00 */
[----:B------:R-:W4:Y:S04]  /*238f0*/  LDL.LU.64 R16, [R1+0x5d8] ;  /* 0x0005d80001107983 */ /* 0x000f280000300a00 */
[----:B------:R-:W4:Y:S04]  /*23900*/  LDL.LU.64 R244, [R1+0x5d0] ;  /* 0x0005d00001f47983 */ /* 0x000f280000300a00 */
[----:B------:R-:W4:Y:S01]  /*23910*/  LDL.LU.64 R242, [R1+0x5c8] ;  /* 0x0005c80001f27983 */ /* 0x000f220000300a00 */
[----:B------:R-:W-:-:S03]  /*23920*/  IMAD.WIDE R228, R252, 0x4, R228 ;  /* 0x00000004fce47825 */ /* 0x000fc600078e02e4 */
[----:B------:R4:W-:Y:S01]  /*23930*/  LDGSTS.E [R248+0x13380], [R2.64], !P1 ;  /* 0x1338000002f87fae */ /* 0x0009e2000c921844 */
[----:B------:R-:W-:-:S04]  /*23940*/  IMAD.WIDE R14, R252, 0x4, R14 ;  /* 0x00000004fc0e7825 */ /* 0x000fc800078e020e */
[C---:B--2---:R-:W-:Y:S01]  /*23950*/  IMAD.WIDE R12, R252.reuse, 0x4, R246 ;  /* 0x00000004fc0c7825 */ /* 0x044fe200078e02f6 */
[----:B------:R1:W-:Y:S04]  /*23960*/  STL.64 [R1+0x1960], R228 ;  /* 0x001960e401007387 */ /* 0x0003e80000100a00 */
[----:B------:R-:W2:Y:S01]  /*23970*/  LDL.LU.64 R246, [R1+0x5c0] ;  /* 0x0005c00001f67983 */ /* 0x000ea20000300a00 */
[----:B------:R-:W-:-:S03]  /*23980*/  IMAD.WIDE R10, R252, 0x4, R240 ;  /* 0x00000004fc0a7825 */ /* 0x000fc600078e02f0 */
[----:B------:R1:W-:Y:S04]  /*23990*/  STL.64 [R1+0x1978], R14 ;  /* 0x0019780e01007387 */ /* 0x0003e80000100a00 */
[----:B------:R1:W-:Y:S04]  /*239a0*/  STL.64 [R1+0x1990], R12 ;  /* 0x0019900c01007387 */ /* 0x0003e80000100a00 */
[----:B------:R-:W2:Y:S01]  /*239b0*/  LDL.LU.64 R240, [R1+0x5b8] ;  /* 0x0005b80001f07983 */ /* 0x000ea20000300a00 */
[----:B------:R-:W-:-:S03]  /*239c0*/  IMAD.WIDE R8, R252, 0x4, R238 ;  /* 0x00000004fc087825 */ /* 0x000fc600078e02ee */
[----:B------:R1:W-:Y:S04]  /*239d0*/  STL.64 [R1+0x19a8], R10 ;  /* 0x0019a80a01007387 */ /* 0x0003e80000100a00 */
[----:B------:R-:W2:Y:S01]  /*239e0*/  LDL.LU.64 R238, [R1+0x5b0] ;  /* 0x0005b00001ee7983 */ /* 0x000ea20000300a00 */
[----:B------:R-:W-:-:S03]  /*239f0*/  IMAD.WIDE R6, R252, 0x4, R236 ;  /* 0x00000004fc067825 */ /* 0x000fc600078e02ec */
[----:B------:R2:W-:Y:S04]  /*23a00*/  STL.64 [R1+0x19c0], R8 ;  /* 0x0019c00801007387 */ /* 0x0005e80000100a00 */
        /* <DEDUP_REMOVED lines=11> */
[----:B----4-:R-:W-:-:S05]  /*23ac0*/  IMAD.WIDE R2, R252, 0x4, R234 ;  /* 0x00000004fc027825 */ /* 0x010fca00078e02ea */
[----:B------:R3:W-:Y:S04]  /*23ad0*/  STL.64 [R1+0x1a18], R2 ;  /* 0x001a180201007387 */ /* 0x0007e80000100a00 */
[----:B------:R-:W4:Y:S04]  /*23ae0*/  LDL.LU.64 R236, [R1+0x4e0] ;  /* 0x0004e00001ec7983 */ /* 0x000f280000300a00 */
[----:B-1----:R-:W4:Y:S04]  /*23af0*/  LDL.LU.64 R228, [R1+0x4d8] ;  /* 0x0004d80001e47983 */ /* 0x002f280000300a00 */
[----:B------:R-:W4:Y:S01]  /*23b00*/  LDL.LU.64 R234, [R1+0x4d0] ;  /* 0x0004d00001ea7983 */ /* 0x000f220000300a00 */
[----:B------:R-:W-:-:S03]  /*23b10*/  IMAD.WIDE R230, R252, 0x4, R230 ;  /* 0x00000004fce67825 */ /* 0x000fc600078e02e6 */
[----:B------:R-:W4:Y:S01]  /*23b20*/  LDL.LU.64 R14, [R1+0x4c8] ;  /* 0x0004c800010e7983 */ /* 0x000f220000300a00 */
[----:B------:R-:W-:-:S04]  /*23b30*/  IMAD.WIDE R16, R252, 0x4, R16 ;  /* 0x00000004fc107825 */ /* 0x000fc800078e0210 */
[C---:B------:R-:W-:Y:S01]  /*23b40*/  IMAD.WIDE R12, R252.reuse, 0x4, R244 ;  /* 0x00000004fc0c7825 */ /* 0x040fe200078e02f4 */
[----:B------:R1:W-:Y:S03]  /*23b50*/  STL.64 [R1+0x1a40], R230 ;  /* 0x001a40e601007387 */ /* 0x0003e60000100a00 */
[C---:B------:R-:W-:Y:S01]  /*23b60*/  IMAD.WIDE R10, R252.reuse, 0x4, R242 ;  /* 0x00000004fc0a7825 */ /* 0x040fe200078e02f2 */
[----:B------:R-:W-:Y:S03]  /*23b70*/  STL.64 [R1+0x1a58], R16 ;  /* 0x001a581001007387 */ /* 0x000fe60000100a00 */
[C---:B--2---:R-:W-:Y:S01]  /*23b80*/  IMAD.WIDE R8, R252.reuse, 0x4, R246 ;  /* 0x00000004fc087825 */ /* 0x044fe200078e02f6 */
[----:B------:R-:W3:Y:S04]  /*23b90*/  LDL.LU.64 R244, [R1+0x4c0] ;  /* 0x0004c00001f47983 */ /* 0x000ee80000300a00 */
[----:B------:R1:W-:Y:S04]  /*23ba0*/  STL.64 [R1+0x1a70], R12 ;  /* 0x001a700c01007387 */ /* 0x0003e80000100a00 */
[----:B------:R-:W3:Y:S01]  /*23bb0*/  LDL.LU.64 R242, [R1+0x4b8] ;  /* 0x0004b80001f27983 */ /* 0x000ee20000300a00 */
[----:B------:R-:W-:-:S03]  /*23bc0*/  IMAD.WIDE R6, R252, 0x4, R240 ;  /* 0x00000004fc067825 */ /* 0x000fc600078e02f0 */
[----:B------:R1:W-:Y:S04]  /*23bd0*/  STL.64 [R1+0x1a88], R10 ;  /* 0x001a880a01007387 */ /* 0x0003e80000100a00 */
[----:B------:R-:W3:Y:S01]  /*23be0*/  LDL.LU.64 R240, [R1+0x4b0] ;  /* 0x0004b00001f07983 */ /* 0x000ee20000300a00 */
[----:B------:R-:W-:-:S03]  /*23bf0*/  IMAD.WIDE R4, R252, 0x4, R238 ;  /* 0x00000004fc047825 */ /* 0x000fc600078e02ee */
[----:B------:R3:W-:Y:S04]  /*23c00*/  STL.64 [R1+0x1aa0], R8 ;  /* 0x001aa00801007387 */ /* 0x0007e80000100a00 */
[----:B------:R1:W-:Y:S04]  /*23c10*/  STL.64 [R1+0x1ac0], R6 ;  /* 0x001ac00601007387 */ /* 0x0003e80000100a00 */
[----:B------:R-:W3:Y:S04]  /*23c20*/  LDL.LU.64 R238, [R1+0x4a8] ;  /* 0x0004a80001ee7983 */ /* 0x000ee80000300a00 */
[----:B------:R3:W-:Y:S04]  /*23c30*/  LDGSTS.E [R248+0x14380], [R2.64], !P3 ;  /* 0x1438000002f87fae */ /* 0x0007e8000d921844 */
[----:B------:R1:W-:Y:S04]  /*23c40*/  STL.64 [R1+0x1ad8], R4 ;  /* 0x001ad80401007387 */ /* 0x0003e80000100a00 */
[----:B------:R1:W-:Y:S04]  /*23c50*/  LDGSTS.E [R248+0x15000], [R230.64], !P5 ;  /* 0x15000000e6f87fae */ /* 0x0003e8000e921844 */
[----:B------:R1:W-:Y:S04]  /*23c60*/  LDGSTS.E [R248+0x15080], [R16.64], !P5 ;  /* 0x1508000010f87fae */ /* 0x0003e8000e921844 */
[----:B------:R1:W-:Y:S04]  /*23c70*/  LDGSTS.E [R248+0x15100], [R12.64], !P5 ;  /* 0x151000000cf87fae */ /* 0x0003e8000e921844 */
[----:B------:R1:W-:Y:S01]  /*23c80*/  LDGSTS.E [R248+0x15180], [R10.64], !P5 ;  /* 0x151800000af87fae */ /* 0x0003e2000e921844 */
[----:B------:R-:W-:-:S03]  /*23c90*/  ISETP.GE.U32.AND P4, PT, R0, 0x7fffff68, PT ;  /* 0x7fffff680000780c */ /* 0x000fc60003f86070 */
[----:B------:R3:W-:Y:S04]  /*23ca0*/  LDGSTS.E [R248+0x15200], [R8.64], !P5 ;  /* 0x1520000008f87fae */ /* 0x0007e8000e921844 */
[----:B------:R1:W-:Y:S04]  /*23cb0*/  LDGSTS.E [R248+0x15280], [R6.64], !P5 ;  /* 0x1528000006f87fae */ /* 0x0003e8000e921844 */
[----:B------:R1:W-:Y:S01]  /*23cc0*/  LDGSTS.E [R248+0x15300], [R4.64], !P5 ;  /* 0x1530000004f87fae */ /* 0x0003e2000e921844 */
[----:B---3--:R-:W-:-:S05]  /*23cd0*/  IMAD.WIDE R2, R252, 0x4, R232 ;  /* 0x00000004fc027825 */ /* 0x008fca00078e02e8 */
[----:B------:R3:W-:Y:S04]  /*23ce0*/  STL.64 [R1+0x1af8], R2 ;  /* 0x001af80201007387 */ /* 0x0007e80000100a00 */
[----:B------:R-:W2:Y:S04]  /*23cf0*/  LDL.LU.64 R232, [R1+0x3e0] ;  /* 0x0003e00001e87983 */ /* 0x000ea80000300a00 */
[----:B-1----:R-:W2:Y:S04]  /*23d00*/  LDL.LU.64 R230, [R1+0x3d8] ;  /* 0x0003d80001e67983 */ /* 0x002ea80000300a00 */
[----:B------:R-:W2:Y:S04]  /*23d10*/  LDL.LU.64 R12, [R1+0x3d0] ;  /* 0x0003d000010c7983 */ /* 0x000ea80000300a00 */
[----:B------:R-:W2:Y:S04]  /*23d20*/  LDL.LU.64 R10, [R1+0x3c8] ;  /* 0x0003c800010a7983 */ /* 0x000ea80000300a00 */
[----:B------:R1:W-:Y:S01]  /*23d30*/  LDGSTS.E [R248+0x15380], [R2.64], !P5 ;  /* 0x1538000002f87fae */ /* 0x0003e2000e921844 */
[----:B----4-:R-:W-:-:S04]  /*23d40*/  IMAD.WIDE R236, R252, 0x4, R236 ;  /* 0x00000004fcec7825 */ /* 0x010fc800078e02ec */
[C---:B------:R-:W-:Y:S01]  /*23d50*/  IMAD.WIDE R228, R252.reuse, 0x4, R228 ;  /* 0x00000004fce47825 */ /* 0x040fe200078e02e4 */
[----:B------:R4:W-:Y:S03]  /*23d60*/  STL.64 [R1+0x1b40], R236 ;  /* 0x001b40ec01007387 */ /* 0x0009e60000100a00 */
[C---:B------:R-:W-:Y:S01]  /*23d70*/  IMAD.WIDE R16, R252.reuse, 0x4, R234 ;  /* 0x00000004fc107825 */ /* 0x040fe200078e02ea */
[----:B------:R1:W-:Y:S04]  /*23d80*/  STL.64 [R1+0x1b58], R228 ;  /* 0x001b58e401007387 */ /* 0x0003e80000100a00 */
[----:B------:R-:W2:Y:S04]  /*23d90*/  LDL.LU.64 R246, [R1+0x3c0] ;  /* 0x0003c00001f67983 */ /* 0x000ea80000300a00 */
[----:B------:R-:W2:Y:S01]  /*23da0*/  LDL.LU.64 R234, [R1+0x3b8] ;  /* 0x0003b80001ea7983 */ /* 0x000ea20000300a00 */
[----:B------:R-:W-:-:S03]  /*23db0*/  IMAD.WIDE R14, R252, 0x4, R14 ;  /* 0x00000004fc0e7825 */ /* 0x000fc600078e020e */
[----:B------:R2:W-:Y:S04]  /*23dc0*/  STL.64 [R1+0x1b70], R16 ;  /* 0x001b701001007387 */ /* 0x0005e80000100a00 */
[----:B------:R4:W-:Y:S01]  /*23dd0*/  LDGSTS.E [R248+0x16000], [R236.64], !P4 ;  /* 0x16000000ecf87fae */ /* 0x0009e2000e121844 */
[----:B---3--:R-:W-:-:S03]  /*23de0*/  IMAD.WIDE R8, R252, 0x4, R244 ;  /* 0x00000004fc087825 */ /* 0x008fc600078e02f4 */
[----:B------:R-:W3:Y:S01]  /*23df0*/  LDL.LU.64 R244, [R1+0x3b0] ;  /* 0x0003b00001f47983 */ /* 0x000ee20000300a00 */
[----:B------:R-:W-:-:S03]  /*23e00*/  IMAD.WIDE R6, R252, 0x4, R242 ;  /* 0x00000004fc067825 */ /* 0x000fc600078e02f2 */
[----:B------:R1:W-:Y:S04]  /*23e10*/  STL.64 [R1+0x1b88], R14 ;  /* 0x001b880e01007387 */ /* 0x0003e80000100a00 */
[----:B------:R-:W-:Y:S01]  /*23e20*/  STL.64 [R1+0x1ba0], R8 ;  /* 0x001ba00801007387 */ /* 0x000fe20000100a00 */
[----:B------:R-:W-:-:S03]  /*23e30*/  IMAD.WIDE R4, R252, 0x4, R240 ;  /* 0x00000004fc047825 */ /* 0x000fc600078e02f0 */
[----:B------:R-:W3:Y:S04]  /*23e40*/  LDL.LU.64 R242, [R1+0x3a8] ;  /* 0x0003a80001f27983 */ /* 0x000ee80000300a00 */
[----:B------:R2:W-:Y:S01]  /*23e50*/  STL.64 [R1+0x1bb8], R6 ;  /* 0x001bb80601007387 */ /* 0x0005e20000100a00 */
[----:B-1----:R-:W-:-:S03]  /*23e60*/  IMAD.WIDE R2, R252, 0x4, R238 ;  /* 0x00000004fc027825 */ /* 0x002fc600078e02ee */
[----:B------:R3:W-:Y:S04]  /*23e70*/  STL.64 [R1+0x1bd0], R4 ;  /* 0x001bd00401007387 */ /* 0x0007e80000100a00 */
[----:B------:R1:W-:Y:S04]  /*23e80*/  STL.64 [R1+0x1be8], R2 ;  /* 0x001be80201007387 */ /* 0x0003e80000100a00 */
[----:B------:R-:W3:Y:S04]  /*23e90*/  LDL.LU.64 R240, [R1+0x2e0] ;  /* 0x0002e00001f07983 */ /* 0x000ee80000300a00 */
[----:B------:R-:W3:Y:S04]  /*23ea0*/  LDL.LU.64 R238, [R1+0x2d8] ;  /* 0x0002d80001ee7983 */ /* 0x000ee80000300a00 */
[----:B------:R1:W-:Y:S04]  /*23eb0*/  LDGSTS.E [R248+0x16080], [R228.64], !P4 ;  /* 0x16080000e4f87fae */ /* 0x0003e8000e121844 */
[----:B----4-:R-:W4:Y:S04]  /*23ec0*/  LDL.LU.64 R236, [R1+0x2d0] ;  /* 0x0002d00001ec7983 */ /* 0x010f280000300a00 */
[----:B------:R2:W-:Y:S04]  /*23ed0*/  LDGSTS.E [R248+0x16100], [R16.64], !P4 ;  /* 0x1610000010f87fae */ /* 0x0005e8000e121844 */
[----:B-1----:R-:W4:Y:S04]  /*23ee0*/  LDL.LU.64 R228, [R1+0x2c8] ;  /* 0x0002c80001e47983 */ /* 0x002f280000300a00 */
[----:B------:R1:W-:Y:S04]  /*23ef0*/  LDGSTS.E [R248+0x16180], [R14.64], !P4 ;  /* 0x161800000ef87fae */ /* 0x0003e8000e121844 */
[----:B------:R1:W-:Y:S04]  /*23f00*/  LDGSTS.E [R248+0x16200], [R8.64], !P4 ;  /* 0x1620000008f87fae */ /* 0x0003e8000e121844 */
[----:B------:R1:W-:Y:S01]  /*23f10*/  LDGSTS.E [R248+0x16280], [R6.64], !P4 ;  /* 0x1628000006f87fae */ /* 0x0003e2000e121844 */
[----:B------:R-:W-:-:S03]  /*23f20*/  IADD3 R0, R249, -0x5d, RZ ;  /* 0xffffffa3f9007810 */ /* 0x000fc60007ffe0ff */
[----:B------:R3:W-:Y:S01]  /*23f30*/  LDGSTS.E [R248+0x16300], [R4.64], !P4 ;  /* 0x1630000004f87fae */ /* 0x0007e2000e121844 */
[----:B--2---:R-:W-:-:S04]  /*23f40*/  IMAD.WIDE R16, R252, 0x4, R232 ;  /* 0x00000004fc107825 */ /* 0x004fc800078e02e8 */
[C---:B-1----:R-:W-:Y:S01]  /*23f50*/  IMAD.WIDE R14, R252.reuse, 0x4, R230 ;  /* 0x00000004fc0e7825 */ /* 0x042fe200078e02e6 */
[----:B------:R-:W2:Y:S03]  /*23f60*/  LDL.LU.64 R232, [R1+0x2c0] ;  /* 0x0002c00001e87983 */ /* 0x000ea60000300a00 */
[C---:B------:R-:W-:Y:S01]  /*23f70*/  IMAD.WIDE R12, R252.reuse, 0x4, R12 ;  /* 0x00000004fc0c7825 */ /* 0x040fe200078e020c */
[----:B------:R-:W2:Y:S04]  /*23f80*/  LDL.LU.64 R230, [R1+0x2b8] ;  /* 0x0002b80001e67983 */ /* 0x000ea80000300a00 */
[----:B------:R-:W-:Y:S04]  /*23f90*/  STL.64 [R1+0x1ea0], R16 ;  /* 0x001ea01001007387 */ /* 0x000fe80000100a00 */
[----:B------:R1:W-:Y:S04]  /*23fa0*/  STL.64 [R1+0x1eb8], R14 ;  /* 0x001eb80e01007387 */ /* 0x0003e80000100a00 */
[----:B------:R4:W-:Y:S01]  /*23fb0*/  STL.64 [R1+0x1f10], R12 ;  /* 0x001f100c01007387 */ /* 0x0009e20000100a00 */
[----:B------:R-:W-:Y:S01]  /*23fc0*/  IMAD.WIDE R6, R252, 0x4, R234 ;  /* 0x00000004fc067825 */ /* 0x000fe200078e02ea */
[----:B------:R-:W-:-:S02]  /*23fd0*/  ISETP.GE.U32.AND P6, PT, R0, 0x7fffff64, PT ;  /* 0x7fffff640000780c */ /* 0x000fc40003fc6070 */
[----:B------:R-:W2:Y:S01]  /*23fe0*/  LDL.LU.64 R234, [R1+0x2b0] ;  /* 0x0002b00001ea7983 */ /* 0x000ea20000300a00 */
[----:B------:R-:W-:-:S03]  /*23ff0*/  IMAD.WIDE R10, R252, 0x4, R10 ;  /* 0x00000004fc0a7825 */ /* 0x000fc600078e020a */
[----:B------:R1:W-:Y:S01]  /*24000*/  LDGSTS.E [R248+0x16380], [R2.64], !P4 ;  /* 0x1638000002f87fae */ /* 0x0003e2000e121844 */
[----:B------:R-:W-:-:S03]  /*24010*/  IMAD.WIDE R8, R252, 0x4, R246 ;  /* 0x00000004fc087825 */ /* 0x000fc600078e02f6 */
[----:B------:R1:W-:Y:S01]  /*24020*/  STL.64 [R1+0x1f38], R10 ;  /* 0x001f380a01007387 */ /* 0x0003e20000100a00 */
[----:B---3--:R-:W-:-:S03]  /*24030*/  IMAD.WIDE R4, R252, 0x4, R244 ;  /* 0x00000004fc047825 */ /* 0x008fc600078e02f4 */
[----:B------:R2:W-:Y:S04]  /*24040*/  STL.64 [R1+0x1f70], R8 ;  /* 0x001f700801007387 */ /* 0x0005e80000100a00 */
[----:B------:R3:W-:Y:S04]  /*24050*/  STL.64 [R1+0x1f98], R6 ;  /* 0x001f980601007387 */ /* 0x0007e80000100a00 */
[----:B------:R3:W-:Y:S01]  /*24060*/  LDGSTS.E [R248+0x17000], [R16.64], !P6 ;  /* 0x1700000010f87fae */ /* 0x0007e2000f121844 */
[----:B-1----:R-:W-:-:S03]  /*24070*/  IMAD.WIDE R2, R252, 0x4, R242 ;  /* 0x00000004fc027825 */ /* 0x002fc600078e02f2 */
[----:B------:R1:W-:Y:S04]  /*24080*/  LDGSTS.E [R248+0x17080], [R14.64], !P6 ;  /* 0x170800000ef87fae */ /* 0x0003e8000f121844 */
[----:B------:R-:W2:Y:S04]  /*24090*/  LDL.LU.64 R242, [R1+0x2a8] ;  /* 0x0002a80001f27983 */ /* 0x000ea80000300a00 */
[----:B------:R1:W-:Y:S04]  /*240a0*/  STL.64 [R1+0x1fc0], R4 ;  /* 0x001fc00401007387 */ /* 0x0003e80000100a00 */
[----:B------:R1:W-:Y:S04]  /*240b0*/  STL.64 [R1+0x1fe8], R2 ;  /* 0x001fe80201007387 */ /* 0x0003e80000100a00 */
[----:B------:R4:W-:Y:S01]  /*240c0*/  LDGSTS.E [R248+0x17100], [R12.64], !P6 ;  /* 0x171000000cf87fae */ /* 0x0009e2000f121844 */
[----:B------:R-:W-:-:S03]  /*240d0*/  IMAD.WIDE R240, R252, 0x4, R240 ;  /* 0x00000004fcf07825 */ /* 0x000fc600078e02f0 */
[----:B------:R-:W2:Y:S01]  /*240e0*/  LDL.LU.64 R246, [R1+0x1e0] ;  /* 0x0001e00001f67983 */ /* 0x000ea20000300a00 */
[----:B------:R-:W-:-:S03]  /*240f0*/  IMAD.WIDE R238, R252, 0x4, R238 ;  /* 0x00000004fcee7825 */ /* 0x000fc600078e02ee */
[----:B------:R4:W-:Y:S04]  /*24100*/  LDGSTS.E [R248+0x17180], [R10.64], !P6 ;  /* 0x171800000af87fae */ /* 0x0009e8000f121844 */
[----:B-1----:R-:W2:Y:S01]  /*24110*/  LDL.LU.64 R14, [R1+0x1d8] ;  /* 0x0001d800010e7983 */ /* 0x002ea20000300a00 */
[----:B----4-:R-:W-:-:S03]  /*24120*/  IMAD.WIDE R12, R252, 0x4, R236 ;  /* 0x00000004fc0c7825 */ /* 0x010fc600078e02ec */
[----:B---3--:R-:W3:Y:S04]  /*24130*/  LDL.LU.64 R16, [R1+0x1d0] ;  /* 0x0001d00001107983 */ /* 0x008ee80000300a00 */
[----:B------:R-:W-:Y:S01]  /*24140*/  STL.64 [R1+0x20b0], R240 ;  /* 0x0020b0f001007387 */ /* 0x000fe20000100a00 */
[----:B------:R-:W-:-:S03]  /*24150*/  IMAD.WIDE R10, R252, 0x4, R228 ;  /* 0x00000004fc0a7825 */ /* 0x000fc600078e02e4 */
[----:B------:R2:W-:Y:S04]  /*24160*/  LDGSTS.E [R248+0x17200], [R8.64], !P6 ;  /* 0x1720000008f87fae */ /* 0x0005e8000f121844 */
[----:B------:R1:W-:Y:S04]  /*24170*/  STL.64 [R1+0x20e8], R238 ;  /* 0x0020e8ee01007387 */ /* 0x0003e80000100a00 */
[----:B------:R4:W-:Y:S04]  /*24180*/  LDGSTS.E [R248+0x17280], [R6.64], !P6 ;  /* 0x1728000006f87fae */ /* 0x0009e8000f121844 */
[----:B------:R-:W3:Y:S04]  /*24190*/  LDL.LU.64 R228, [R1+0x1c8] ;  /* 0x0001c80001e47983 */ /* 0x000ee80000300a00 */
[----:B------:R1:W-:Y:S04]  /*241a0*/  STL.64 [R1+0x2120], R12 ;  /* 0x0021200c01007387 */ /* 0x0003e80000100a00 */
[----:B------:R1:W-:Y:S04]  /*241b0*/  STL.64 [R1+0x2138], R10 ;  /* 0x0021380a01007387 */ /* 0x0003e80000100a00 */
[----:B------:R1:W-:Y:S01]  /*241c0*/  LDGSTS.E [R248+0x17300], [R4.64], !P6 ;  /* 0x1730000004f87fae */ /* 0x0003e2000f121844 */
[----:B------:R-:W-:-:S03]  /*241d0*/  IADD3 R0, R249, -0x61, RZ ;  /* 0xffffff9ff9007810 */ /* 0x000fc60007ffe0ff */
[----:B------:R1:W-:Y:S01]  /*241e0*/  LDGSTS.E [R248+0x17380], [R2.64], !P6 ;  /* 0x1738000002f87fae */ /* 0x0003e2000f121844 */
[----:B--2---:R-:W-:-:S04]  /*241f0*/  IMAD.WIDE R8, R252, 0x4, R232 ;  /* 0x00000004fc087825 */ /* 0x004fc800078e02e8 */
[C---:B----4-:R-:W-:Y:S02]  /*24200*/  IMAD.WIDE R6, R252.reuse, 0x4, R230 ;  /* 0x00000004fc067825 */ /* 0x050fe400078e02e6 */
[----:B------:R-:W2:Y:S04]  /*24210*/  LDL.LU.64 R230, [R1+0x1c0] ;  /* 0x0001c00001e67983 */ /* 0x000ea80000300a00 */
[----:B------:R-:W4:Y:S04]  /*24220*/  LDL.LU.64 R232, [R1+0x1b8] ;  /* 0x0001b80001e87983 */ /* 0x000f280000300a00 */
[----:B------:R3:W-:Y:S04]  /*24230*/  STL.64 [R1+0x2350], R8 ;  /* 0x0023500801007387 */ /* 0x0007e80000100a00 */
[----:B------:R1:W-:Y:S02]  /*24240*/  STL.64 [R1+0x2368], R6 ;  /* 0x0023680601007387 */ /* 0x0003e40000100a00 */
[----:B-1----:R-:W-:-:S02]  /*24250*/  IMAD.WIDE R4, R252, 0x4, R234 ;  /* 0x00000004fc047825 */ /* 0x002fc400078e02ea */
[----:B------:R-:W4:Y:S04]  /*24260*/  LDL.LU.64 R234, [R1+0x1b0] ;  /* 0x0001b00001ea7983 */ /* 0x000f280000300a00 */
[----:B------:R-:W4:Y:S01]  /*24270*/  LDL.LU.64 R236, [R1+0x1a8] ;  /* 0x0001a80001ec7983 */ /* 0x000f220000300a00 */
[----:B------:R-:W-:-:S03]  /*24280*/  ISETP.GE.U32.AND P0, PT, R0, 0x7fffff60, PT ;  /* 0x7fffff600000780c */ /* 0x000fc60003f06070 */
[----:B------:R1:W-:Y:S01]  /*24290*/  STL.64 [R1+0x2380], R4 ;  /* 0x0023800401007387 */ /* 0x0003e20000100a00 */
[----:B------:R-:W-:-:S09]  /*242a0*/  IADD3 R0, R249, -0x65, RZ ;  /* 0xffffff9bf9007810 */ /* 0x000fd20007ffe0ff */
[----:B------:R1:W-:Y:S04]  /*242b0*/  LDGSTS.E [R248+0x18000], [R240.64], !P0 ;  /* 0x18000000f0f87fae */ /* 0x0003e8000c121844 */
[----:B------:R1:W-:Y:S04]  /*242c0*/  LDGSTS.E [R248+0x18080], [R238.64], !P0 ;  /* 0x18080000eef87fae */ /* 0x0003e8000c121844 */
[----:B------:R1:W-:Y:S01]  /*242d0*/  LDGSTS.E [R248+0x18100], [R12.64], !P0 ;  /* 0x181000000cf87fae */ /* 0x0003e2000c121844 */
[----:B------:R-:W-:Y:S01]  /*242e0*/  IMAD.WIDE R2, R252, 0x4, R242 ;  /* 0x00000004fc027825 */ /* 0x000fe200078e02f2 */
[----:B------:R-:W-:-:S02]  /*242f0*/  ISETP.GE.U32.AND P2, PT, R0, 0x7fffff5c, PT ;  /* 0x7fffff5c0000780c */ /* 0x000fc40003f46070 */
[----:B------:R1:W-:Y:S04]  /*24300*/  LDGSTS.E [R248+0x18180], [R10.64], !P0 ;  /* 0x181800000af87fae */ /* 0x0003e8000c121844 */
[----:B------:R3:W-:Y:S04]  /*24310*/  STL.64 [R1+0x2398], R2 ;  /* 0x0023980201007387 */ /* 0x0007e80000100a00 */
[----:B-1----:R-:W4:Y:S04]  /*24320*/  LDL.LU.64 R238, [R1+0xe0] ;  /* 0x0000e00001ee7983 */ /* 0x002f280000300a00 */
[----:B------:R-:W4:Y:S01]  /*24330*/  LDL.LU.64 R240, [R1+0xd8] ;  /* 0x0000d80001f07983 */ /* 0x000f220000300a00 */
[----:B------:R-:W-:-:S03]  /*24340*/  IMAD.WIDE R12, R252, 0x4, R246 ;  /* 0x00000004fc0c7825 */ /* 0x000fc600078e02f6 */
[----:B------:R-:W4:Y:S04]  /*24350*/  LDL.LU.64 R242, [R1+0xd0] ;  /* 0x0000d00001f27983 */ /* 0x000f280000300a00 */
[----:B------:R3:W-:Y:S01]  /*24360*/  LDGSTS.E [R248+0x18200], [R8.64], !P0 ;  /* 0x1820000008f87fae */ /* 0x0007e2000c121844 */
[----:B------:R-:W-:-:S03]  /*24370*/  IMAD.WIDE R10, R252, 0x4, R14 ;  /* 0x00000004fc0a7825 */ /* 0x000fc600078e020e */
[----:B------:R-:W4:Y:S04]  /*24380*/  LDL.LU.64 R244, [R1+0xc8] ;  /* 0x0000c80001f47983 */ /* 0x000f280000300a00 */
[----:B------:R1:W-:Y:S04]  /*24390*/  LDGSTS.E [R248+0x18280], [R6.64], !P0 ;  /* 0x1828000006f87fae */ /* 0x0003e8000c121844 */
[----:B------:R-:W4:Y:S01]  /*243a0*/  LDL.LU.64 R246, [R1+0xc0] ;  /* 0x0000c00001f67983 */ /* 0x000f220000300a00 */
[----:B---3--:R-:W-:-:S03]  /*243b0*/  IMAD.WIDE R8, R252, 0x4, R16 ;  /* 0x00000004fc087825 */ /* 0x008fc600078e0210 */
[----:B------:R3:W-:Y:S04]  /*243c0*/  LDGSTS.E [R248+0x18300], [R4.64], !P0 ;  /* 0x1830000004f87fae */ /* 0x0007e8000c121844 */
[----:B-1----:R-:W4:Y:S04]  /*243d0*/  LDL.LU.64 R6, [R1+0xb8] ;  /* 0x0000b80001067983 */ /* 0x002f280000300a00 */
[----:B------:R1:W-:Y:S01]  /*243e0*/  STL.64 [R1+0x23f0], R12 ;  /* 0x0023f00c01007387 */ /* 0x0003e20000100a00 */
[----:B------:R-:W-:-:S03]  /*243f0*/  IMAD.WIDE R228, R252, 0x4, R228 ;  /* 0x00000004fce47825 */ /* 0x000fc600078e02e4 */
[----:B---3--:R-:W4:Y:S04]  /*24400*/  LDL.LU.64 R4, [R1+0xb0] ;  /* 0x0000b00001047983 */ /* 0x008f280000300a00 */
[----:B------:R1:W-:Y:S04]  /*24410*/  LDGSTS.E [R248+0x18380], [R2.64], !P0 ;  /* 0x1838000002f87fae */ /* 0x0003e8000c121844 */
[----:B------:R2:W-:Y:S04]  /*24420*/  STL.64 [R1+0x2408], R10 ;  /* 0x0024080a01007387 */ /* 0x0005e80000100a00 */
[----:B------:R2:W-:Y:S04]  /*24430*/  LDGSTS.E [R248+0x19000], [R12.64], !P2 ;  /* 0x190000000cf87fae */ /* 0x0005e8000d121844 */
[----:B-1----:R-:W4:Y:S04]  /*24440*/  LDL.LU.64 R2, [R1+0xa8] ;  /* 0x0000a80001027983 */ /* 0x002f280000300a00 */
[----:B------:R1:W-:Y:S04]  /*24450*/  STL.64 [R1+0x2420], R8 ;  /* 0x0024200801007387 */ /* 0x0003e80000100a00 */
[----:B------:R1:W-:Y:S04]  /*24460*/  STL.64 [R1+0x2438], R228 ;  /* 0x002438e401007387 */ /* 0x0003e80000100a00 */
[----:B------:R1:W-:Y:S04]  /*24470*/  LDGSTS.E [R248+0x19080], [R10.64], !P2 ;  /* 0x190800000af87fae */ /* 0x0003e8000d121844 */
[----:B------:R1:W-:Y:S01]  /*24480*/  LDGSTS.E [R248+0x19100], [R8.64], !P2 ;  /* 0x1910000008f87fae */ /* 0x0003e2000d121844 */
[----:B--2---:R-:W-:-:S04]  /*24490*/  IMAD.WIDE R230, R252, 0x4, R230 ;  /* 0x00000004fce67825 */ /* 0x004fc800078e02e6 */
[C---:B----4-:R-:W-:Y:S01]  /*244a0*/  IMAD.WIDE R232, R252.reuse, 0x4, R232 ;  /* 0x00000004fce87825 */ /* 0x050fe200078e02e8 */
[----:B------:R2:W-:Y:S04]  /*244b0*/  STL.64 [R1+0x2450], R230 ;  /* 0x002450e601007387 */ /* 0x0005e80000100a00 */
[----:B------:R4:W-:Y:S01]  /*244c0*/  STL.64 [R1+0x2468], R232 ;  /* 0x002468e801007387 */ /* 0x0009e20000100a00 */
[----:B------:R-:W-:-:S04]  /*244d0*/  IMAD.WIDE R234, R252, 0x4, R234 ;  /* 0x00000004fcea7825 */ /* 0x000fc800078e02ea */
[----:B------:R-:W-:Y:S01]  /*244e0*/  IMAD.WIDE R236, R252, 0x4, R236 ;  /* 0x00000004fcec7825 */ /* 0x000fe200078e02ec */
[----:B------:R1:W-:Y:S04]  /*244f0*/  STL.64 [R1+0x2480], R234 ;  /* 0x002480ea01007387 */ /* 0x0003e80000100a00 */
[----:B------:R-:W3:Y:S04]  /*24500*/  LDL.LU.64 R16, [R1+0x20] ;  /* 0x0000200001107983 */ /* 0x000ee80000300a00 */
[----:B------:R1:W-:Y:S04]  /*24510*/  STL.64 [R1+0x2498], R236 ;  /* 0x002498ec01007387 */ /* 0x0003e80000100a00 */
[----:B------:R-:W3:Y:S04]  /*24520*/  LDL.LU.64 R14, [R1+0x18] ;  /* 0x00001800010e7983 */ /* 0x000ee80000300a00 */
[----:B------:R-:W3:Y:S04]  /*24530*/  LDL.LU.64 R12, [R1+0x10] ;  /* 0x00001000010c7983 */ /* 0x000ee80000300a00 */
[----:B-1----:R-:W3:Y:S04]  /*24540*/  LDL.LU.64 R10, [R1+0x8] ;  /* 0x00000800010a7983 */ /* 0x002ee80000300a00 */
[----:B------:R-:W3:Y:S01]  /*24550*/  LDL.LU.64 R8, [R1] ;  /* 0x0000000001087983 */ /* 0x000ee20000300a00 */
[----:B------:R-:W-:-:S03]  /*24560*/  IADD3 R0, R249, -0x69, RZ ;  /* 0xffffff97f9007810 */ /* 0x000fc60007ffe0ff */
[----:B------:R1:W-:Y:S01]  /*24570*/  LDGSTS.E [R248+0x19180], [R228.64], !P2 ;  /* 0x19180000e4f87fae */ /* 0x0003e2000d121844 */
[----:B------:R-:W-:-:S03]  /*24580*/  ISETP.GE.U32.AND P1, PT, R0, 0x7fffff58, PT ;  /* 0x7fffff580000780c */ /* 0x000fc60003f26070 */
[----:B------:R2:W-:Y:S01]  /*24590*/  LDGSTS.E [R248+0x19200], [R230.64], !P2 ;  /* 0x19200000e6f87fae */ /* 0x0005e2000d121844 */
[C---:B------:R-:W-:Y:S01]  /*245a0*/  IMAD.WIDE R238, R252.reuse, 0x4, R238 ;  /* 0x00000004fcee7825 */ /* 0x040fe200078e02ee */
[----:B------:R-:W-:Y:S02]  /*245b0*/  IADD3 R0, R249, -0x6d, RZ ;  /* 0xffffff93f9007810 */ /* 0x000fe40007ffe0ff */
[----:B------:R4:W-:Y:S01]  /*245c0*/  LDGSTS.E [R248+0x19280], [R232.64], !P2 ;  /* 0x19280000e8f87fae */ /* 0x0009e2000d121844 */
[----:B------:R-:W-:-:S03]  /*245d0*/  IMAD.WIDE R240, R252, 0x4, R240 ;  /* 0x00000004fcf07825 */ /* 0x000fc600078e02f0 */
[----:B-1----:R-:W3:Y:S01]  /*245e0*/  LDL.LU.64 R228, [R1+0x5918] ;  /* 0x0059180001e47983 */ /* 0x002ee20000300a00 */
[----:B------:R-:W-:-:S03]  /*245f0*/  IMAD.WIDE R242, R252, 0x4, R242 ;  /* 0x00000004fcf27825 */ /* 0x000fc600078e02f2 */
[----:B--2---:R-:W2:Y:S04]  /*24600*/  LDL.LU.64 R230, [R1+0x5910] ;  /* 0x0059100001e67983 */ /* 0x004ea80000300a00 */
[----:B----4-:R-:W4:Y:S01]  /*24610*/  LDL.LU.64 R232, [R1+0x5908] ;  /* 0x0059080001e87983 */ /* 0x010f220000300a00 */
[----:B------:R-:W-:-:S03]  /*24620*/  IMAD.WIDE R244, R252, 0x4, R244 ;  /* 0x00000004fcf47825 */ /* 0x000fc600078e02f4 */
[----:B------:R1:W-:Y:S04]  /*24630*/  LDGSTS.E [R248+0x19300], [R234.64], !P2 ;  /* 0x19300000eaf87fae */ /* 0x0003e8000d121844 */
[----:B------:R1:W-:Y:S01]  /*24640*/  LDGSTS.E [R248+0x19380], [R236.64], !P2 ;  /* 0x19380000ecf87fae */ /* 0x0003e2000d121844 */
[----:B------:R-:W-:Y:S01]  /*24650*/  IMAD.WIDE R246, R252, 0x4, R246 ;  /* 0x00000004fcf67825 */ /* 0x000fe200078e02f6 */
[----:B------:R-:W-:Y:S02]  /*24660*/  ISETP.GE.U32.AND P3, PT, R0, 0x7fffff54, PT ;  /* 0x7fffff540000780c */ /* 0x000fe40003f66070 */
[----:B------:R1:W-:Y:S04]  /*24670*/  LDGSTS.E [R248+0x1a000], [R238.64], !P1 ;  /* 0x1a000000eef87fae */ /* 0x0003e8000c921844 */
[----:B-1----:R-:W2:Y:S01]  /*24680*/  LDL.LU.64 R234, [R1+0x5900] ;  /* 0x0059000001ea7983 */ /* 0x002ea20000300a00 */
[----:B------:R-:W-:-:S03]  /*24690*/  IMAD.WIDE R6, R252, 0x4, R6 ;  /* 0x00000004fc067825 */ /* 0x000fc600078e0206 */
[----:B------:R-:W2:Y:S04]  /*246a0*/  LDL.LU.64 R236, [R1+0x58f8] ;  /* 0x0058f80001ec7983 */ /* 0x000ea80000300a00 */
[----:B------:R1:W-:Y:S01]  /*246b0*/  STL.64 [R1+0x24f0], R238 ;  /* 0x0024f0ee01007387 */ /* 0x0003e20000100a00 */
[----:B------:R-:W-:-:S03]  /*246c0*/  IMAD.WIDE R4, R252, 0x4, R4 ;  /* 0x00000004fc047825 */ /* 0x000fc600078e0204 */
[----:B------:R1:W-:Y:S04]  /*246d0*/  STL.64 [R1+0x2508], R240 ;  /* 0x002508f001007387 */ /* 0x0003e80000100a00 */
[----:B------:R1:W-:Y:S01]  /*246e0*/  STL.64 [R1+0x2520], R242 ;  /* 0x002520f201007387 */ /* 0x0003e20000100a00 */
[----:B------:R-:W-:-:S03]  /*246f0*/  IADD3 R0, R249, -0x71, RZ ;  /* 0xffffff8ff9007810 */ /* 0x000fc60007ffe0ff */
[----:B------:R1:W-:Y:S04]  /*24700*/  STL.64 [R1+0x2538], R244 ;  /* 0x002538f401007387 */ /* 0x0003e80000100a00 */
[----:B------:R1:W-:Y:S01]  /*24710*/  STL.64 [R1+0x2550], R246 ;  /* 0x002550f601007387 */ /* 0x0003e20000100a00 */
[----:B------:R-:W-:-:S03]  /*24720*/  IMAD.WIDE R2, R252, 0x4, R2 ;  /* 0x00000004fc027825 */ /* 0x000fc600078e0202 */
[----:B-1----:R-:W2:Y:S04]  /*24730*/  LDL.LU.64 R238, [R1+0x58f0] ;  /* 0x0058f00001ee7983 */ /* 0x002ea80000300a00 */
[----:B------:R1:W-:Y:S04]  /*24740*/  STL.64 [R1+0x2568], R6 ;  /* 0x0025680601007387 */ /* 0x0003e80000100a00 */
[----:B------:R1:W-:Y:S01]  /*24750*/  LDGSTS.E [R248+0x1a080], [R240.64], !P1 ;  /* 0x1a080000f0f87fae */ /* 0x0003e2000c921844 */
[----:B------:R-:W-:-:S03]  /*24760*/  ISETP.GE.U32.AND P5, PT, R0, 0x7fffff50, PT ;  /* 0x7fffff500000780c */ /* 0x000fc60003fa6070 */
[----:B------:R1:W-:Y:S04]  /*24770*/  LDGSTS.E [R248+0x1a100], [R242.64], !P1 ;  /* 0x1a100000f2f87fae */ /* 0x0003e8000c921844 */
[----:B------:R1:W-:Y:S04]  /*24780*/  LDGSTS.E [R248+0x1a180], [R244.64], !P1 ;  /* 0x1a180000f4f87fae */ /* 0x0003e8000c921844 */
[----:B-1----:R-:W2:Y:S04]  /*24790*/  LDL.LU.64 R240, [R1+0x58e8] ;  /* 0x0058e80001f07983 */ /* 0x002ea80000300a00 */
[----:B------:R1:W-:Y:S04]  /*247a0*/  STL.64 [R1+0x2580], R4 ;  /* 0x0025800401007387 */ /* 0x0003e80000100a00 */
[----:B------:R-:W2:Y:S04]  /*247b0*/  LDL.LU.64 R242, [R1+0x58e0] ;  /* 0x0058e00001f27983 */ /* 0x000ea80000300a00 */
[----:B------:R1:W-:Y:S01]  /*247c0*/  STL.64 [R1+0x2598], R2 ;  /* 0x0025980201007387 */ /* 0x0003e20000100a00 */
[----:B------:R-:W-:-:S03]  /*247d0*/  IADD3 R0, R249, -0x75, RZ ;  /* 0xffffff8bf9007810 */ /* 0x000fc60007ffe0ff */
[----:B------:R-:W2:Y:S04]  /*247e0*/  LDL.LU.64 R244, [R1+0x58d8] ;  /* 0x0058d80001f47983 */ /* 0x000ea80000300a00 */
[----:B------:R1:W-:Y:S04]  /*247f0*/  LDGSTS.E [R248+0x1a200], [R246.64], !P1 ;  /* 0x1a200000f6f87fae */ /* 0x0003e8000c921844 */
[----:B------:R1:W-:Y:S04]  /*24800*/  LDGSTS.E [R248+0x1a280], [R6.64], !P1 ;  /* 0x1a28000006f87fae */ /* 0x0003e8000c921844 */
[----:B------:R1:W-:Y:S04]  /*24810*/  LDGSTS.E [R248+0x1a300], [R4.64], !P1 ;  /* 0x1a30000004f87fae */ /* 0x0003e8000c921844 */
[----:B-1----:R-:W2:Y:S01]  /*24820*/  LDL.LU.64 R246, [R1+0x58d0] ;  /* 0x0058d00001f67983 */ /* 0x002ea20000300a00 */
[----:B------:R-:W-:-:S03]  /*24830*/  IMAD.WIDE R6, R252, 0x4, R18 ;  /* 0x00000004fc067825 */ /* 0x000fc600078e0212 */
[----:B------:R1:W-:Y:S01]  /*24840*/  LDGSTS.E [R248+0x1a380], [R2.64], !P1 ;  /* 0x1a38000002f87fae */ /* 0x0003e2000c921844 */
[----:B------:R-:W-:Y:S01]  /*24850*/  IMAD.WIDE R4, R252, 0x4, R20 ;  /* 0x00000004fc047825 */ /* 0x000fe200078e0214 */
[----:B------:R-:W-:-:S03]  /*24860*/  ISETP.GE.U32.AND P4, PT, R0, 0x7fffff4c, PT ;  /* 0x7fffff4c0000780c */ /* 0x000fc60003f86070 */
[----:B-1----:R-:W-:Y:S01]  /*24870*/  IMAD.WIDE R2, R252, 0x4, R22 ;  /* 0x00000004fc027825 */ /* 0x002fe200078e0216 */
[----:B------:R-:W-:-:S04]  /*24880*/  IADD3 R0, R249, -0x79, RZ ;  /* 0xffffff87f9007810 */ /* 0x000fc80007ffe0ff */
[----:B------:R-:W-:Y:S01]  /*24890*/  ISETP.GE.U32.AND P6, PT, R0, 0x7fffff48, PT ;  /* 0x7fffff480000780c */ /* 0x000fe20003fc6070 */
[----:B---3--:R-:W-:-:S04]  /*248a0*/  IMAD.WIDE R16, R252, 0x4, R16 ;  /* 0x00000004fc107825 */ /* 0x008fc800078e0210 */
[C---:B------:R-:W-:Y:S01]  /*248b0*/  IMAD.WIDE R14, R252.reuse, 0x4, R14 ;  /* 0x00000004fc0e7825 */ /* 0x040fe200078e020e */
[----:B------:R1:W-:Y:S03]  /*248c0*/  STL.64 [R1+0x25b0], R16 ;  /* 0x0025b01001007387 */ /* 0x0003e60000100a00 */
[C---:B------:R-:W-:Y:S01]  /*248d0*/  IMAD.WIDE R12, R252.reuse, 0x4, R12 ;  /* 0x00000004fc0c7825 */ /* 0x040fe200078e020c */
[----:B------:R3:W-:Y:S03]  /*248e0*/  STL.64 [R1+0x25c8], R14 ;  /* 0x0025c80e01007387 */ /* 0x0007e60000100a00 */
[C---:B------:R-:W-:Y:S01]  /*248f0*/  IMAD.WIDE R10, R252.reuse, 0x4, R10 ;  /* 0x00000004fc0a7825 */ /* 0x040fe200078e020a */
[----:B------:R1:W-:Y:S03]  /*24900*/  STL.64 [R1+0x25e0], R12 ;  /* 0x0025e00c01007387 */ /* 0x0003e60000100a00 */
[C---:B------:R-:W-:Y:S01]  /*24910*/  IMAD.WIDE R8, R252.reuse, 0x4, R8 ;  /* 0x00000004fc087825 */ /* 0x040fe200078e0208 */
[----:B------:R1:W-:Y:S04]  /*24920*/  LDGSTS.E [R248+0x1b000], [R16.64], !P3 ;  /* 0x1b00000010f87fae */ /* 0x0003e8000d921844 */
        /* <DEDUP_REMOVED lines=15> */
[----:B------:R1:W-:Y:S04]  /*24a20*/  LDGSTS.E [R248+0x1b300], [R4.64], !P3 ;  /* 0x1b30000004f87fae */ /* 0x0003e8000d921844 */
[----:B------:R4:W-:Y:S01]  /*24a30*/  STL.64 [R1+0x2a08], R16 ;  /* 0x002a081001007387 */ /* 0x0009e20000100a00 */
[----:B---3--:R-:W-:-:S03]  /*24a40*/  IMAD.WIDE R6, R252, 0x4, R34 ;  /* 0x00000004fc067825 */ /* 0x008fc600078e0222 */
[----:B------:R3:W-:Y:S04]  /*24a50*/  LDGSTS.E [R248+0x1b380], [R2.64], !P3 ;  /* 0x1b38000002f87fae */ /* 0x0007e8000d921844 */
[----:B------:R4:W-:Y:S01]  /*24a60*/  STL.64 [R1+0x2a28], R14 ;  /* 0x002a280e01007387 */ /* 0x0009e20000100a00 */
[----:B-1----:R-:W-:-:S03]  /*24a70*/  IMAD.WIDE R4, R252, 0x4, R36 ;  /* 0x00000004fc047825 */ /* 0x002fc600078e0224 */
[----:B------:R1:W-:Y:S01]  /*24a80*/  STL.64 [R1+0x2a48], R12 ;  /* 0x002a480c01007387 */ /* 0x0003e20000100a00 */
[----:B---3--:R-:W-:-:S03]  /*24a90*/  IMAD.WIDE R2, R252, 0x4, R38 ;  /* 0x00000004fc027825 */ /* 0x008fc600078e0226 */
[----:B------:R4:W-:Y:S04]  /*24aa0*/  LDGSTS.E [R248+0x1c000], [R16.64], !P5 ;  /* 0x1c00000010f87fae */ /* 0x0009e8000e921844 */
[----:B------:R3:W-:Y:S04]  /*24ab0*/  STL.64 [R1+0x2a68], R10 ;  /* 0x002a680a01007387 */ /* 0x0007e80000100a00 */
[----:B------:R1:W-:Y:S01]  /*24ac0*/  LDGSTS.E [R248+0x1c080], [R14.64], !P5 ;  /* 0x1c0800000ef87fae */ /* 0x0003e2000e921844 */
[----:B----4-:R-:W-:-:S03]  /*24ad0*/  IMAD.WIDE R16, R252, 0x4, R40 ;  /* 0x00000004fc107825 */ /* 0x010fc600078e0228 */
        /* <DEDUP_REMOVED lines=12> */
[----:B------:R3:W-:Y:S04]  /*24ba0*/  LDGSTS.E [R248+0x1c300], [R4.64], !P5 ;  /* 0x1c30000004f87fae */ /* 0x0007e8000e921844 */
[----:B------:R4:W-:Y:S01]  /*24bb0*/  STL.64 [R1+0x2ac8], R16 ;  /* 0x002ac81001007387 */ /* 0x0009e20000100a00 */
[----:B-1----:R-:W-:-:S03]  /*24bc0*/  IMAD.WIDE R6, R252, 0x4, R50 ;  /* 0x00000004fc067825 */ /* 0x002fc600078e0232 */
[----:B------:R1:W-:Y:S04]  /*24bd0*/  LDGSTS.E [R248+0x1c380], [R2.64], !P5 ;  /* 0x1c38000002f87fae */ /* 0x0003e8000e921844 */
[----:B------:R2:W-:Y:S01]  /*24be0*/  STL.64 [R1+0x2b38], R14 ;  /* 0x002b380e01007387 */ /* 0x0005e20000100a00 */
[----:B---3--:R-:W-:-:S03]  /*24bf0*/  IMAD.WIDE R4, R252, 0x4, R52 ;  /* 0x00000004fc047825 */ /* 0x008fc600078e0234 */
[----:B------:R3:W-:Y:S01]  /*24c00*/  STL.64 [R1+0x2b48], R12 ;  /* 0x002b480c01007387 */ /* 0x0007e20000100a00 */
[----:B-1----:R-:W-:-:S03]  /*24c10*/  IMAD.WIDE R2, R252, 0x4, R54 ;  /* 0x00000004fc027825 */ /* 0x002fc600078e0236 */
[----:B------:R4:W-:Y:S04]  /*24c20*/  LDGSTS.E [R248+0x1d000], [R16.64], !P4 ;  /* 0x1d00000010f87fae */ /* 0x0009e8000e121844 */
        /* <DEDUP_REMOVED lines=16> */
[----:B------:R-:W-:Y:S01]  /*24d30*/  STL.64 [R1+0x2ba0], R16 ;  /* 0x002ba01001007387 */ /* 0x000fe20000100a00 */
[----:B--2---:R-:W-:-:S03]  /*24d40*/  IMAD.WIDE R6, R252, 0x4, R66 ;  /* 0x00000004fc067825 */ /* 0x004fc600078e0242 */
[----:B------:R1:W-:Y:S04]  /*24d50*/  LDGSTS.E [R248+0x1d380], [R2.64], !P4 ;  /* 0x1d38000002f87fae */ /* 0x0003e8000e121844 */
[----:B------:R-:W-:Y:S01]  /*24d60*/  STL.64 [R1+0x2ba8], R14 ;  /* 0x002ba80e01007387 */ /* 0x000fe20000100a00 */
[----:B---3--:R-:W-:-:S03]  /*24d70*/  IMAD.WIDE R4, R252, 0x4, R68 ;  /* 0x00000004fc047825 */ /* 0x008fc600078e0244 */
[----:B------:R-:W-:Y:S01]  /*24d80*/  STL.64 [R1+0x2bb0], R12 ;  /* 0x002bb00c01007387 */ /* 0x000fe20000100a00 */
[----:B-1----:R-:W-:-:S03]  /*24d90*/  IMAD.WIDE R2, R252, 0x4, R70 ;  /* 0x00000004fc027825 */ /* 0x002fc600078e0246 */
[----:B------:R1:W-:Y:S04]  /*24da0*/  LDGSTS.E [R248+0x1e000], [R16.64], !P6 ;  /* 0x1e00000010f87fae */ /* 0x0003e8000f121844 */
[----:B------:R-:W-:Y:S04]  /*24db0*/  STL.64 [R1+0x2bb8], R10 ;  /* 0x002bb80a01007387 */ /* 0x000fe80000100a00 */
[----:B------:R3:W-:Y:S04]  /*24dc0*/  LDGSTS.E [R248+0x1e080], [R14.64], !P6 ;  /* 0x1e0800000ef87fae */ /* 0x0007e8000f121844 */
[----:B------:R-:W-:Y:S04]  /*24dd0*/  STL.64 [R1+0x2bc0], R8 ;  /* 0x002bc00801007387 */ /* 0x000fe80000100a00 */
[----:B------:R3:W-:Y:S04]  /*24de0*/  LDGSTS.E [R248+0x1e100], [R12.64], !P6 ;  /* 0x1e1000000cf87fae */ /* 0x0007e8000f121844 */
[----:B------:R-:W-:Y:S04]  /*24df0*/  STL.64 [R1+0x2bc8], R6 ;  /* 0x002bc80601007387 */ /* 0x000fe80000100a00 */
[----:B------:R4:W-:Y:S04]  /*24e00*/  LDGSTS.E [R248+0x1e180], [R10.64], !P6 ;  /* 0x1e1800000af87fae */ /* 0x0009e8000f121844 */
[----:B------:R-:W-:Y:S04]  /*24e10*/  STL.64 [R1+0x2bd0], R4 ;  /* 0x002bd00401007387 */ /* 0x000fe80000100a00 */
[----:B------:R1:W-:Y:S04]  /*24e20*/  LDGSTS.E [R248+0x1e200], [R8.64], !P6 ;  /* 0x1e20000008f87fae */ /* 0x0003e8000f121844 */
[----:B------:R1:W-:Y:S04]  /*24e30*/  STL.64 [R1+0x2bd8], R2 ;  /* 0x002bd80201007387 */ /* 0x0003e80000100a00 */
[----:B------:R1:W-:Y:S04]  /*24e40*/  LDGSTS.E [R248+0x1e280], [R6.64], !P6 ;  /* 0x1e28000006f87fae */ /* 0x0003e8000f121844 */
[----:B------:R1:W-:Y:S04]  /*24e50*/  LDGSTS.E [R248+0x1e300], [R4.64], !P6 ;  /* 0x1e30000004f87fae */ /* 0x0003e8000f121844 */
[----:B------:R-:W2:Y:S04]  /*24e60*/  LDL.LU.64 R18, [R1+0xaa0] ;  /* 0x000aa00001127983 */ /* 0x000ea80000300a00 */
[----:B------:R1:W-:Y:S04]  /*24e70*/  LDGSTS.E [R248+0x1e380], [R2.64], !P6 ;  /* 0x1e38000002f87fae */ /* 0x0003e8000f121844 */
[----:B-1----:R-:W2:Y:S04]  /*24e80*/  LDL.LU.64 R2, [R1+0xa98] ;  /* 0x000a980001027983 */ /* 0x002ea80000300a00 */
[----:B------:R-:W2:Y:S04]  /*24e90*/  LDL.LU.64 R6, [R1+0xa90] ;  /* 0x000a900001067983 */ /* 0x000ea80000300a00 */
[----:B----4-:R-:W4:Y:S04]  /*24ea0*/  LDL.LU.64 R10, [R1+0xa88] ;  /* 0x000a8800010a7983 */ /* 0x010f280000300a00 */
[----:B------:R-:W4:Y:S04]  /*24eb0*/  LDL.LU.64 R20, [R1+0xa80] ;  /* 0x000a800001147983 */ /* 0x000f280000300a00 */
[----:B------:R-:W4:Y:S04]  /*24ec0*/  LDL.LU.64 R8, [R1+0xa78] ;  /* 0x000a780001087983 */ /* 0x000f280000300a00 */
[----:B---3--:R-:W3:Y:S01]  /*24ed0*/  LDL.LU.64 R12, [R1+0xa70] ;  /* 0x000a7000010c7983 */ /* 0x008ee20000300a00 */
[----:B------:R-:W-:Y:S01]  /*24ee0*/  IADD3 R0, R249, -0x7d, RZ ;  /* 0xffffff83f9007810 */ /* 0x000fe20007ffe0ff */
[----:B------:R-:W-:-:S02]  /*24ef0*/  IMAD.WIDE R32, R252, 0x4, R72 ;  /* 0x00000004fc207825 */ /* 0x000fc400078e0248 */
[----:B------:R-:W3:Y:S01]  /*24f00*/  LDL.LU.64 R4, [R1+0xa68] ;  /* 0x000a680001047983 */ /* 0x000ee20000300a00 */
[----:B------:R-:W-:Y:S01]  /*24f10*/  ISETP.GE.U32.AND P0, PT, R0, 0x7fffff44, PT ;  /* 0x7fffff440000780c */ /* 0x000fe20003f06070 */
[----:B------:R-:W-:-:S04]  /*24f20*/  IMAD.WIDE R30, R252, 0x4, R74 ;  /* 0x00000004fc1e7825 */ /* 0x000fc800078e024a */
[C---:B------:R-:W-:Y:S01]  /*24f30*/  IMAD.WIDE R28, R252.reuse, 0x4, R76 ;  /* 0x00000004fc1c7825 */ /* 0x040fe200078e024c */
[----:B------:R-:W-:Y:S03]  /*24f40*/  STL.64 [R1+0x2be0], R32 ;  /* 0x002be02001007387 */ /* 0x000fe60000100a00 */
[C---:B------:R-:W-:Y:S01]  /*24f50*/  IMAD.WIDE R26, R252.reuse, 0x4, R78 ;  /* 0x00000004fc1a7825 */ /* 0x040fe200078e024e */
[----:B------:R-:W-:Y:S03]  /*24f60*/  STL.64 [R1+0x2be8], R30 ;  /* 0x002be81e01007387 */ /* 0x000fe60000100a00 */
[C---:B------:R-:W-:Y:S01]  /*24f70*/  IMAD.WIDE R24, R252.reuse, 0x4, R80 ;  /* 0x00000004fc187825 */ /* 0x040fe200078e0250 */
[----:B------:R2:W-:Y:S03]  /*24f80*/  LDGSTS.E [R248+0x1f000], [R32.64], !P0 ;  /* 0x1f00000020f87fae */ /* 0x0005e6000c121844 */
[C---:B------:R-:W-:Y:S01]  /*24f90*/  IMAD.WIDE R22, R252.reuse, 0x4, R82 ;  /* 0x00000004fc167825 */ /* 0x040fe200078e0252 */
[----:B------:R1:W-:Y:S03]  /*24fa0*/  LDGSTS.E [R248+0x1f080], [R30.64], !P0 ;  /* 0x1f0800001ef87fae */ /* 0x0003e6000c121844 */
[C---:B------:R-:W-:Y:S01]  /*24fb0*/  IMAD.WIDE R16, R252.reuse, 0x4, R84 ;  /* 0x00000004fc107825 */ /* 0x040fe200078e0254 */
[----:B------:R-:W-:Y:S03]  /*24fc0*/  STL.64 [R1+0x2bf0], R28 ;  /* 0x002bf01c01007387 */ /* 0x000fe60000100a00 */
[C---:B------:R-:W-:Y:S01]  /*24fd0*/  IMAD.WIDE R14, R252.reuse, 0x4, R86 ;  /* 0x00000004fc0e7825 */ /* 0x040fe200078e0256 */
        /* <DEDUP_REMOVED lines=11> */
[----:B-1----:R-:W3:Y:S04]  /*25090*/  LDL.LU.64 R14, [R1+0x9a0] ;  /* 0x0009a000010e7983 */ /* 0x002ee80000300a00 */
[----:B------:R-:W3:Y:S04]  /*250a0*/  LDL.LU.64 R24, [R1+0x998] ;  /* 0x0009980001187983 */ /* 0x000ee80000300a00 */
[----:B------:R-:W3:Y:S01]  /*250b0*/  LDL.LU.64 R16, [R1+0x990] ;  /* 0x0009900001107983 */ /* 0x000ee20000300a00 */
[----:B--2---:R-:W-:-:S03]  /*250c0*/  IMAD.WIDE R32, R252, 0x4, R18 ;  /* 0x00000004fc207825 */ /* 0x004fc600078e0212 */
[----:B------:R-:W2:Y:S04]  /*250d0*/  LDL.LU.64 R18, [R1+0x988] ;  /* 0x0009880001127983 */ /* 0x000ea80000300a00 */
[----:B------:R-:W-:Y:S01]  /*250e0*/  STL.64 [R1+0x1788], R32 ;  /* 0x0017882001007387 */ /* 0x000fe20000100a00 */
[----:B------:R-:W-:-:S03]  /*250f0*/  IMAD.WIDE R30, R252, 0x4, R2 ;  /* 0x00000004fc1e7825 */ /* 0x000fc600078e0202 */
[----:B------:R-:W2:Y:S01]  /*25100*/  LDL.LU.64 R2, [R1+0x980] ;  /* 0x0009800001027983 */ /* 0x000ea20000300a00 */
[----:B------:R-:W-:-:S03]  /*25110*/  IMAD.WIDE R28, R252, 0x4, R6 ;  /* 0x00000004fc1c7825 */ /* 0x000fc600078e0206 */
[----:B------:R-:W-:Y:S01]  /*25120*/  STL.64 [R1+0x1780], R30 ;  /* 0x0017801e01007387 */ /* 0x000fe20000100a00 */
[----:B----4-:R-:W-:-:S03]  /*25130*/  IMAD.WIDE R26, R252, 0x4, R10 ;  /* 0x00000004fc1a7825 */ /* 0x010fc600078e020a */
[----:B------:R-:W4:Y:S01]  /*25140*/  LDL.LU.64 R10, [R1+0x978] ;  /* 0x00097800010a7983 */ /* 0x000f220000300a00 */
[----:B------:R-:W-:-:S03]  /*25150*/  IMAD.WIDE R22, R252, 0x4, R20 ;  /* 0x00000004fc167825 */ /* 0x000fc600078e0214 */
[----:B------:R-:W-:Y:S01]  /*25160*/  STL.64 [R1+0x1778], R28 ;  /* 0x0017781c01007387 */ /* 0x000fe20000100a00 */
[----:B------:R-:W-:-:S03]  /*25170*/  IMAD.WIDE R20, R252, 0x4, R8 ;  /* 0x00000004fc147825 */ /* 0x000fc600078e0208 */
[----:B------:R-:W4:Y:S01]  /*25180*/  LDL.LU.64 R6, [R1+0x970] ;  /* 0x0009700001067983 */ /* 0x000f220000300a00 */
[----:B---3--:R-:W-:-:S03]  /*25190*/  IMAD.WIDE R8, R252, 0x4, R12 ;  /* 0x00000004fc087825 */ /* 0x008fc600078e020c */
[----:B------:R-:W-:Y:S04]  /*251a0*/  STL.64 [R1+0x1770], R26 ;  /* 0x0017701a01007387 */ /* 0x000fe80000100a00 */
[----:B------:R-:W3:Y:S01]  /*251b0*/  LDL.LU.64 R12, [R1+0x968] ;  /* 0x00096800010c7983 */ /* 0x000ee20000300a00 */
[----:B------:R-:W-:-:S04]  /*251c0*/  IADD3 R0, R249, -0x42, RZ ;  /* 0xffffffbef9007810 */ /* 0x000fc80007ffe0ff */
[----:B------:R-:W-:Y:S01]  /*251d0*/  ISETP.GE.U32.AND P2, PT, R0, 0x7fffff7f, PT ;  /* 0x7fffff7f0000780c */ /* 0x000fe20003f46070 */
[C---:B------:R-:W-:Y:S01]  /*251e0*/  IMAD.WIDE R4, R252.reuse, 0x4, R4 ;  /* 0x00000004fc047825 */ /* 0x040fe200078e0204 */
[----:B------:R1:W-:Y:S04]  /*251f0*/  STL.64 [R1+0x1768], R22 ;  /* 0x0017681601007387 */ /* 0x0003e80000100a00 */
[----:B------:R-:W-:Y:S07]  /*25200*/  STL.64 [R1+0x1760], R20 ;  /* 0x0017601401007387 */ /* 0x000fee0000100a00 */
[----:B------:R1:W-:Y:S04]  /*25210*/  LDGSTS.E [R251+0x10400], [R32.64], !P2 ;  /* 0x1040000020fb7fae */ /* 0x0003e8000d121844 */
[----:B------:R1:W-:Y:S04]  /*25220*/  LDGSTS.E [R251+0x10480], [R30.64], !P2 ;  /* 0x104800001efb7fae */ /* 0x0003e8000d121844 */
[----:B------:R1:W-:Y:S04]  /*25230*/  LDGSTS.E [R251+0x10500], [R28.64], !P2 ;  /* 0x105000001cfb7fae */ /* 0x0003e8000d121844 */
[----:B------:R2:W-:Y:S04]  /*25240*/  LDGSTS.E [R251+0x10580], [R26.64], !P2 ;  /* 0x105800001afb7fae */ /* 0x0005e8000d121844 */
[----:B------:R1:W-:Y:S04]  /*25250*/  STL.64 [R1+0x1758], R8 ;  /* 0x0017580801007387 */ /* 0x0003e80000100a00 */
[----:B------:R1:W-:Y:S04]  /*25260*/  LDGSTS.E [R251+0x10600], [R22.64], !P2 ;  /* 0x1060000016fb7fae */ /* 0x0003e8000d121844 */
[----:B------:R1:W-:Y:S04]  /*25270*/  STL.64 [R1+0x1750], R4 ;  /* 0x0017500401007387 */ /* 0x0003e80000100a00 */
[----:B------:R1:W-:Y:S04]  /*25280*/  LDGSTS.E [R251+0x10680], [R20.64], !P2 ;  /* 0x1068000014fb7fae */ /* 0x0003e8000d121844 */
[----:B------:R1:W-:Y:S04]  /*25290*/  LDGSTS.E [R251+0x10700], [R8.64], !P2 ;  /* 0x1070000008fb7fae */ /* 0x0003e8000d121844 */
[----:B-1----:R-:W3:Y:S04]  /*252a0*/  LDL.LU.64 R22, [R1+0x8a0] ;  /* 0x0008a00001167983 */ /* 0x002ee80000300a00 */
[----:B------:R1:W-:Y:S04]  /*252b0*/  LDGSTS.E [R251+0x10780], [R4.64], !P2 ;  /* 0x1078000004fb7fae */ /* 0x0003e8000d121844 */
[----:B------:R-:W3:Y:S04]  /*252c0*/  LDL.LU.64 R8, [R1+0x898] ;  /* 0x0008980001087983 */ /* 0x000ee80000300a00 */
[----:B------:R-:W3:Y:S04]  /*252d0*/  LDL.LU.64 R20, [R1+0x890] ;  /* 0x0008900001147983 */ /* 0x000ee80000300a00 */
[----:B-1----:R-:W3:Y:S01]  /*252e0*/  LDL.LU.64 R4, [R1+0x888] ;  /* 0x0008880001047983 */ /* 0x002ee20000300a00 */
[----:B------:R-:W-:-:S03]  /*252f0*/  IMAD.WIDE R32, R252, 0x4, R14 ;  /* 0x00000004fc207825 */ /* 0x000fc600078e020e */
[----:B------:R-:W3:Y:S01]  /*25300*/  LDL.LU.64 R14, [R1+0x880] ;  /* 0x00088000010e7983 */ /* 0x000ee20000300a00 */
[----:B------:R-:W-:-:S03]  /*25310*/  IMAD.WIDE R30, R252, 0x4, R24 ;  /* 0x00000004fc1e7825 */ /* 0x000fc600078e0218 */
[----:B------:R-:W-:Y:S01]  /*25320*/  STL.64 [R1+0x1748], R32 ;  /* 0x0017482001007387 */ /* 0x000fe20000100a00 */
[----:B------:R-:W-:-:S03]  /*25330*/  IMAD.WIDE R28, R252, 0x4, R16 ;  /* 0x00000004fc1c7825 */ /* 0x000fc600078e0210 */
[----:B------:R-:W3:Y:S04]  /*25340*/  LDL.LU.64 R16, [R1+0x878] ;  /* 0x0008780001107983 */ /* 0x000ee80000300a00 */
[----:B------:R-:W-:Y:S04]  /*25350*/  STL.64 [R1+0x1740], R30 ;  /* 0x0017401e01007387 */ /* 0x000fe80000100a00 */
[----:B------:R-:W-:Y:S01]  /*25360*/  STL.64 [R1+0x1738], R28 ;  /* 0x0017381c01007387 */ /* 0x000fe20000100a00 */
[----:B--2---:R-:W-:-:S05]  /*25370*/  IMAD.WIDE R26, R252, 0x4, R18 ;  /* 0x00000004fc1a7825 */ /* 0x004fca00078e0212 */
[----:B------:R-:W-:Y:S04]  /*25380*/  STL.64 [R1+0x1730], R26 ;  /* 0x0017301a01007387 */ /* 0x000fe80000100a00 */
[----:B------:R-:W2:Y:S01]  /*25390*/  LDL.LU.64 R18, [R1+0x870] ;  /* 0x0008700001127983 */ /* 0x000ea20000300a00 */
[----:B------:R-:W-:-:S04]  /*253a0*/  IMAD.WIDE R24, R252, 0x4, R2 ;  /* 0x00000004fc187825 */ /* 0x000fc800078e0202 */
[C---:B----4-:R-:W-:Y:S01]  /*253b0*/  IMAD.WIDE R10, R252.reuse, 0x4, R10 ;  /* 0x00000004fc0a7825 */ /* 0x050fe200078e020a */
[----:B------:R-:W-:Y:S04]  /*253c0*/  STL.64 [R1+0x1728], R24 ;  /* 0x0017281801007387 */ /* 0x000fe80000100a00 */
[----:B------:R1:W-:Y:S01]  /*253d0*/  STL.64 [R1+0x1720], R10 ;  /* 0x0017200a01007387 */ /* 0x0003e20000100a00 */
[----:B---3--:R-:W-:-:S03]  /*253e0*/  IMAD.WIDE R2, R252, 0x4, R12 ;  /* 0x00000004fc027825 */ /* 0x008fc600078e020c */
[----:B------:R-:W3:Y:S01]  /*253f0*/  LDL.LU.64 R12, [R1+0x868] ;  /* 0x00086800010c7983 */ /* 0x000ee20000300a00 */
[----:B------:R-:W-:-:S04]  /*25400*/  IADD3 R0, R249, -0x46, RZ ;  /* 0xffffffbaf9007810 */ /* 0x000fc80007ffe0ff */
[----:B------:R-:W-:Y:S01]  /*25410*/  ISETP.GE.U32.AND P1, PT, R0, 0x7fffff7b, PT ;  /* 0x7fffff7b0000780c */ /* 0x000fe20003f26070 */
[----:B------:R-:W-:-:S05]  /*25420*/  IMAD.WIDE R6, R252, 0x4, R6 ;  /* 0x00000004fc067825 */ /* 0x000fca00078e0206 */
[----:B------:R-:W-:Y:S07]  /*25430*/  STL.64 [R1+0x1718], R6 ;  /* 0x0017180601007387 */ /* 0x000fee0000100a00 */
[----:B------:R4:W-:Y:S04]  /*25440*/  LDGSTS.E [R251+0x11400], [R32.64], !P1 ;  /* 0x1140000020fb7fae */ /* 0x0009e8000c921844 */
[----:B------:R1:W-:Y:S04]  /*25450*/  LDGSTS.E [R251+0x11480], [R30.64], !P1 ;  /* 0x114800001efb7fae */ /* 0x0003e8000c921844 */
[----:B------:R1:W-:Y:S04]  /*25460*/  LDGSTS.E [R251+0x11500], [R28.64], !P1 ;  /* 0x115000001cfb7fae */ /* 0x0003e8000c921844 */
[----:B------:R1:W-:Y:S04]  /*25470*/  LDGSTS.E [R251+0x11580], [R26.64], !P1 ;  /* 0x115800001afb7fae */ /* 0x0003e8000c921844 */
[----:B------:R1:W-:Y:S04]  /*25480*/  LDGSTS.E [R251+0x11600], [R24.64], !P1 ;  /* 0x1160000018fb7fae */ /* 0x0003e8000c921844 */
[----:B------:R1:W-:Y:S04]  /*25490*/  STL.64 [R1+0x1710], R2 ;  /* 0x0017100201007387 */ /* 0x0003e80000100a00 */
[----:B------:R1:W-:Y:S04]  /*254a0*/  LDGSTS.E [R251+0x11680], [R10.64], !P1 ;  /* 0x116800000afb7fae */ /* 0x0003e8000c921844 */
[----:B------:R4:W-:Y:S04]  /*254b0*/  LDGSTS.E [R251+0x11700], [R6.64], !P1 ;  /* 0x1170000006fb7fae */ /* 0x0009e8000c921844 */
[----:B------:R4:W-:Y:S04]  /*254c0*/  LDGSTS.E [R251+0x11780], [R2.64], !P1 ;  /* 0x1178000002fb7fae */ /* 0x0009e8000c921844 */
[----:B-1----:R-:W3:Y:S01]  /*254d0*/  LDL.LU.64 R10, [R1+0x7a0] ;  /* 0x0007a000010a7983 */ /* 0x002ee20000300a00 */
[----:B----4-:R-:W-:-:S04]  /*254e0*/  IMAD.WIDE R32, R252, 0x4, R22 ;  /* 0x00000004fc207825 */ /* 0x010fc800078e0216 */
[C---:B------:R-:W-:Y:S01]  /*254f0*/  IMAD.WIDE R30, R252.reuse, 0x4, R8 ;  /* 0x00000004fc1e7825 */ /* 0x040fe200078e0208 */
[----:B------:R-:W4:Y:S04]  /*25500*/  LDL.LU.64 R2, [R1+0x798] ;  /* 0x0007980001027983 */ /* 0x000f280000300a00 */
[----:B------:R-:W4:Y:S01]  /*25510*/  LDL.LU.64 R6, [R1+0x790] ;  /* 0x0007900001067983 */ /* 0x000f220000300a00 */
[----:B------:R-:W-:-:S03]  /*25520*/  IMAD.WIDE R28, R252, 0x4, R20 ;  /* 0x00000004fc1c7825 */ /* 0x000fc600078e0214 */
[----:B------:R-:W4:Y:S01]  /*25530*/  LDL.LU.64 R8, [R1+0x788] ;  /* 0x0007880001087983 */ /* 0x000f220000300a00 */
[----:B------:R-:W-:-:S03]  /*25540*/  IMAD.WIDE R26, R252, 0x4, R4 ;  /* 0x00000004fc1a7825 */ /* 0x000fc600078e0204 */
[----:B------:R1:W-:Y:S01]  /*25550*/  STL.64 [R1+0x16c8], R32 ;  /* 0x0016c82001007387 */ /* 0x0003e20000100a00 */
[----:B------:R-:W-:-:S03]  /*25560*/  IMAD.WIDE R24, R252, 0x4, R14 ;  /* 0x00000004fc187825 */ /* 0x000fc600078e020e */
[----:B------:R-:W-:Y:S04]  /*25570*/  STL.64 [R1+0x16c0], R30 ;  /* 0x0016c01e01007387 */ /* 0x000fe80000100a00 */
[----:B------:R-:W4:Y:S01]  /*25580*/  LDL.LU.64 R4, [R1+0x780] ;  /* 0x0007800001047983 */ /* 0x000f220000300a00 */
[----:B------:R-:W-:-:S03]  /*25590*/  IMAD.WIDE R22, R252, 0x4, R16 ;  /* 0x00000004fc167825 */ /* 0x000fc600078e0210 */
[----:B------:R-:W-:Y:S04]  /*255a0*/  STL.64 [R1+0x16b8], R28 ;  /* 0x0016b81c01007387 */ /* 0x000fe80000100a00 */
[----:B------:R-:W-:Y:S04]  /*255b0*/  STL.64 [R1+0x16b0], R26 ;  /* 0x0016b01a01007387 */ /* 0x000fe80000100a00 */
[----:B------:R-:W4:Y:S04]  /*255c0*/  LDL.LU.64 R16, [R1+0x778] ;  /* 0x0007780001107983 */ /* 0x000f280000300a00 */
[----:B------:R-:W-:Y:S04]  /*255d0*/  STL.64 [R1+0x1688], R24 ;  /* 0x0016881801007387 */ /* 0x000fe80000100a00 */
[----:B------:R-:W4:Y:S04]  /*255e0*/  LDL.LU.64 R14, [R1+0x770] ;  /* 0x00077000010e7983 */ /* 0x000f280000300a00 */
[----:B------:R-:W-:Y:S01]  /*255f0*/  STL.64 [R1+0x1680], R22 ;  /* 0x0016801601007387 */ /* 0x000fe20000100a00 */
[----:B--2---:R-:W-:-:S04]  /*25600*/  IMAD.WIDE R20, R252, 0x4, R18 ;  /* 0x00000004fc147825 */ /* 0x004fc800078e0212 */
[----:B---3--:R-:W-:Y:S02]  /*25610*/  IMAD.WIDE R18, R252, 0x4, R12 ;  /* 0x00000004fc127825 */ /* 0x008fe400078e020c */
[----:B------:R-:W2:Y:S01]  /*25620*/  LDL.LU.64 R12, [R1+0x768] ;  /* 0x00076800010c7983 */ /* 0x000ea20000300a00 */
[----:B------:R-:W-:-:S04]  /*25630*/  IADD3 R0, R249, -0x4a, RZ ;  /* 0xffffffb6f9007810 */ /* 0x000fc80007ffe0ff */
[----:B------:R-:W-:Y:S01]  /*25640*/  ISETP.GE.U32.AND P3, PT, R0, 0x7fffff77, PT ;  /* 0x7fffff770000780c */ /* 0x000fe20003f66070 */
[----:B------:R3:W-:Y:S01]  /*25650*/  STL.64 [R1+0x1078], R20 ;  /* 0x0010781401007387 */ /* 0x0007e20000100a00 */
[----:B------:R-:W-:-:S03]  /*25660*/  IADD3 R0, R249, -0x4e, RZ ;  /* 0xffffffb2f9007810 */ /* 0x000fc60007ffe0ff */
[----:B------:R1:W-:Y:S08]  /*25670*/  STL.64 [R1+0x1070], R18 ;  /* 0x0010701201007387 */ /* 0x0003f00000100a00 */
[----:B------:R1:W-:Y:S04]  /*25680*/  LDGSTS.E [R251+0x12400], [R32.64], !P3 ;  /* 0x1240000020fb7fae */ /* 0x0003e8000d921844 */
[----:B------:R4:W-:Y:S04]  /*25690*/  LDGSTS.E [R251+0x12480], [R30.64], !P3 ;  /* 0x124800001efb7fae */ /* 0x0009e8000d921844 */
[----:B------:R1:W-:Y:S04]  /*256a0*/  LDGSTS.E [R251+0x12500], [R28.64], !P3 ;  /* 0x125000001cfb7fae */ /* 0x0003e8000d921844 */
[----:B------:R1:W-:Y:S04]  /*256b0*/  LDGSTS.E [R251+0x12580], [R26.64], !P3 ;  /* 0x125800001afb7fae */ /* 0x0003e8000d921844 */
[----:B------:R1:W-:Y:S04]  /*256c0*/  LDGSTS.E [R251+0x12600], [R24.64], !P3 ;  /* 0x1260000018fb7fae */ /* 0x0003e8000d921844 */
[----:B------:R1:W-:Y:S04]  /*256d0*/  LDGSTS.E [R251+0x12680], [R22.64], !P3 ;  /* 0x1268000016fb7fae */ /* 0x0003e8000d921844 */
[----:B------:R3:W-:Y:S01]  /*256e0*/  LDGSTS.E [R251+0x12700], [R20.64], !P3 ;  /* 0x1270000014fb7fae */ /* 0x0007e2000d921844 */
[----:B------:R-:W-:-:S03]  /*256f0*/  ISETP.GE.U32.AND P5, PT, R0, 0x7fffff73, PT ;  /* 0x7fffff730000780c */ /* 0x000fc60003fa6070 */
[----:B------:R4:W-:Y:S01]  /*25700*/  LDGSTS.E [R251+0x12780], [R18.64], !P3 ;  /* 0x1278000012fb7fae */ /* 0x0009e2000d921844 */
[----:B-1----:R-:W-:-:S03]  /*25710*/  IMAD.WIDE R32, R252, 0x4, R10 ;  /* 0x00000004fc207825 */ /* 0x002fc600078e020a */
[----:B---3--:R-:W3:Y:S04]  /*25720*/  LDL.LU.64 R20, [R1+0x6a0] ;  /* 0x0006a00001147983 */ /* 0x008ee80000300a00 */
[----:B----4-:R-:W3:Y:S01]  /*25730*/  LDL.LU.64 R18, [R1+0x698] ;  /* 0x0006980001127983 */ /* 0x010ee20000300a00 */
[----:B------:R-:W-:-:S03]  /*25740*/  IMAD.WIDE R30, R252, 0x4, R2 ;  /* 0x00000004fc1e7825 */ /* 0x000fc600078e0202 */
[----:B------:R-:W3:Y:S01]  /*25750*/  LDL.LU.64 R10, [R1+0x690] ;  /* 0x00069000010a7983 */ /* 0x000ee20000300a00 */
[----:B------:R-:W-:-:S03]  /*25760*/  IMAD.WIDE R28, R252, 0x4, R6 ;  /* 0x00000004fc1c7825 */ /* 0x000fc600078e0206 */
[----:B------:R-:W-:Y:S04]  /*25770*/  STL.64 [R1+0x1028], R32 ;  /* 0x0010282001007387 */ /* 0x000fe80000100a00 */
[----:B------:R-:W3:Y:S01]  /*25780*/  LDL.LU.64 R22, [R1+0x688] ;  /* 0x0006880001167983 */ /* 0x000ee20000300a00 */
[----:B------:R-:W-:-:S03]  /*25790*/  IMAD.WIDE R26, R252, 0x4, R8 ;  /* 0x00000004fc1a7825 */ /* 0x000fc600078e0208 */
[----:B------:R-:W3:Y:S04]  /*257a0*/  LDL.LU.64 R2, [R1+0x680] ;  /* 0x0006800001027983 */ /* 0x000ee80000300a00 */
[----:B------:R-:W-:Y:S04]  /*257b0*/  STL.64 [R1+0x1020], R30 ;  /* 0x0010201e01007387 */ /* 0x000fe80000100a00 */
[----:B------:R-:W-:Y:S04]  /*257c0*/  STL.64 [R1+0xfd8], R28 ;  /* 0x000fd81c01007387 */ /* 0x000fe80000100a00 */
[----:B------:R-:W3:Y:S01]  /*257d0*/  LDL.LU.64 R6, [R1+0x678] ;  /* 0x0006780001067983 */ /* 0x000ee20000300a00 */
[----:B------:R-:W-:-:S03]  /*257e0*/  IMAD.WIDE R24, R252, 0x4, R4 ;  /* 0x00000004fc187825 */ /* 0x000fc600078e0204 */
[----:B------:R-:W3:Y:S01]  /*257f0*/  LDL.LU.64 R8, [R1+0x670] ;  /* 0x0006700001087983 */ /* 0x000ee20000300a00 */
[----:B------:R-:W-:-:S03]  /*25800*/  IMAD.WIDE R16, R252, 0x4, R16 ;  /* 0x00000004fc107825 */ /* 0x000fc600078e0210 */
[----:B------:R-:W-:Y:S04]  /*25810*/  STL.64 [R1+0xfd0], R26 ;  /* 0x000fd01a01007387 */ /* 0x000fe80000100a00 */
[----:B------:R-:W3:Y:S01]  /*25820*/  LDL.LU.64 R4, [R1+0x668] ;  /* 0x0006680001047983 */ /* 0x000ee20000300a00 */
[----:B------:R-:W-:-:S03]  /*25830*/  IMAD.WIDE R14, R252, 0x4, R14 ;  /* 0x00000004fc0e7825 */ /* 0x000fc600078e020e */
[----:B------:R3:W-:Y:S04]  /*25840*/  LDGSTS.E [R251+0x13400], [R32.64], !P5 ;  /* 0x1340000020fb7fae */ /* 0x0007e8000e921844 */
[----:B------:R3:W-:Y:S04]  /*25850*/  LDGSTS.E [R251+0x13480], [R30.64], !P5 ;  /* 0x134800001efb7fae */ /* 0x0007e8000e921844 */
[----:B------:R-:W-:Y:S04]  /*25860*/  STL.64 [R1+0xfb8], R24 ;  /* 0x000fb81801007387 */ /* 0x000fe80000100a00 */
[----:B------:R1:W-:Y:S04]  /*25870*/  LDGSTS.E [R251+0x13500], [R28.64], !P5 ;  /* 0x135000001cfb7fae */ /* 0x0003e8000e921844 */
[----:B------:R1:W-:Y:S04]  /*25880*/  STL.64 [R1+0xfb0], R16 ;  /* 0x000fb01001007387 */ /* 0x0003e80000100a00 */
[----:B------:R1:W-:Y:S04]  /*25890*/  LDGSTS.E [R251+0x13580], [R26.64], !P5 ;  /* 0x135800001afb7fae */ /* 0x0003e8000e921844 */
[----:B------:R1:W-:Y:S04]  /*258a0*/  STL.64 [R1+0xf78], R14 ;  /* 0x000f780e01007387 */ /* 0x0003e80000100a00 */
[----:B------:R1:W-:Y:S04]  /*258b0*/  LDGSTS.E [R251+0x13600], [R24.64], !P5 ;  /* 0x1360000018fb7fae */ /* 0x0003e8000e921844 */
[----:B------:R1:W-:Y:S01]  /*258c0*/  LDGSTS.E [R251+0x13680], [R16.64], !P5 ;  /* 0x1368000010fb7fae */ /* 0x0003e2000e921844 */
[----:B--2---:R-:W-:Y:S01]  /*258d0*/  IMAD.WIDE R12, R252, 0x4, R12 ;  /* 0x00000004fc0c7825 */ /* 0x004fe200078e020c */
[----:B------:R-:W-:-:S02]  /*258e0*/  IADD3 R0, R249, -0x52, RZ ;  /* 0xffffffaef9007810 */ /* 0x000fc40007ffe0ff */
[----:B------:R2:W-:Y:S04]  /*258f0*/  LDGSTS.E [R251+0x13700], [R14.64], !P5 ;  /* 0x137000000efb7fae */ /* 0x0005e8000e921844 */
[----:B------:R2:W-:Y:S04]  /*25900*/  STL.64 [R1+0xf70], R12 ;  /* 0x000f700c01007387 */ /* 0x0005e80000100a00 */
[----:B-1----:R-:W4:Y:S01]  /*25910*/  LDL.LU.64 R16, [R1+0x5a0] ;  /* 0x0005a00001107983 */ /* 0x002f220000300a00 */
[----:B------:R-:W-:-:S03]  /*25920*/  ISETP.GE.U32.AND P4, PT, R0, 0x7fffff6f, PT ;  /* 0x7fffff6f0000780c */ /* 0x000fc60003f86070 */
[----:B------:R1:W-:Y:S04]  /*25930*/  LDGSTS.E [R251+0x13780], [R12.64], !P5 ;  /* 0x137800000cfb7fae */ /* 0x0003e8000e921844 */
[----:B--2---:R-:W2:Y:S04]  /*25940*/  LDL.LU.64 R14, [R1+0x598] ;  /* 0x00059800010e7983 */ /* 0x004ea80000300a00 */
[----:B-1----:R-:W2:Y:S01]  /*25950*/  LDL.LU.64 R12, [R1+0x590] ;  /* 0x00059000010c7983 */ /* 0x002ea20000300a00 */
[----:B---3--:R-:W-:-:S03]  /*25960*/  IMAD.WIDE R32, R252, 0x4, R20 ;  /* 0x00000004fc207825 */ /* 0x008fc600078e0214 */
[----:B------:R-:W3:Y:S01]  /*25970*/  LDL.LU.64 R20, [R1+0x588] ;  /* 0x0005880001147983 */ /* 0x000ee20000300a00 */
[----:B------:R-:W-:-:S03]  /*25980*/  IMAD.WIDE R30, R252, 0x4, R18 ;  /* 0x00000004fc1e7825 */ /* 0x000fc600078e0212 */
[----:B------:R-:W3:Y:S01]  /*25990*/  LDL.LU.64 R18, [R1+0x580] ;  /* 0x0005800001127983 */ /* 0x000ee20000300a00 */
[----:B------:R-:W-:-:S03]  /*259a0*/  IMAD.WIDE R28, R252, 0x4, R10 ;  /* 0x00000004fc1c7825 */ /* 0x000fc600078e020a */
[----:B------:R-:W-:Y:S04]  /*259b0*/  STL.64 [R1+0x17d8], R32 ;  /* 0x0017d82001007387 */ /* 0x000fe80000100a00 */
[----:B------:R-:W-:Y:S01]  /*259c0*/  STL.64 [R1+0x17f0], R30 ;  /* 0x0017f01e01007387 */ /* 0x000fe20000100a00 */
[----:B------:R-:W-:-:S03]  /*259d0*/  IMAD.WIDE R26, R252, 0x4, R22 ;  /* 0x00000004fc1a7825 */ /* 0x000fc600078e0216 */
[----:B------:R-:W3:Y:S01]  /*259e0*/  LDL.LU.64 R10, [R1+0x578] ;  /* 0x00057800010a7983 */ /* 0x000ee20000300a00 */
[----:B------:R-:W-:-:S03]  /*259f0*/  IMAD.WIDE R24, R252, 0x4, R2 ;  /* 0x00000004fc187825 */ /* 0x000fc600078e0202 */
[----:B------:R-:W-:Y:S04]  /*25a00*/  STL.64 [R1+0x1808], R28 ;  /* 0x0018081c01007387 */ /* 0x000fe80000100a00 */
[----:B------:R-:W-:Y:S04]  /*25a10*/  STL.64 [R1+0x1820], R26 ;  /* 0x0018201a01007387 */ /* 0x000fe80000100a00 */
[----:B------:R4:W-:Y:S01]  /*25a20*/  LDGSTS.E [R251+0x14400], [R32.64], !P4 ;  /* 0x1440000020fb7fae */ /* 0x0009e2000e121844 */
[----:B------:R-:W-:-:S03]  /*25a30*/  IMAD.WIDE R22, R252, 0x4, R6 ;  /* 0x00000004fc167825 */ /* 0x000fc600078e0206 */
[----:B------:R2:W-:Y:S01]  /*25a40*/  LDGSTS.E [R251+0x14480], [R30.64], !P4 ;  /* 0x144800001efb7fae */ /* 0x0005e2000e121844 */
[----:B------:R-:W-:-:S03]  /*25a50*/  IMAD.WIDE R6, R252, 0x4, R8 ;  /* 0x00000004fc067825 */ /* 0x000fc600078e0208 */
[----:B------:R-:W3:Y:S04]  /*25a60*/  LDL.LU.64 R8, [R1+0x570] ;  /* 0x0005700001087983 */ /* 0x000ee80000300a00 */
[----:B------:R-:W-:Y:S01]  /*25a70*/  STL.64 [R1+0x1838], R24 ;  /* 0x0018381801007387 */ /* 0x000fe20000100a00 */
[----:B------:R-:W-:-:S03]  /*25a80*/  IMAD.WIDE R4, R252, 0x4, R4 ;  /* 0x00000004fc047825 */ /* 0x000fc600078e0204 */
[----:B------:R-:W-:Y:S04]  /*25a90*/  STL.64 [R1+0x1850], R22 ;  /* 0x0018501601007387 */ /* 0x000fe80000100a00 */
[----:B------:R-:W3:Y:S04]  /*25aa0*/  LDL.LU.64 R2, [R1+0x568] ;  /* 0x0005680001027983 */ /* 0x000ee80000300a00 */
[----:B------:R1:W-:Y:S04]  /*25ab0*/  LDGSTS.E [R251+0x14500], [R28.64], !P4 ;  /* 0x145000001cfb7fae */ /* 0x0003e8000e121844 */
[----:B------:R1:W-:Y:S04]  /*25ac0*/  LDGSTS.E [R251+0x14580], [R26.64], !P4 ;  /* 0x145800001afb7fae */ /* 0x0003e8000e121844 */
[----:B------:R1:W-:Y:S04]  /*25ad0*/  LDGSTS.E [R251+0x14600], [R24.64], !P4 ;  /* 0x1460000018fb7fae */ /* 0x0003e8000e121844 */
[----:B------:R3:W-:Y:S04]  /*25ae0*/  LDGSTS.E [R251+0x14680], [R22.64], !P4 ;  /* 0x1468000016fb7fae */ /* 0x0007e8000e121844 */
[----:B------:R-:W-:Y:S04]  /*25af0*/  STL.64 [R1+0x1868], R6 ;  /* 0x0018680601007387 */ /* 0x000fe80000100a00 */
[----:B------:R1:W-:Y:S04]  /*25b00*/  LDGSTS.E [R251+0x14700], [R6.64], !P4 ;  /* 0x1470000006fb7fae */ /* 0x0003e8000e121844 */
[----:B------:R1:W-:Y:S04]  /*25b10*/  STL.64 [R1+0x1880], R4 ;  /* 0x0018800401007387 */ /* 0x0003e80000100a00 */
[----:B------:R1:W-:Y:S04]  /*25b20*/  LDGSTS.E [R251+0x14780], [R4.64], !P4 ;  /* 0x1478000004fb7fae */ /* 0x0003e8000e121844 */
[----:B-1----:R-:W3:Y:S04]  /*25b30*/  LDL.LU.64 R4, [R1+0x4a0] ;  /* 0x0004a00001047983 */ /* 0x002ee80000300a00 */
[----:B------:R-:W3:Y:S01]  /*25b40*/  LDL.LU.64 R6, [R1+0x498] ;  /* 0x0004980001067983 */ /* 0x000ee20000300a00 */
[----:B----4-:R-:W-:-:S03]  /*25b50*/  IMAD.WIDE R32, R252, 0x4, R16 ;  /* 0x00000004fc207825 */ /* 0x010fc600078e0210 */
[----:B------:R-:W4:Y:S01]  /*25b60*/  LDL.LU.64 R16, [R1+0x490] ;  /* 0x0004900001107983 */ /* 0x000f220000300a00 */
[----:B------:R-:W-:-:S04]  /*25b70*/  IADD3 R0, R249, -0x56, RZ ;  /* 0xffffffaaf9007810 */ /* 0x000fc80007ffe0ff */
[----:B------:R-:W-:Y:S01]  /*25b80*/  ISETP.GE.U32.AND P6, PT, R0, 0x7fffff6b, PT ;  /* 0x7fffff6b0000780c */ /* 0x000fe20003fc6070 */
[C---:B--2---:R-:W-:Y:S02]  /*25b90*/  IMAD.WIDE R30, R252.reuse, 0x4, R14 ;  /* 0x00000004fc1e7825 */ /* 0x044fe400078e020e */
[----:B------:R-:W2:Y:S04]  /*25ba0*/  LDL.LU.64 R14, [R1+0x488] ;  /* 0x00048800010e7983 */ /* 0x000ea80000300a00 */
[----:B------:R-:W-:Y:S01]  /*25bb0*/  STL.64 [R1+0x1898], R32 ;  /* 0x0018982001007387 */ /* 0x000fe20000100a00 */
[----:B------:R-:W-:-:S03]  /*25bc0*/  IMAD.WIDE R28, R252, 0x4, R12 ;  /* 0x00000004fc1c7825 */ /* 0x000fc600078e020c */
[----:B------:R-:W2:Y:S04]  /*25bd0*/  LDL.LU.64 R12, [R1+0x480] ;  /* 0x00048000010c7983 */ /* 0x000ea80000300a00 */
[----:B------:R-:W-:Y:S04]  /*25be0*/  STL.64 [R1+0x18b0], R30 ;  /* 0x0018b01e01007387 */ /* 0x000fe80000100a00 */
[----:B------:R-:W-:Y:S04]  /*25bf0*/  STL.64 [R1+0x18c8], R28 ;  /* 0x0018c81c01007387 */ /* 0x000fe80000100a00 */
[----:B------:R-:W2:Y:S04]  /*25c00*/  LDL.LU.64 R26, [R1+0x478] ;  /* 0x00047800011a7983 */ /* 0x000ea80000300a00 */
[----:B------:R1:W-:Y:S04]  /*25c10*/  LDGSTS.E [R251+0x15400], [R32.64], !P6 ;  /* 0x1540000020fb7fae */ /* 0x0003e8000f121844 */
[----:B------:R1:W-:Y:S04]  /*25c20*/  LDGSTS.E [R251+0x15480], [R30.64], !P6 ;  /* 0x154800001efb7fae */ /* 0x0003e8000f121844 */
[----:B------:R1:W-:Y:S01]  /*25c30*/  LDGSTS.E [R251+0x15500], [R28.64], !P6 ;  /* 0x155000001cfb7fae */ /* 0x0003e2000f121844 */
[----:B---3--:R-:W-:-:S04]  /*25c40*/  IMAD.WIDE R22, R252, 0x4, R20 ;  /* 0x00000004fc167825 */ /* 0x008fc800078e0214 */
[C---:B------:R-:W-:Y:S01]  /*25c50*/  IMAD.WIDE R20, R252.reuse, 0x4, R18 ;  /* 0x00000004fc147825 */ /* 0x040fe200078e0212 */
[----:B------:R-:W-:Y:S04]  /*25c60*/  STL.64 [R1+0x18e0], R22 ;  /* 0x0018e01601007387 */ /* 0x000fe80000100a00 */
[----:B------:R-:W3:Y:S01]  /*25c70*/  LDL.LU.64 R18, [R1+0x470] ;  /* 0x0004700001127983 */ /* 0x000ee20000300a00 */
[----:B------:R-:W-:-:S03]  /*25c80*/  IMAD.WIDE R10, R252, 0x4, R10 ;  /* 0x00000004fc0a7825 */ /* 0x000fc600078e020a */
[----:B------:R-:W-:Y:S04]  /*25c90*/  STL.64 [R1+0x18f8], R20 ;  /* 0x0018f81401007387 */ /* 0x000fe80000100a00 */
[----:B------:R-:W-:Y:S04]  /*25ca0*/  STL.64 [R1+0x1910], R10 ;  /* 0x0019100a01007387 */ /* 0x000fe80000100a00 */
[----:B------:R-:W3:Y:S04]  /*25cb0*/  LDL.LU.64 R24, [R1+0x468] ;  /* 0x0004680001187983 */ /* 0x000ee80000300a00 */
[----:B------:R1:W-:Y:S04]  /*25cc0*/  LDGSTS.E [R251+0x15580], [R22.64], !P6 ;  /* 0x1558000016fb7fae */ /* 0x0003e8000f121844 */
[----:B------:R1:W-:Y:S01]  /*25cd0*/  LDGSTS.E [R251+0x15600], [R20.64], !P6 ;  /* 0x1560000014fb7fae */ /* 0x0003e2000f121844 */
[----:B------:R-:W-:-:S03]  /*25ce0*/  IMAD.WIDE R8, R252, 0x4, R8 ;  /* 0x00000004fc087825 */ /* 0x000fc600078e0208 */
[----:B------:R1:W-:Y:S04]  /*25cf0*/  LDGSTS.E [R251+0x15680], [R10.64], !P6 ;  /* 0x156800000afb7fae */ /* 0x0003e8000f121844 */
[----:B------:R-:W-:Y:S04]  /*25d00*/  STL.64 [R1+0x1928], R8 ;  /* 0x0019280801007387 */ /* 0x000fe80000100a00 */
[----:B------:R1:W-:Y:S01]  /*25d10*/  LDGSTS.E [R251+0x15700], [R8.64], !P6 ;  /* 0x1570000008fb7fae */ /* 0x0003e2000f121844 */
[----:B------:R-:W-:-:S05]  /*25d20*/  IMAD.WIDE R2, R252, 0x4, R2 ;  /* 0x00000004fc027825 */ /* 0x000fca00078e0202 */
[----:B------:R1:W-:Y:S04]  /*25d30*/  STL.64 [R1+0x1940], R2 ;  /* 0x0019400201007387 */ /* 0x0003e80000100a00 */
[----:B------:R1:W-:Y:S04]  /*25d40*/  LDGSTS.E [R251+0x15780], [R2.64], !P6 ;  /* 0x1578000002fb7fae */ /* 0x0003e8000f121844 */
[----:B-1----:R-:W3:Y:S04]  /*25d50*/  LDL.LU.64 R2, [R1+0x3a0] ;  /* 0x0003a00001027983 */ /* 0x002ee80000300a00 */
[----:B------:R-:W3:Y:S04]  /*25d60*/  LDL.LU.64 R10, [R1+0x398] ;  /* 0x00039800010a7983 */ /* 0x000ee80000300a00 */
[----:B------:R-:W3:Y:S04]  /*25d70*/  LDL.LU.64 R8, [R1+0x390] ;  /* 0x0003900001087983 */ /* 0x000ee80000300a00 */
[----:B------:R-:W3:Y:S01]  /*25d80*/  LDL.LU.64 R22, [R1+0x388] ;  /* 0x0003880001167983 */ /* 0x000ee20000300a00 */
[----:B------:R-:W-:-:S04]  /*25d90*/  IMAD.WIDE R32, R252, 0x4, R4 ;  /* 0x00000004fc207825 */ /* 0x000fc800078e0204 */
[C---:B------:R-:W-:Y:S02]  /*25da0*/  IMAD.WIDE R30, R252.reuse, 0x4, R6 ;  /* 0x00000004fc1e7825 */ /* 0x040fe400078e0206 */
[----:B------:R-:W3:Y:S04]  /*25db0*/  LDL.LU.64 R6, [R1+0x380] ;  /* 0x0003800001067983 */ /* 0x000ee80000300a00 */
[----:B------:R-:W-:Y:S04]  /*25dc0*/  STL.64 [R1+0x1958], R32 ;  /* 0x0019582001007387 */ /* 0x000fe80000100a00 */
[----:B------:R-:W-:Y:S04]  /*25dd0*/  STL.64 [R1+0x1970], R30 ;  /* 0x0019701e01007387 */ /* 0x000fe80000100a00 */
[----:B------:R-:W3:Y:S01]  /*25de0*/  LDL.LU.64 R20, [R1+0x378] ;  /* 0x0003780001147983 */ /* 0x000ee20000300a00 */
[----:B----4-:R-:W-:-:S05]  /*25df0*/  IMAD.WIDE R16, R252, 0x4, R16 ;  /* 0x00000004fc107825 */ /* 0x010fca00078e0210 */
[----:B------:R1:W-:Y:S04]  /*25e00*/  STL.64 [R1+0x1988], R16 ;  /* 0x0019881001007387 */ /* 0x0003e80000100a00 */
[----:B------:R-:W4:Y:S01]  /*25e10*/  LDL.LU.64 R4, [R1+0x370] ;  /* 0x0003700001047983 */ /* 0x000f220000300a00 */
[----:B------:R-:W-:-:S04]  /*25e20*/  IADD3 R0, R249, -0x5a, RZ ;  /* 0xffffffa6f9007810 */ /* 0x000fc80007ffe0ff */
[----:B------:R-:W-:Y:S01]  /*25e30*/  ISETP.GE.U32.AND P0, PT, R0, 0x7fffff67, PT ;  /* 0x7fffff670000780c */ /* 0x000fe20003f06070 */
[----:B--2---:R-:W-:-:S04]  /*25e40*/  IMAD.WIDE R14, R252, 0x4, R14 ;  /* 0x00000004fc0e7825 */ /* 0x004fc800078e020e */
[----:B------:R-:W-:Y:S01]  /*25e50*/  IMAD.WIDE R12, R252, 0x4, R12 ;  /* 0x00000004fc0c7825 */ /* 0x000fe200078e020c */
[----:B------:R2:W-:Y:S01]  /*25e60*/  STL.64 [R1+0x19a0], R14 ;  /* 0x0019a00e01007387 */ /* 0x0005e20000100a00 */
[----:B------:R-:W-:-:S03]  /*25e70*/  IADD3 R0, R249, -0x5e, RZ ;  /* 0xffffffa2f9007810 */ /* 0x000fc60007ffe0ff */
[----:B------:R1:W-:Y:S01]  /*25e80*/  STL.64 [R1+0x19b8], R12 ;  /* 0x0019b80c01007387 */ /* 0x0003e20000100a00 */
[----:B------:R-:W-:-:S03]  /*25e90*/  IMAD.WIDE R28, R252, 0x4, R26 ;  /* 0x00000004fc1c7825 */ /* 0x000fc600078e021a */
[----:B------:R1:W-:Y:S01]  /*25ea0*/  LDGSTS.E [R251+0x16400], [R32.64], !P0 ;  /* 0x1640000020fb7fae */ /* 0x0003e2000c121844 */
[----:B------:R-:W-:-:S03]  /*25eb0*/  ISETP.GE.U32.AND P2, PT, R0, 0x7fffff63, PT ;  /* 0x7fffff630000780c */ /* 0x000fc60003f46070 */
        /* <DEDUP_REMOVED lines=10> */
[----:B------:R-:W-:-:S05]  /*25f60*/  IMAD.WIDE R24, R252, 0x4, R24 ;  /* 0x00000004fc187825 */ /* 0x000fca00078e0218 */
[----:B------:R2:W-:Y:S04]  /*25f70*/  STL.64 [R1+0x1a10], R24 ;  /* 0x001a101801007387 */ /* 0x0005e80000100a00 */
[----:B-1----:R-:W3:Y:S04]  /*25f80*/  LDL.LU.64 R16, [R1+0x2a0] ;  /* 0x0002a00001107983 */ /* 0x002ee80000300a00 */
[----:B--2---:R-:W2:Y:S04]  /*25f90*/  LDL.LU.64 R14, [R1+0x298] ;  /* 0x00029800010e7983 */ /* 0x004ea80000300a00 */
[----:B------:R-:W2:Y:S04]  /*25fa0*/  LDL.LU.64 R12, [R1+0x290] ;  /* 0x00029000010c7983 */ /* 0x000ea80000300a00 */
[----:B------:R1:W-:Y:S01]  /*25fb0*/  LDGSTS.E [R251+0x16780], [R24.64], !P0 ;  /* 0x1678000018fb7fae */ /* 0x0003e2000c121844 */
[----:B------:R-:W-:-:S04]  /*25fc0*/  IMAD.WIDE R2, R252, 0x4, R2 ;  /* 0x00000004fc027825 */ /* 0x000fc800078e0202 */
[C---:B------:R-:W-:Y:S01]  /*25fd0*/  IMAD.WIDE R30, R252.reuse, 0x4, R10 ;  /* 0x00000004fc1e7825 */ /* 0x040fe200078e020a */
[----:B------:R1:W-:Y:S03]  /*25fe0*/  LDGSTS.E [R251+0x17400], [R2.64], !P2 ;  /* 0x1740000002fb7fae */ /* 0x0003e6000d121844 */
[C---:B------:R-:W-:Y:S01]  /*25ff0*/  IMAD.WIDE R28, R252.reuse, 0x4, R8 ;  /* 0x00000004fc1c7825 */ /* 0x040fe200078e0208 */
[----:B------:R-:W2:Y:S03]  /*26000*/  LDL.LU.64 R10, [R1+0x288] ;  /* 0x00028800010a7983 */ /* 0x000ea60000300a00 */
[C---:B------:R-:W-:Y:S01]  /*26010*/  IMAD.WIDE R26, R252.reuse, 0x4, R22 ;  /* 0x00000004fc1a7825 */ /* 0x040fe200078e0216 */
[----:B------:R1:W-:Y:S04]  /*26020*/  STL.64 [R1+0x1a38], R2 ;  /* 0x001a380201007387 */ /* 0x0003e80000100a00 */
[----:B------:R-:W2:Y:S04]  /*26030*/  LDL.LU.64 R8, [R1+0x280] ;  /* 0x0002800001087983 */ /* 0x000ea80000300a00 */
[----:B------:R2:W-:Y:S04]  /*26040*/  STL.64 [R1+0x1a50], R30 ;  /* 0x001a501e01007387 */ /* 0x0005e80000100a00 */
[----:B------:R2:W-:Y:S01]  /*26050*/  STL.64 [R1+0x1a68], R28 ;  /* 0x001a681c01007387 */ /* 0x0005e20000100a00 */
[----:B-1----:R-:W-:Y:S01]  /*26060*/  IMAD.WIDE R24, R252, 0x4, R6 ;  /* 0x00000004fc187825 */ /* 0x002fe200078e0206 */
[----:B------:R-:W-:-:S02]  /*26070*/  IADD3 R0, R249, -0x62, RZ ;  /* 0xffffff9ef9007810 */ /* 0x000fc40007ffe0ff */
[----:B------:R-:W2:Y:S04]  /*26080*/  LDL.LU.64 R6, [R1+0x278] ;  /* 0x0002780001067983 */ /* 0x000ea80000300a00 */
[----:B------:R1:W-:Y:S04]  /*26090*/  STL.64 [R1+0x1a80], R26 ;  /* 0x001a801a01007387 */ /* 0x0003e80000100a00 */
[----:B------:R1:W-:Y:S01]  /*260a0*/  LDGSTS.E [R251+0x17480], [R30.64], !P2 ;  /* 0x174800001efb7fae */ /* 0x0003e2000d121844 */
[----:B------:R-:W-:-:S03]  /*260b0*/  IMAD.WIDE R22, R252, 0x4, R20 ;  /* 0x00000004fc167825 */ /* 0x000fc600078e0214 */
[----:B------:R1:W-:Y:S01]  /*260c0*/  STL.64 [R1+0x1a98], R24 ;  /* 0x001a981801007387 */ /* 0x0003e20000100a00 */
[----:B------:R-:W-:-:S03]  /*260d0*/  ISETP.GE.U32.AND P1, PT, R0, 0x7fffff5f, PT ;  /* 0x7fffff5f0000780c */ /* 0x000fc60003f26070 */
[----:B------:R1:W-:Y:S04]  /*260e0*/  LDGSTS.E [R251+0x17500], [R28.64], !P2 ;  /* 0x175000001cfb7fae */ /* 0x0003e8000d121844 */
[----:B------:R1:W-:Y:S04]  /*260f0*/  LDGSTS.E [R251+0x17580], [R26.64], !P2 ;  /* 0x175800001afb7fae */ /* 0x0003e8000d121844 */
[----:B------:R1:W-:Y:S04]  /*26100*/  LDGSTS.E [R251+0x17600], [R24.64], !P2 ;  /* 0x1760000018fb7fae */ /* 0x0003e8000d121844 */
[----:B------:R1:W-:Y:S01]  /*26110*/  LDGSTS.E [R251+0x17680], [R22.64], !P2 ;  /* 0x1768000016fb7fae */ /* 0x0003e2000d121844 */
[----:B----4-:R-:W-:-:S03]  /*26120*/  IMAD.WIDE R20, R252, 0x4, R4 ;  /* 0x00000004fc147825 */ /* 0x010fc600078e0204 */
[----:B------:R-:W4:Y:S04]  /*26130*/  LDL.LU.64 R4, [R1+0x270] ;  /* 0x0002700001047983 */ /* 0x000f280000300a00 */
[----:B------:R1:W-:Y:S04]  /*26140*/  STL.64 [R1+0x1ab8], R22 ;  /* 0x001ab81601007387 */ /* 0x0003e80000100a00 */
[----:B------:R1:W-:Y:S04]  /*26150*/  STL.64 [R1+0x1ad0], R20 ;  /* 0x001ad01401007387 */ /* 0x0003e80000100a00 */
[----:B------:R-:W4:Y:S04]  /*26160*/  LDL.LU.64 R2, [R1+0x268] ;  /* 0x0002680001027983 */ /* 0x000f280000300a00 */
[----:B------:R1:W-:Y:S01]  /*26170*/  LDGSTS.E [R251+0x17700], [R20.64], !P2 ;  /* 0x1770000014fb7fae */ /* 0x0003e2000d121844 */
[----:B---3--:R-:W-:-:S05]  /*26180*/  IMAD.WIDE R18, R252, 0x4, R18 ;  /* 0x00000004fc127825 */ /* 0x008fca00078e0212 */
[----:B------:R3:W-:Y:S04]  /*26190*/  STL.64 [R1+0x1af0], R18 ;  /* 0x001af01201007387 */ /* 0x0007e80000100a00 */
[----:B------:R-:W4:Y:S04]  /*261a0*/  LDL.LU.64 R32, [R1+0x1a0] ;  /* 0x0001a00001207983 */ /* 0x000f280000300a00 */
[----:B------:R3:W-:Y:S01]  /*261b0*/  LDGSTS.E [R251+0x17780], [R18.64], !P2 ;  /* 0x1778000012fb7fae */ /* 0x0007e2000d121844 */
[----:B------:R-:W-:-:S04]  /*261c0*/  IMAD.WIDE R16, R252, 0x4, R16 ;  /* 0x00000004fc107825 */ /* 0x000fc800078e0210 */
[C---:B--2---:R-:W-:Y:S01]  /*261d0*/  IMAD.WIDE R14, R252.reuse, 0x4, R14 ;  /* 0x00000004fc0e7825 */ /* 0x044fe200078e020e */
[----:B------:R2:W-:Y:S03]  /*261e0*/  STL.64 [R1+0x1b38], R16 ;  /* 0x001b381001007387 */ /* 0x0005e60000100a00 */
[C---:B------:R-:W-:Y:S01]  /*261f0*/  IMAD.WIDE R12, R252.reuse, 0x4, R12 ;  /* 0x00000004fc0c7825 */ /* 0x040fe200078e020c */
[----:B-1----:R-:W4:Y:S04]  /*26200*/  LDL.LU.64 R30, [R1+0x198] ;  /* 0x00019800011e7983 */ /* 0x002f280000300a00 */
[----:B------:R1:W-:Y:S04]  /*26210*/  STL.64 [R1+0x1b50], R14 ;  /* 0x001b500e01007387 */ /* 0x0003e80000100a00 */
[----:B------:R-:W4:Y:S04]  /*26220*/  LDL.LU.64 R28, [R1+0x190] ;  /* 0x00019000011c7983 */ /* 0x000f280000300a00 */
[----:B------:R1:W-:Y:S04]  /*26230*/  STL.64 [R1+0x1b68], R12 ;  /* 0x001b680c01007387 */ /* 0x0003e80000100a00 */
[----:B------:R-:W4:Y:S04]  /*26240*/  LDL.LU.64 R26, [R1+0x188] ;  /* 0x00018800011a7983 */ /* 0x000f280000300a00 */
[----:B------:R-:W4:Y:S04]  /*26250*/  LDL.LU.64 R24, [R1+0x180] ;  /* 0x0001800001187983 */ /* 0x000f280000300a00 */
[----:B------:R-:W4:Y:S04]  /*26260*/  LDL.LU.64 R22, [R1+0x178] ;  /* 0x0001780001167983 */ /* 0x000f280000300a00 */
[----:B------:R2:W-:Y:S04]  /*26270*/  LDGSTS.E [R251+0x18400], [R16.64], !P1 ;  /* 0x1840000010fb7fae */ /* 0x0005e8000c921844 */
[----:B------:R1:W-:Y:S01]  /*26280*/  LDGSTS.E [R251+0x18480], [R14.64], !P1 ;  /* 0x184800000efb7fae */ /* 0x0003e2000c921844 */
[----:B------:R-:W-:-:S03]  /*26290*/  IMAD.WIDE R10, R252, 0x4, R10 ;  /* 0x00000004fc0a7825 */ /* 0x000fc600078e020a */
[----:B------:R1:W-:Y:S04]  /*262a0*/  LDGSTS.E [R251+0x18500], [R12.64], !P1 ;  /* 0x185000000cfb7fae */ /* 0x0003e8000c921844 */
[----:B------:R1:W-:Y:S01]  /*262b0*/  STL.64 [R1+0x1b80], R10 ;  /* 0x001b800a01007387 */ /* 0x0003e20000100a00 */
[----:B------:R-:W-:-:S03]  /*262c0*/  IMAD.WIDE R8, R252, 0x4, R8 ;  /* 0x00000004fc087825 */ /* 0x000fc600078e0208 */
[----:B------:R-:W4:Y:S04]  /*262d0*/  LDL.LU.64 R20, [R1+0x170] ;  /* 0x0001700001147983 */ /* 0x000f280000300a00 */
[----:B------:R1:W-:Y:S04]  /*262e0*/  STL.64 [R1+0x1b98], R8 ;  /* 0x001b980801007387 */ /* 0x0003e80000100a00 */
[----:B---3--:R-:W3:Y:S04]  /*262f0*/  LDL.LU.64 R18, [R1+0x168] ;  /* 0x0001680001127983 */ /* 0x008ee80000300a00 */
[----:B------:R1:W-:Y:S01]  /*26300*/  LDGSTS.E [R251+0x18580], [R10.64], !P1 ;  /* 0x185800000afb7fae */ /* 0x0003e2000c921844 */
[----:B------:R-:W-:-:S03]  /*26310*/  IMAD.WIDE R6, R252, 0x4, R6 ;  /* 0x00000004fc067825 */ /* 0x000fc600078e0206 */
[----:B------:R1:W-:Y:S04]  /*26320*/  LDGSTS.E [R251+0x18600], [R8.64], !P1 ;  /* 0x1860000008fb7fae */ /* 0x0003e8000c921844 */
[----:B------:R1:W-:Y:S04]  /*26330*/  STL.64 [R1+0x1bb0], R6 ;  /* 0x001bb00601007387 */ /* 0x0003e80000100a00 */
[----:B------:R1:W-:Y:S01]  /*26340*/  LDGSTS.E [R251+0x18680], [R6.64], !P1 ;  /* 0x1868000006fb7fae */ /* 0x0003e2000c921844 */
[----:B----4-:R-:W-:-:S05]  /*26350*/  IMAD.WIDE R4, R252, 0x4, R4 ;  /* 0x00000004fc047825 */ /* 0x010fca00078e0204 */
[----:B------:R4:W-:Y:S04]  /*26360*/  STL.64 [R1+0x1bc8], R4 ;  /* 0x001bc80401007387 */ /* 0x0009e80000100a00 */
[----:B------:R4:W-:Y:S01]  /*26370*/  LDGSTS.E [R251+0x18700], [R4.64], !P1 ;  /* 0x1870000004fb7fae */ /* 0x0009e2000c921844 */
[----:B------:R-:W-:-:S05]  /*26380*/  IMAD.WIDE R2, R252, 0x4, R2 ;  /* 0x00000004fc027825 */ /* 0x000fca00078e0202 */
[----:B------:R4:W-:Y:S04]  /*26390*/  STL.64 [R1+0x1be0], R2 ;  /* 0x001be00201007387 */ /* 0x0009e80000100a00 */
[----:B--2---:R-:W2:Y:S04]  /*263a0*/  LDL.LU.64 R16, [R1+0xa0] ;  /* 0x0000a00001107983 */ /* 0x004ea80000300a00 */
[----:B-1----:R-:W2:Y:S04]  /*263b0*/  LDL.LU.64 R14, [R1+0x98] ;  /* 0x00009800010e7983 */ /* 0x002ea80000300a00 */
[----:B------:R-:W2:Y:S04]  /*263c0*/  LDL.LU.64 R12, [R1+0x90] ;  /* 0x00009000010c7983 */ /* 0x000ea80000300a00 */
[----:B------:R-:W2:Y:S04]  /*263d0*/  LDL.LU.64 R10, [R1+0x88] ;  /* 0x00008800010a7983 */ /* 0x000ea80000300a00 */
[----:B------:R-:W2:Y:S04]  /*263e0*/  LDL.LU.64 R8, [R1+0x80] ;  /* 0x0000800001087983 */ /* 0x000ea80000300a00 */
[----:B------:R-:W2:Y:S04]  /*263f0*/  LDL.LU.64 R6, [R1+0x78] ;  /* 0x0000780001067983 */ /* 0x000ea80000300a00 */
[----:B------:R1:W-:Y:S04]  /*26400*/  LDGSTS.E [R251+0x18780], [R2.64], !P1 ;  /* 0x1878000002fb7fae */ /* 0x0003e8000c921844 */
[----:B----4-:R-:W4:Y:S04]  /*26410*/  LDL.LU.64 R4, [R1+0x70] ;  /* 0x0000700001047983 */ /* 0x010f280000300a00 */
[----:B-1----:R-:W4:Y:S01]  /*26420*/  LDL.LU.64 R2, [R1+0x68] ;  /* 0x0000680001027983 */ /* 0x002f220000300a00 */
[----:B------:R-:W-:-:S04]  /*26430*/  IADD3 R0, R249, -0x66, RZ ;  /* 0xffffff9af9007810 */ /* 0x000fc80007ffe0ff */
[----:B------:R-:W-:Y:S02]  /*26440*/  ISETP.GE.U32.AND P3, PT, R0, 0x7fffff5b, PT ;  /* 0x7fffff5b0000780c */ /* 0x000fe40003f66070 */
[----:B------:R-:W-:Y:S01]  /*26450*/  IADD3 R0, R249, -0x6a, RZ ;  /* 0xffffff96f9007810 */ /* 0x000fe20007ffe0ff */
[----:B------:R-:W-:-:S03]  /*26460*/  IMAD.WIDE R32, R252, 0x4, R32 ;  /* 0x00000004fc207825 */ /* 0x000fc600078e0220 */
[----:B------:R-:W-:Y:S02]  /*26470*/  ISETP.GE.U32.AND P5, PT, R0, 0x7fffff57, PT ;  /* 0x7fffff570000780c */ /* 0x000fe40003fa6070 */
[----:B------:R-:W-:Y:S01]  /*26480*/  STL.64 [R1+0x1e78], R32 ;  /* 0x001e782001007387 */ /* 0x000fe20000100a00 */
[----:B------:R-:W-:-:S04]  /*26490*/  IADD3 R0, R249, -0x6e, RZ ;  /* 0xffffff92f9007810 */ /* 0x000fc80007ffe0ff */
[----:B------:R1:W-:Y:S01]  /*264a0*/  LDGSTS.E [R251+0x19400], [R32.64], !P3 ;  /* 0x1940000020fb7fae */ /* 0x0003e2000d921844 */
[----:B------:R-:W-:-:S04]  /*264b0*/  IMAD.WIDE R30, R252, 0x4, R30 ;  /* 0x00000004fc1e7825 */ /* 0x000fc800078e021e */
[C---:B------:R-:W-:Y:S01]  /*264c0*/  IMAD.WIDE R28, R252.reuse, 0x4, R28 ;  /* 0x00000004fc1c7825 */ /* 0x040fe200078e021c */
[----:B------:R-:W-:Y:S03]  /*264d0*/  STL.64 [R1+0x1eb0], R30 ;  /* 0x001eb01e01007387 */ /* 0x000fe60000100a00 */
[C---:B------:R-:W-:Y:S01]  /*264e0*/  IMAD.WIDE R26, R252.reuse, 0x4, R26 ;  /* 0x00000004fc1a7825 */ /* 0x040fe200078e021a */
[----:B------:R-:W-:Y:S03]  /*264f0*/  STL.64 [R1+0x1ef8], R28 ;  /* 0x001ef81c01007387 */ /* 0x000fe60000100a00 */
[C---:B------:R-:W-:Y:S01]  /*26500*/  IMAD.WIDE R24, R252.reuse, 0x4, R24 ;  /* 0x00000004fc187825 */ /* 0x040fe200078e0218 */
[----:B------:R-:W-:Y:S03]  /*26510*/  STL.64 [R1+0x1f30], R26 ;  /* 0x001f301a01007387 */ /* 0x000fe60000100a00 */
[----:B------:R-:W-:Y:S01]  /*26520*/  IMAD.WIDE R22, R252, 0x4, R22 ;  /* 0x00000004fc167825 */ /* 0x000fe200078e0216 */
[----:B------:R1:W-:Y:S01]  /*26530*/  LDGSTS.E [R251+0x19480], [R30.64], !P3 ;  /* 0x194800001efb7fae */ /* 0x0003e2000d921844 */
[----:B------:R-:W-:-:S03]  /*26540*/  ISETP.GE.U32.AND P4, PT, R0, 0x7fffff53, PT ;  /* 0x7fffff530000780c */ /* 0x000fc60003f86070 */
[----:B------:R-:W-:Y:S04]  /*26550*/  STL.64 [R1+0x1f48], R24 ;  /* 0x001f481801007387 */ /* 0x000fe80000100a00 */
[----:B------:R1:W-:Y:S04]  /*26560*/  LDGSTS.E [R251+0x19500], [R28.64], !P3 ;  /* 0x195000001cfb7fae */ /* 0x0003e8000d921844 */
[----:B------:R-:W-:Y:S04]  /*26570*/  STL.64 [R1+0x1f90], R22 ;  /* 0x001f901601007387 */ /* 0x000fe80000100a00 */
[----:B------:R1:W-:Y:S01]  /*26580*/  LDGSTS.E [R251+0x19580], [R26.64], !P3 ;  /* 0x195800001afb7fae */ /* 0x0003e2000d921844 */
[----:B------:R-:W-:-:S03]  /*26590*/  IMAD.WIDE R20, R252, 0x4, R20 ;  /* 0x00000004fc147825 */ /* 0x000fc600078e0214 */
[----:B------:R1:W-:Y:S01]  /*265a0*/  LDGSTS.E [R251+0x19600], [R24.64], !P3 ;  /* 0x1960000018fb7fae */ /* 0x0003e2000d921844 */
[----:B---3--:R-:W-:-:S03]  /*265b0*/  IMAD.WIDE R18, R252, 0x4, R18 ;  /* 0x00000004fc127825 */ /* 0x008fc600078e0212 */
[----:B------:R-:W-:Y:S01]  /*265c0*/  STL.64 [R1+0x1fb8], R20 ;  /* 0x001fb81401007387 */ /* 0x000fe20000100a00 */
[----:B------:R-:W-:-:S03]  /*265d0*/  IADD3 R0, R249, -0x72, RZ ;  /* 0xffffff8ef9007810 */ /* 0x000fc60007ffe0ff */
[----:B------:R-:W-:Y:S04]  /*265e0*/  STL.64 [R1+0x1fe0], R18 ;  /* 0x001fe01201007387 */ /* 0x000fe80000100a00 */
[----:B------:R3:W-:Y:S04]  /*265f0*/  LDGSTS.E [R251+0x19680], [R22.64], !P3 ;  /* 0x1968000016fb7fae */ /* 0x0007e8000d921844 */
[----:B------:R1:W-:Y:S04]  /*26600*/  LDGSTS.E [R251+0x19700], [R20.64], !P3 ;  /* 0x1970000014fb7fae */ /* 0x0003e8000d921844 */
[----:B------:R1:W-:Y:S01]  /*26610*/  LDGSTS.E [R251+0x19780], [R18.64], !P3 ;  /* 0x1978000012fb7fae */ /* 0x0003e2000d921844 */
[----:B------:R-:W-:-:S02]  /*26620*/  ISETP.GE.U32.AND P6, PT, R0, 0x7fffff4f, PT ;  /* 0x7fffff4f0000780c */ /* 0x000fc40003fc6070 */
[----:B------:R-:W-:-:S04]  /*26630*/  IADD3 R0, R249, -0x76, RZ ;  /* 0xffffff8af9007810 */ /* 0x000fc80007ffe0ff */
[----:B------:R-:W-:Y:S02]  /*26640*/  ISETP.GE.U32.AND P0, PT, R0, 0x7fffff4b, PT ;  /* 0x7fffff4b0000780c */ /* 0x000fe40003f06070 */
[----:B------:R-:W-:-:S04]  /*26650*/  IADD3 R0, R249, -0x7a, RZ ;  /* 0xffffff86f9007810 */ /* 0x000fc80007ffe0ff */
[----:B------:R-:W-:Y:S01]  /*26660*/  ISETP.GE.U32.AND P2, PT, R0, 0x7fffff47, PT ;  /* 0x7fffff470000780c */ /* 0x000fe20003f46070 */
[----:B--2---:R-:W-:-:S04]  /*26670*/  IMAD.WIDE R16, R252, 0x4, R16 ;  /* 0x00000004fc107825 */ /* 0x004fc800078e0210 */
[C---:B------:R-:W-:Y:S01]  /*26680*/  IMAD.WIDE R14, R252.reuse, 0x4, R14 ;  /* 0x00000004fc0e7825 */ /* 0x040fe200078e020e */
[----:B------:R2:W-:Y:S03]  /*26690*/  STL.64 [R1+0x2098], R16 ;  /* 0x0020981001007387 */ /* 0x0005e60000100a00 */
[C---:B------:R-:W-:Y:S01]  /*266a0*/  IMAD.WIDE R12, R252.reuse, 0x4, R12 ;  /* 0x00000004fc0c7825 */ /* 0x040fe200078e020c */
[----:B------:R1:W-:Y:S03]  /*266b0*/  STL.64 [R1+0x20e0], R14 ;  /* 0x0020e00e01007387 */ /* 0x0003e60000100a00 */
[C---:B------:R-:W-:Y:S01]  /*266c0*/  IMAD.WIDE R10, R252.reuse, 0x4, R10 ;  /* 0x00000004fc0a7825 */ /* 0x040fe200078e020a */
[----:B------:R1:W-:Y:S03]  /*266d0*/  STL.64 [R1+0x20f8], R12 ;  /* 0x0020f80c01007387 */ /* 0x0003e60000100a00 */
[C---:B------:R-:W-:Y:S01]  /*266e0*/  IMAD.WIDE R8, R252.reuse, 0x4, R8 ;  /* 0x00000004fc087825 */ /* 0x040fe200078e0208 */
[----:B------:R2:W-:Y:S03]  /*266f0*/  LDGSTS.E [R251+0x1a400], [R16.64], !P5 ;  /* 0x1a40000010fb7fae */ /* 0x0005e6000e921844 */
[C---:B------:R-:W-:Y:S01]  /*26700*/  IMAD.WIDE R6, R252.reuse, 0x4, R6 ;  /* 0x00000004fc067825 */ /* 0x040fe200078e0206 */
[----:B------:R1:W-:Y:S04]  /*26710*/  STL.64 [R1+0x2130], R10 ;  /* 0x0021300a01007387 */ /* 0x0003e80000100a00 */
[----:B------:R1:W-:Y:S01]  /*26720*/  LDGSTS.E [R251+0x1a480], [R14.64], !P5 ;  /* 0x1a4800000efb7fae */ /* 0x0003e2000e921844 */
[----:B----4-:R-:W-:-:S03]  /*26730*/  IMAD.WIDE R4, R252, 0x4, R4 ;  /* 0x00000004fc047825 */ /* 0x010fc600078e0204 */
[----:B------:R4:W-:Y:S01]  /*26740*/  STL.64 [R1+0x2348], R8 ;  /* 0x0023480801007387 */ /* 0x0009e20000100a00 */
[----:B--2---:R-:W-:-:S03]  /*26750*/  IMAD.WIDE R16, R252, 0x4, R88 ;  /* 0x00000004fc107825 */ /* 0x004fc600078e0258 */
[----:B------:R2:W-:Y:S01]  /*26760*/  LDGSTS.E [R251+0x1a500], [R12.64], !P5 ;  /* 0x1a5000000cfb7fae */ /* 0x0005e2000e921844 */
[----:B------:R-:W-:-:S03]  /*26770*/  IMAD.WIDE R2, R252, 0x4, R2 ;  /* 0x00000004fc027825 */ /* 0x000fc600078e0202 */
[----:B------:R3:W-:Y:S01]  /*26780*/  STL.64 [R1+0x2360], R6 ;  /* 0x0023600601007387 */ /* 0x0007e20000100a00 */
[----:B-1----:R-:W-:-:S03]  /*26790*/  IMAD.WIDE R14, R252, 0x4, R90 ;  /* 0x00000004fc0e7825 */ /* 0x002fc600078e025a */
[----:B------:R1:W-:Y:S01]  /*267a0*/  LDGSTS.E [R251+0x1a580], [R10.64], !P5 ;  /* 0x1a5800000afb7fae */ /* 0x0003e2000e921844 */
[----:B--2---:R-:W-:-:S03]  /*267b0*/  IMAD.WIDE R12, R252, 0x4, R92 ;  /* 0x00000004fc0c7825 */ /* 0x004fc600078e025c */
        /* <DEDUP_REMOVED lines=8> */
[----:B---3--:R-:W-:-:S03]  /*26840*/  IMAD.WIDE R6, R252, 0x4, R98 ;  /* 0x00000004fc067825 */ /* 0x008fc600078e0262 */
[----:B------:R1:W-:Y:S04]  /*26850*/  LDGSTS.E [R251+0x1a780], [R2.64], !P5 ;  /* 0x1a78000002fb7fae */ /* 0x0003e8000e921844 */
[----:B------:R3:W-:Y:S01]  /*26860*/  STL.64 [R1+0x2400], R14 ;  /* 0x0024000e01007387 */ /* 0x0007e20000100a00 */
[----:B--2---:R-:W-:-:S03]  /*26870*/  IMAD.WIDE R4, R252, 0x4, R100 ;  /* 0x00000004fc047825 */ /* 0x004fc600078e0264 */
        /* <DEDUP_REMOVED lines=68> */
[----:B---3--:R-:W-:-:S03]  /*26cc0*/  IMAD.WIDE R6, R252, 0x4, R146 ;  /* 0x00000004fc067825 */ /* 0x008fc600078e0292 */
[----:B------:R1:W-:Y:S04]  /*26cd0*/  LDGSTS.E [R251+0x1d780], [R2.64], !P0 ;  /* 0x1d78000002fb7fae */ /* 0x0003e8000c121844 */
[----:B------:R-:W-:Y:S01]  /*26ce0*/  STL.64 [R1+0x2a20], R14 ;  /* 0x002a200e01007387 */ /* 0x000fe20000100a00 */
[----:B--2---:R-:W-:-:S03]  /*26cf0*/  IMAD.WIDE R4, R252, 0x4, R148 ;  /* 0x00000004fc047825 */ /* 0x004fc600078e0294 */
        /* <DEDUP_REMOVED lines=511> */
[----:B------:R4:W-:Y:S04]  /*28cf0*/  STL.64 [R1+0x2558], R6 ;  /* 0x0025580601007387 */ /* 0x0009e80000100a00 */
[----:B------:R1:W-:Y:S04]  /*28d00*/  LDGSTS.E [R250+0x1e980], [R10.64], !P3 ;  /* 0x1e9800000afa7fae */ /* 0x0003e8000d921844 */
[----:B------:R1:W-:Y:S04]  /*28d10*/  STL.64 [R1+0x2570], R4 ;  /* 0x0025700401007387 */ /* 0x0003e80000100a00 */
[----:B------:R1:W-:Y:S04]  /*28d20*/  LDGSTS.E [R250+0x1ea00], [R8.64], !P3 ;  /* 0x1ea0000008fa7fae */ /* 0x0003e8000d921844 */
[----:B------:R1:W-:Y:S04]  /*28d30*/  STL.64 [R1+0x2588], R2 ;  /* 0x0025880201007387 */ /* 0x0003e80000100a00 */
[----:B------:R4:W-:Y:S01]  /*28d40*/  LDGSTS.E [R250+0x1ea80], [R6.64], !P3 ;  /* 0x1ea8000006fa7fae */ /* 0x0009e2000d921844 */
[----:B------:R-:W-:-:S03]  /*28d50*/  IMAD.WIDE R32, R252, 0x4, R232 ;  /* 0x00000004fc207825 */ /* 0x000fc600078e02e8 */
[----:B------:R1:W-:Y:S01]  /*28d60*/  LDGSTS.E [R250+0x1eb00], [R4.64], !P3 ;  /* 0x1eb0000004fa7fae */ /* 0x0003e2000d921844 */
[----:B------:R-:W-:-:S03]  /*28d70*/  IMAD.WIDE R30, R252, 0x4, R234 ;  /* 0x00000004fc1e7825 */ /* 0x000fc600078e02ea */
[----:B------:R1:W-:Y:S04]  /*28d80*/  LDGSTS.E [R250+0x1eb80], [R2.64], !P3 ;  /* 0x1eb8000002fa7fae */ /* 0x0003e8000d921844 */
[----:B----4-:R-:W4:Y:S04]  /*28d90*/  LDL.LU.64 R6, [R1+0xa20] ;  /* 0x000a200001067983 */ /* 0x010f280000300a00 */
[----:B---3--:R-:W3:Y:S04]  /*28da0*/  LDL.LU.64 R12, [R1+0xa18] ;  /* 0x000a1800010c7983 */ /* 0x008ee80000300a00 */
[----:B--2---:R-:W2:Y:S04]  /*28db0*/  LDL.LU.64 R14, [R1+0xa10] ;  /* 0x000a1000010e7983 */ /* 0x004ea80000300a00 */
[----:B-1----:R-:W4:Y:S01]  /*28dc0*/  LDL.LU.64 R16, [R1+0xa08] ;  /* 0x000a080001107983 */ /* 0x002f220000300a00 */
[----:B------:R-:W-:-:S03]  /*28dd0*/  IMAD.WIDE R28, R252, 0x4, R236 ;  /* 0x00000004fc1c7825 */ /* 0x000fc600078e02ec */
[----:B------:R-:W4:Y:S01]  /*28de0*/  LDL.LU.64 R8, [R1+0xa00] ;  /* 0x000a000001087983 */ /* 0x000f220000300a00 */
[----:B------:R-:W-:-:S03]  /*28df0*/  IMAD.WIDE R26, R252, 0x4, R238 ;  /* 0x00000004fc1a7825 */ /* 0x000fc600078e02ee */
[----:B------:R-:W4:Y:S01]  /*28e00*/  LDL.LU.64 R10, [R1+0x9f8] ;  /* 0x0009f800010a7983 */ /* 0x000f220000300a00 */
[----:B------:R-:W-:-:S03]  /*28e10*/  IMAD.WIDE R24, R252, 0x4, R240 ;  /* 0x00000004fc187825 */ /* 0x000fc600078e02f0 */
[----:B------:R-:W4:Y:S01]  /*28e20*/  LDL.LU.64 R20, [R1+0x9f0] ;  /* 0x0009f00001147983 */ /* 0x000f220000300a00 */
[----:B------:R-:W-:-:S03]  /*28e30*/  IMAD.WIDE R22, R252, 0x4, R242 ;  /* 0x00000004fc167825 */ /* 0x000fc600078e02f2 */
[----:B------:R-:W4:Y:S01]  /*28e40*/  LDL.LU.64 R18, [R1+0x9e8] ;  /* 0x0009e80001127983 */ /* 0x000f220000300a00 */
[----:B------:R-:W-:-:S03]  /*28e50*/  IMAD.WIDE R4, R252, 0x4, R244 ;  /* 0x00000004fc047825 */ /* 0x000fc600078e02f4 */
[----:B------:R-:W-:Y:S01]  /*28e60*/  STL.64 [R1+0x25a0], R32 ;  /* 0x0025a02001007387 */ /* 0x000fe20000100a00 */
[----:B------:R-:W-:-:S03]  /*28e70*/  IMAD.WIDE R2, R252, 0x4, R246 ;  /* 0x00000004fc027825 */ /* 0x000fc600078e02f6 */
[----:B------:R-:W-:Y:S04]  /*28e80*/  STL.64 [R1+0x25b8], R30 ;  /* 0x0025b81e01007387 */ /* 0x000fe80000100a00 */
[----:B------:R-:W-:Y:S04]  /*28e90*/  STL.64 [R1+0x25d0], R28 ;  /* 0x0025d01c01007387 */ /* 0x000fe80000100a00 */
[----:B------:R-:W-:Y:S04]  /*28ea0*/  STL.64 [R1+0x25e8], R26 ;  /* 0x0025e81a01007387 */ /* 0x000fe80000100a00 */
[----:B------:R-:W-:Y:S04]  /*28eb0*/  STL.64 [R1+0x2600], R24 ;  /* 0x0026001801007387 */ /* 0x000fe80000100a00 */
[----:B------:R-:W-:Y:S04]  /*28ec0*/  STL.64 [R1+0x2618], R22 ;  /* 0x0026181601007387 */ /* 0x000fe80000100a00 */
[----:B------:R-:W-:Y:S04]  /*28ed0*/  STL.64 [R1+0x2630], R4 ;  /* 0x0026300401007387 */ /* 0x000fe80000100a00 */
[----:B------:R1:W-:Y:S01]  /*28ee0*/  STL.64 [R1+0x2648], R2 ;  /* 0x0026480201007387 */ /* 0x0003e20000100a00 */
[----:B---3--:R-:W-:-:S03]  /*28ef0*/  IMAD.WIDE R180, R252, 0x4, R12 ;  /* 0x00000004fcb47825 */ /* 0x008fc600078e020c */
[----:B------:R-:W3:Y:S01]  /*28f00*/  LDL.LU.64 R12, [R1+0x920] ;  /* 0x00092000010c7983 */ /* 0x000ee20000300a00 */
[----:B--2---:R-:W-:-:S03]  /*28f10*/  IMAD.WIDE R178, R252, 0x4, R14 ;  /* 0x00000004fcb27825 */ /* 0x004fc600078e020e */
[----:B------:R-:W2:Y:S01]  /*28f20*/  LDL.LU.64 R14, [R1+0x918] ;  /* 0x00091800010e7983 */ /* 0x000ea20000300a00 */
[----:B----4-:R-:W-:-:S03]  /*28f30*/  IMAD.WIDE R176, R252, 0x4, R16 ;  /* 0x00000004fcb07825 */ /* 0x010fc600078e0210 */
[----:B------:R-:W4:Y:S01]  /*28f40*/  LDL.LU.64 R16, [R1+0x910] ;  /* 0x0009100001107983 */ /* 0x000f220000300a00 */
[----:B------:R-:W-:-:S04]  /*28f50*/  IADD3 R0, R249, -0x7f, RZ ;  /* 0xffffff81f9007810 */ /* 0x000fc80007ffe0ff */
[----:B------:R-:W-:Y:S01]  /*28f60*/  ISETP.GE.U32.AND P5, PT, R0, 0x7fffff42, PT ;  /* 0x7fffff420000780c */ /* 0x000fe20003fa6070 */
[----:B------:R-:W-:-:S12]  /*28f70*/  IMAD.WIDE R182, R252, 0x4, R6 ;  /* 0x00000004fcb67825 */ /* 0x000fd800078e0206 */
[----:B------:R1:W-:Y:S04]  /*28f80*/  LDGSTS.E [R250+0x1f800], [R32.64], !P5 ;  /* 0x1f80000020fa7fae */ /* 0x0003e8000e921844 */
[----:B------:R1:W-:Y:S04]  /*28f90*/  LDGSTS.E [R250+0x1f880], [R30.64], !P5 ;  /* 0x1f8800001efa7fae */ /* 0x0003e8000e921844 */
[----:B------:R1:W-:Y:S04]  /*28fa0*/  LDGSTS.E [R250+0x1f900], [R28.64], !P5 ;  /* 0x1f9000001cfa7fae */ /* 0x0003e8000e921844 */
[----:B------:R1:W-:Y:S04]  /*28fb0*/  LDGSTS.E [R250+0x1f980], [R26.64], !P5 ;  /* 0x1f9800001afa7fae */ /* 0x0003e8000e921844 */
[----:B------:R1:W-:Y:S04]  /*28fc0*/  LDGSTS.E [R250+0x1fa00], [R24.64], !P5 ;  /* 0x1fa0000018fa7fae */ /* 0x0003e8000e921844 */
[----:B------:R1:W-:Y:S04]  /*28fd0*/  LDGSTS.E [R250+0x1fa80], [R22.64], !P5 ;  /* 0x1fa8000016fa7fae */ /* 0x0003e8000e921844 */
[----:B------:R1:W-:Y:S01]  /*28fe0*/  LDGSTS.E [R250+0x1fb00], [R4.64], !P5 ;  /* 0x1fb0000004fa7fae */ /* 0x0003e2000e921844 */
[----:B------:R-:W-:-:S03]  /*28ff0*/  IMAD.WIDE R174, R252, 0x4, R8 ;  /* 0x00000004fcae7825 */ /* 0x000fc600078e0208 */
[----:B------:R1:W-:Y:S01]  /*29000*/  LDGSTS.E [R250+0x1fb80], [R2.64], !P5 ;  /* 0x1fb8000002fa7fae */ /* 0x0003e2000e921844 */
[----:B------:R-:W-:-:S03]  /*29010*/  IMAD.WIDE R172, R252, 0x4, R10 ;  /* 0x00000004fcac7825 */ /* 0x000fc600078e020a */
[----:B-1----:R-:W4:Y:S04]  /*29020*/  LDL.LU.64 R2, [R1+0x908] ;  /* 0x0009080001027983 */ /* 0x002f280000300a00 */
[----:B------:R-:W4:Y:S04]  /*29030*/  LDL.LU.64 R4, [R1+0x900] ;  /* 0x0009000001047983 */ /* 0x000f280000300a00 */
[----:B------:R-:W4:Y:S04]  /*29040*/  LDL.LU.64 R6, [R1+0x8f8] ;  /* 0x0008f80001067983 */ /* 0x000f280000300a00 */
[----:B------:R-:W4:Y:S01]  /*29050*/  LDL.LU.64 R8, [R1+0x8f0] ;  /* 0x0008f00001087983 */ /* 0x000f220000300a00 */
[----:B------:R-:W-:-:S03]  /*29060*/  IMAD.WIDE R170, R252, 0x4, R20 ;  /* 0x00000004fcaa7825 */ /* 0x000fc600078e0214 */
[----:B------:R-:W4:Y:S01]  /*29070*/  LDL.LU.64 R10, [R1+0x8e8] ;  /* 0x0008e800010a7983 */ /* 0x000f220000300a00 */
[----:B------:R-:W-:-:S03]  /*29080*/  IMAD.WIDE R168, R252, 0x4, R18 ;  /* 0x00000004fca87825 */ /* 0x000fc600078e0212 */
[----:B------:R1:W-:Y:S04]  /*29090*/  STL.64 [R1+0x57c8], R182 ;  /* 0x0057c8b601007387 */ /* 0x0003e80000100a00 */
[----:B------:R1:W-:Y:S04]  /*290a0*/  STL.64 [R1+0x57d0], R180 ;  /* 0x0057d0b401007387 */ /* 0x0003e80000100a00 */
[----:B------:R-:W-:Y:S04]  /*290b0*/  STL.64 [R1+0x57d8], R178 ;  /* 0x0057d8b201007387 */ /* 0x000fe80000100a00 */
[----:B------:R-:W-:Y:S04]  /*290c0*/  STL.64 [R1+0x57e0], R176 ;  /* 0x0057e0b001007387 */ /* 0x000fe80000100a00 */
[----:B------:R-:W-:Y:S04]  /*290d0*/  STL.64 [R1+0x57e8], R174 ;  /* 0x0057e8ae01007387 */ /* 0x000fe80000100a00 */
[----:B------:R-:W-:Y:S04]  /*290e0*/  STL.64 [R1+0x57f0], R172 ;  /* 0x0057f0ac01007387 */ /* 0x000fe80000100a00 */
[----:B------:R-:W-:Y:S04]  /*290f0*/  STL.64 [R1+0x57f8], R170 ;  /* 0x0057f8aa01007387 */ /* 0x000fe80000100a00 */
[----:B------:R-:W-:Y:S01]  /*29100*/  STL.64 [R1+0x5800], R168 ;  /* 0x005800a801007387 */ /* 0x000fe20000100a00 */
[----:B---3--:R-:W-:-:S03]  /*29110*/  IMAD.WIDE R166, R252, 0x4, R12 ;  /* 0x00000004fca67825 */ /* 0x008fc600078e020c */
[----:B------:R-:W3:Y:S01]  /*29120*/  LDL.LU.64 R12, [R1+0x820] ;  /* 0x00082000010c7983 */ /* 0x000ee20000300a00 */
[----:B--2---:R-:W-:-:S03]  /*29130*/  IMAD.WIDE R164, R252, 0x4, R14 ;  /* 0x00000004fca47825 */ /* 0x004fc600078e020e */
[----:B------:R-:W2:Y:S01]  /*29140*/  LDL.LU.64 R14, [R1+0x818] ;  /* 0x00081800010e7983 */ /* 0x000ea20000300a00 */
[----:B----4-:R-:W-:-:S03]  /*29150*/  IMAD.WIDE R162, R252, 0x4, R16 ;  /* 0x00000004fca27825 */ /* 0x010fc600078e0210 */
[----:B------:R-:W4:Y:S04]  /*29160*/  LDL.LU.64 R16, [R1+0x810] ;  /* 0x0008100001107983 */ /* 0x000f280000300a00 */
[----:B------:R-:W4:Y:S01]  /*29170*/  LDL.LU.64 R20, [R1+0x808] ;  /* 0x0008080001147983 */ /* 0x000f220000300a00 */
[----:B------:R-:W-:-:S04]  /*29180*/  IMAD.WIDE R160, R252, 0x4, R2 ;  /* 0x00000004fca07825 */ /* 0x000fc800078e0202 */
[C---:B------:R-:W-:Y:S02]  /*29190*/  IMAD.WIDE R158, R252.reuse, 0x4, R4 ;  /* 0x00000004fc9e7825 */ /* 0x040fe400078e0204 */
[----:B------:R-:W4:Y:S02]  /*291a0*/  LDL.LU.64 R4, [R1+0x800] ;  /* 0x0008000001047983 */ /* 0x000f240000300a00 */
[C---:B------:R-:W-:Y:S02]  /*291b0*/  IMAD.WIDE R156, R252.reuse, 0x4, R6 ;  /* 0x00000004fc9c7825 */ /* 0x040fe400078e0206 */
[----:B------:R-:W4:Y:S02]  /*291c0*/  LDL.LU.64 R6, [R1+0x7f8] ;  /* 0x0007f80001067983 */ /* 0x000f240000300a00 */
[C---:B------:R-:W-:Y:S02]  /*291d0*/  IMAD.WIDE R154, R252.reuse, 0x4, R8 ;  /* 0x00000004fc9a7825 */ /* 0x040fe400078e0208 */
[----:B------:R-:W4:Y:S04]  /*291e0*/  LDL.LU.64 R8, [R1+0x7f0] ;  /* 0x0007f00001087983 */ /* 0x000f280000300a00 */
[----:B------:R-:W4:Y:S01]  /*291f0*/  LDL.LU.64 R18, [R1+0x7e8] ;  /* 0x0007e80001127983 */ /* 0x000f220000300a00 */
[----:B------:R-:W-:-:S03]  /*29200*/  IMAD.WIDE R152, R252, 0x4, R10 ;  /* 0x00000004fc987825 */ /* 0x000fc600078e020a */
[----:B------:R-:W-:Y:S04]  /*29210*/  STL.64 [R1+0x5808], R166 ;  /* 0x005808a601007387 */ /* 0x000fe80000100a00 */
[----:B------:R-:W-:Y:S04]  /*29220*/  STL.64 [R1+0x5810], R164 ;  /* 0x005810a401007387 */ /* 0x000fe80000100a00 */
[----:B------:R-:W-:Y:S04]  /*29230*/  STL.64 [R1+0x5818], R162 ;  /* 0x005818a201007387 */ /* 0x000fe80000100a00 */
[----:B------:R-:W-:Y:S04]  /*29240*/  STL.64 [R1+0x5820], R160 ;  /* 0x005820a001007387 */ /* 0x000fe80000100a00 */
[----:B------:R-:W-:Y:S04]  /*29250*/  STL.64 [R1+0x5828], R158 ;  /* 0x0058289e01007387 */ /* 0x000fe80000100a00 */
[----:B------:R-:W-:Y:S04]  /*29260*/  STL.64 [R1+0x5830], R156 ;  /* 0x0058309c01007387 */ /* 0x000fe80000100a00 */
[----:B------:R-:W-:Y:S04]  /*29270*/  STL.64 [R1+0x5838], R154 ;  /* 0x0058389a01007387 */ /* 0x000fe80000100a00 */
[----:B------:R-:W-:Y:S04]  /*29280*/  STL.64 [R1+0x5840], R152 ;  /* 0x0058409801007387 */ /* 0x000fe80000100a00 */
[----:B------:R-:W4:Y:S04]  /*29290*/  LDL.LU.64 R2, [R1+0x720] ;  /* 0x0007200001027983 */ /* 0x000f280000300a00 */
[----:B------:R-:W4:Y:S01]  /*292a0*/  LDL.LU.64 R10, [R1+0x718] ;  /* 0x00071800010a7983 */ /* 0x000f220000300a00 */
[----:B---3--:R-:W-:-:S03]  /*292b0*/  IMAD.WIDE R150, R252, 0x4, R12 ;  /* 0x00000004fc967825 */ /* 0x008fc600078e020c */
[----:B------:R-:W3:Y:S01]  /*292c0*/  LDL.LU.64 R12, [R1+0x710] ;  /* 0x00071000010c7983 */ /* 0x000ee20000300a00 */
[----:B--2---:R-:W-:-:S03]  /*292d0*/  IMAD.WIDE R148, R252, 0x4, R14 ;  /* 0x00000004fc947825 */ /* 0x004fc600078e020e */
[----:B------:R-:W2:Y:S01]  /*292e0*/  LDL.LU.64 R14, [R1+0x708] ;  /* 0x00070800010e7983 */ /* 0x000ea20000300a00 */
[----:B----4-:R-:W-:-:S03]  /*292f0*/  IMAD.WIDE R146, R252, 0x4, R16 ;  /* 0x00000004fc927825 */ /* 0x010fc600078e0210 */
[----:B------:R-:W4:Y:S01]  /*29300*/  LDL.LU.64 R16, [R1+0x700] ;  /* 0x0007000001107983 */ /* 0x000f220000300a00 */
[----:B------:R-:W-:-:S04]  /*29310*/  IMAD.WIDE R144, R252, 0x4, R20 ;  /* 0x00000004fc907825 */ /* 0x000fc800078e0214 */
[C---:B------:R-:W-:Y:S02]  /*29320*/  IMAD.WIDE R142, R252.reuse, 0x4, R4 ;  /* 0x00000004fc8e7825 */ /* 0x040fe400078e0204 */
[----:B------:R-:W4:Y:S02]  /*29330*/  LDL.LU.64 R4, [R1+0x6f8] ;  /* 0x0006f80001047983 */ /* 0x000f240000300a00 */
[C---:B------:R-:W-:Y:S02]  /*29340*/  IMAD.WIDE R140, R252.reuse, 0x4, R6 ;  /* 0x00000004fc8c7825 */ /* 0x040fe400078e0206 */
[----:B------:R-:W4:Y:S02]  /*29350*/  LDL.LU.64 R6, [R1+0x6f0] ;  /* 0x0006f00001067983 */ /* 0x000f240000300a00 */
[C---:B------:R-:W-:Y:S02]  /*29360*/  IMAD.WIDE R138, R252.reuse, 0x4, R8 ;  /* 0x00000004fc8a7825 */ /* 0x040fe400078e0208 */
[----:B------:R-:W4:Y:S02]  /*29370*/  LDL.LU.64 R8, [R1+0x6e8] ;  /* 0x0006e80001087983 */ /* 0x000f240000300a00 */
[----:B------:R-:W-:-:S02]  /*29380*/  IMAD.WIDE R136, R252, 0x4, R18 ;  /* 0x00000004fc887825 */ /* 0x000fc400078e0212 */
[----:B------:R-:W-:Y:S04]  /*29390*/  STL.64 [R1+0x5848], R150 ;  /* 0x0058489601007387 */ /* 0x000fe80000100a00 */
[----:B------:R-:W-:Y:S04]  /*293a0*/  STL.64 [R1+0x5850], R148 ;  /* 0x0058509401007387 */ /* 0x000fe80000100a00 */
[----:B------:R-:W-:Y:S04]  /*293b0*/  STL.64 [R1+0x5858], R146 ;  /* 0x0058589201007387 */ /* 0x000fe80000100a00 */
[----:B------:R-:W-:Y:S04]  /*293c0*/  STL.64 [R1+0x5860], R144 ;  /* 0x0058609001007387 */ /* 0x000fe80000100a00 */
[----:B------:R-:W-:Y:S04]  /*293d0*/  STL.64 [R1+0x5868], R142 ;  /* 0x0058688e01007387 */ /* 0x000fe80000100a00 */
[----:B------:R-:W-:Y:S04]  /*293e0*/  STL.64 [R1+0x5870], R140 ;  /* 0x0058708c01007387 */ /* 0x000fe80000100a00 */
[----:B------:R-:W-:Y:S04]  /*293f0*/  STL.64 [R1+0x5878], R138 ;  /* 0x0058788a01007387 */ /* 0x000fe80000100a00 */
[----:B------:R-:W-:Y:S01]  /*29400*/  STL.64 [R1+0x5880], R136 ;  /* 0x0058808801007387 */ /* 0x000fe20000100a00 */
[----:B------:R-:W-:-:S03]  /*29410*/  IMAD.WIDE R132, R252, 0x4, R10 ;  /* 0x00000004fc847825 */ /* 0x000fc600078e020a */
[----:B------:R-:W4:Y:S01]  /*29420*/  LDL.LU.64 R10, [R1+0x620] ;  /* 0x00062000010a7983 */ /* 0x000f220000300a00 */
[----:B---3--:R-:W-:-:S03]  /*29430*/  IMAD.WIDE R130, R252, 0x4, R12 ;  /* 0x00000004fc827825 */ /* 0x008fc600078e020c */
[----:B------:R-:W3:Y:S01]  /*29440*/  LDL.LU.64 R12, [R1+0x618] ;  /* 0x00061800010c7983 */ /* 0x000ee20000300a00 */
[----:B--2---:R-:W-:-:S03]  /*29450*/  IMAD.WIDE R128, R252, 0x4, R14 ;  /* 0x00000004fc807825 */ /* 0x004fc600078e020e */
[----:B------:R-:W2:Y:S01]  /*29460*/  LDL.LU.64 R14, [R1+0x610] ;  /* 0x00061000010e7983 */ /* 0x000ea20000300a00 */
[----:B----4-:R-:W-:-:S03]  /*29470*/  IMAD.WIDE R126, R252, 0x4, R16 ;  /* 0x00000004fc7e7825 */ /* 0x010fc600078e0210 */
[----:B------:R-:W4:Y:S01]  /*29480*/  LDL.LU.64 R16, [R1+0x608] ;  /* 0x0006080001107983 */ /* 0x000f220000300a00 */
[----:B------:R-:W-:-:S03]  /*29490*/  IMAD.WIDE R134, R252, 0x4, R2 ;  /* 0x00000004fc867825 */ /* 0x000fc600078e0202 */
[----:B------:R-:W4:Y:S04]  /*294a0*/  LDL.LU.64 R24, [R1+0x600] ;  /* 0x0006000001187983 */ /* 0x000f280000300a00 */
[----:B------:R-:W4:Y:S04]  /*294b0*/  LDL.LU.64 R22, [R1+0x5f8] ;  /* 0x0005f80001167983 */ /* 0x000f280000300a00 */
[----:B------:R-:W4:Y:S04]  /*294c0*/  LDL.LU.64 R20, [R1+0x5f0] ;  /* 0x0005f00001147983 */ /* 0x000f280000300a00 */
[----:B------:R-:W4:Y:S04]  /*294d0*/  LDL.LU.64 R18, [R1+0x5e8] ;  /* 0x0005e80001127983 */ /* 0x000f280000300a00 */
        /* <DEDUP_REMOVED lines=10> */
[----:B------:R1:W-:Y:S04]  /*29580*/  STL.64 [R1+0x58b0], R124 ;  /* 0x0058b07c01007387 */ /* 0x0003e80000100a00 */
[----:B------:R-:W-:Y:S04]  /*29590*/  STL.64 [R1+0x58b8], R122 ;  /* 0x0058b87a01007387 */ /* 0x000fe80000100a00 */
[----:B------:R-:W-:Y:S04]  /*295a0*/  STL.64 [R1+0x58c0], R120 ;  /* 0x0058c07801007387 */ /* 0x000fe80000100a00 */
[----:B------:R-:W4:Y:S04]  /*295b0*/  LDL.LU.64 R6, [R1+0x510] ;  /* 0x0005100001067983 */ /* 0x000f280000300a00 */
[----:B------:R-:W4:Y:S01]  /*295c0*/  LDL.LU.64 R8, [R1+0x508] ;  /* 0x0005080001087983 */ /* 0x000f220000300a00 */
[----:B------:R-:W-:-:S03]  /*295d0*/  IMAD.WIDE R118, R252, 0x4, R10 ;  /* 0x00000004fc767825 */ /* 0x000fc600078e020a */
[----:B------:R-:W4:Y:S01]  /*295e0*/  LDL.LU.64 R10, [R1+0x500] ;  /* 0x00050000010a7983 */ /* 0x000f220000300a00 */
[----:B---3--:R-:W-:-:S03]  /*295f0*/  IMAD.WIDE R116, R252, 0x4, R12 ;  /* 0x00000004fc747825 */ /* 0x008fc600078e020c */
[----:B------:R-:W3:Y:S01]  /*29600*/  LDL.LU.64 R12, [R1+0x4f8] ;  /* 0x0004f800010c7983 */ /* 0x000ee20000300a00 */
[----:B--2---:R-:W-:-:S03]  /*29610*/  IMAD.WIDE R114, R252, 0x4, R14 ;  /* 0x00000004fc727825 */ /* 0x004fc600078e020e */
[----:B------:R-:W2:Y:S01]  /*29620*/  LDL.LU.64 R14, [R1+0x4f0] ;  /* 0x0004f000010e7983 */ /* 0x000ea20000300a00 */
[----:B----4-:R-:W-:-:S03]  /*29630*/  IMAD.WIDE R112, R252, 0x4, R16 ;  /* 0x00000004fc707825 */ /* 0x010fc600078e0210 */
[----:B------:R-:W4:Y:S04]  /*29640*/  LDL.LU.64 R16, [R1+0x4e8] ;  /* 0x0004e80001107983 */ /* 0x000f280000300a00 */
[----:B------:R1:W-:Y:S01]  /*29650*/  STL.64 [R1+0x58c8], R118 ;  /* 0x0058c87601007387 */ /* 0x0003e20000100a00 */
        /* <DEDUP_REMOVED lines=9> */
[----:B------:R-:W4:Y:S04]  /*296f0*/  LDL.LU.64 R24, [R1+0x400] ;  /* 0x0004000001187983 */ /* 0x000f280000300a00 */
[----:B------:R-:W4:Y:S04]  /*29700*/  LDL.LU.64 R22, [R1+0x3f8] ;  /* 0x0003f80001167983 */ /* 0x000f280000300a00 */
[----:B------:R-:W4:Y:S04]  /*29710*/  LDL.LU.64 R20, [R1+0x3f0] ;  /* 0x0003f00001147983 */ /* 0x000f280000300a00 */
[----:B------:R-:W4:Y:S04]  /*29720*/  LDL.LU.64 R18, [R1+0x3e8] ;  /* 0x0003e80001127983 */ /* 0x000f280000300a00 */
[----:B------:R-:W4:Y:S01]  /*29730*/  LDL.LU.64 R2, [R1+0x320] ;  /* 0x0003200001027983 */ /* 0x000f220000300a00 */
[----:B------:R-:W-:-:S04]  /*29740*/  IMAD.WIDE R100, R252, 0x4, R4 ;  /* 0x00000004fc647825 */ /* 0x000fc800078e0204 */
[----:B------:R-:W-:-:S04]  /*29750*/  IMAD.WIDE R98, R252, 0x4, R6 ;  /* 0x00000004fc627825 */ /* 0x000fc800078e0206 */
[----:B------:R-:W-:-:S04]  /*29760*/  IMAD.WIDE R96, R252, 0x4, R8 ;  /* 0x00000004fc607825 */ /* 0x000fc800078e0208 */
[----:B------:R-:W-:-:S04]  /*29770*/  IMAD.WIDE R94, R252, 0x4, R10 ;  /* 0x00000004fc5e7825 */ /* 0x000fc800078e020a */
[----:B---3--:R-:W-:-:S04]  /*29780*/  IMAD.WIDE R92, R252, 0x4, R12 ;  /* 0x00000004fc5c7825 */ /* 0x008fc800078e020c */
[----:B--2---:R-:W-:-:S04]  /*29790*/  IMAD.WIDE R90, R252, 0x4, R14 ;  /* 0x00000004fc5a7825 */ /* 0x004fc800078e020e */
[C---:B----4-:R-:W-:Y:S02]  /*297a0*/  IMAD.WIDE R88, R252.reuse, 0x4, R16 ;  /* 0x00000004fc587825 */ /* 0x050fe400078e0210 */
[----:B------:R-:W2:Y:S04]  /*297b0*/  LDL.LU.64 R16, [R1+0x318] ;  /* 0x0003180001107983 */ /* 0x000ea80000300a00 */
[----:B------:R-:W3:Y:S04]  /*297c0*/  LDL.LU.64 R14, [R1+0x310] ;  /* 0x00031000010e7983 */ /* 0x000ee80000300a00 */
[----:B------:R-:W3:Y:S04]  /*297d0*/  LDL.LU.64 R12, [R1+0x308] ;  /* 0x00030800010c7983 */ /* 0x000ee80000300a00 */
[----:B------:R-:W3:Y:S04]  /*297e0*/  LDL.LU.64 R10, [R1+0x300] ;  /* 0x00030000010a7983 */ /* 0x000ee80000300a00 */
[----:B------:R-:W3:Y:S04]  /*297f0*/  LDL.LU.64 R8, [R1+0x2f8] ;  /* 0x0002f80001087983 */ /* 0x000ee80000300a00 */
[----:B------:R-:W3:Y:S04]  /*29800*/  LDL.LU.64 R6, [R1+0x2f0] ;  /* 0x0002f00001067983 */ /* 0x000ee80000300a00 */
[----:B------:R-:W3:Y:S04]  /*29810*/  LDL.LU.64 R4, [R1+0x2e8] ;  /* 0x0002e80001047983 */ /* 0x000ee80000300a00 */
[----:B------:R-:W1:Y:S01]  /*29820*/  S2R R251, SR_TID.X ;  /* 0x0000000000fb7919 */ /* 0x000e620000002100 */
[----:B------:R-:W-:Y:S01]  /*29830*/  IADD3 R0, R249, -0x44, RZ ;  /* 0xffffffbcf9007810 */ /* 0x000fe20007ffe0ff */
[----:B------:R-:W-:-:S02]  /*29840*/  IMAD.WIDE R86, R252, 0x4, R32 ;  /* 0x00000004fc567825 */ /* 0x000fc400078e0220 */
[----:B------:R-:W3:Y:S01]  /*29850*/  LDL.LU.64 R56, [R1+0x220] ;  /* 0x0002200001387983 */ /* 0x000ee20000300a00 */
[----:B------:R-:W-:Y:S02]  /*29860*/  ISETP.GE.U32.AND P4, PT, R0, 0x7fffff7d, PT ;  /* 0x7fffff7d0000780c */ /* 0x000fe40003f86070 */
[----:B------:R-:W-:Y:S01]  /*29870*/  IADD3 R0, R249, -0x48, RZ ;  /* 0xffffffb8f9007810 */ /* 0x000fe20007ffe0ff */
[----:B------:R-:W-:Y:S01]  /*29880*/  IMAD.WIDE R84, R252, 0x4, R30 ;  /* 0x00000004fc547825 */ /* 0x000fe200078e021e */
[----:B------:R-:W3:Y:S02]  /*29890*/  LDL.LU.64 R54, [R1+0x218] ;  /* 0x0002180001367983 */ /* 0x000ee40000300a00 */
[----:B------:R-:W-:Y:S02]  /*298a0*/  ISETP.GE.U32.AND P6, PT, R0, 0x7fffff79, PT ;  /* 0x7fffff790000780c */ /* 0x000fe40003fc6070 */
[----:B-1----:R-:W-:Y:S01]  /*298b0*/  LOP3.LUT R251, R251, 0x1f, RZ, 0xc0, !PT ;  /* 0x0000001ffbfb7812 */ /* 0x002fe200078ec0ff */
[----:B------:R-:W-:Y:S01]  /*298c0*/  IMAD.WIDE R82, R252, 0x4, R28 ;  /* 0x00000004fc527825 */ /* 0x000fe200078e021c */
[----:B------:R-:W3:Y:S02]  /*298d0*/  LDL.LU.64 R52, [R1+0x210] ;  /* 0x0002100001347983 */ /* 0x000ee40000300a00 */
[----:B------:R-:W-:-:S02]  /*298e0*/  SHF.L.U32 R213, R251, 0x2, RZ ;  /* 0x00000002fbd57819 */ /* 0x000fc400000006ff */
[----:B------:R-:W-:Y:S01]  /*298f0*/  IADD3 R0, R249, -0x4c, RZ ;  /* 0xffffffb4f9007810 */ /* 0x000fe20007ffe0ff */
[----:B------:R-:W-:Y:S01]  /*29900*/  IMAD.WIDE R80, R252, 0x4, R26 ;  /* 0x00000004fc507825 */ /* 0x000fe200078e021a */
[----:B------:R-:W-:Y:S01]  /*29910*/  LOP3.LUT R212, R213, 0x60, RZ, 0x3c, !PT ;  /* 0x00000060d5d47812 */ /* 0x000fe200078e3cff */
[----:B------:R-:W3:Y:S01]  /*29920*/  LDL.LU.64 R50, [R1+0x208] ;  /* 0x0002080001327983 */ /* 0x000ee20000300a00 */
[----:B------:R-:W-:-:S03]  /*29930*/  ISETP.GE.U32.AND P0, PT, R0, 0x7fffff75, PT ;  /* 0x7fffff750000780c */ /* 0x000fc60003f06070 */
[----:B------:R1:W-:Y:S04]  /*29940*/  LDGSTS.E [R212+0x10c00], [R182.64], !P4 ;  /* 0x10c00000b6d47fae */ /* 0x0003e8000e121844 */
[----:B------:R1:W-:Y:S04]  /*29950*/  LDGSTS.E [R212+0x10c80], [R180.64], !P4 ;  /* 0x10c80000b4d47fae */ /* 0x0003e8000e121844 */
[----:B------:R1:W-:Y:S04]  /*29960*/  LDGSTS.E [R212+0x10d00], [R178.64], !P4 ;  /* 0x10d00000b2d47fae */ /* 0x0003e8000e121844 */
[----:B------:R1:W-:Y:S01]  /*29970*/  LDGSTS.E [R212+0x10d80], [R176.64], !P4 ;  /* 0x10d80000b0d47fae */ /* 0x0003e2000e121844 */
[----:B------:R-:W-:-:S03]  /*29980*/  IADD3 R0, R249, -0x50, RZ ;  /* 0xffffffb0f9007810 */ /* 0x000fc60007ffe0ff */
[----:B------:R1:W-:Y:S04]  /*29990*/  LDGSTS.E [R212+0x10e00], [R174.64], !P4 ;  /* 0x10e00000aed47fae */ /* 0x0003e8000e121844 */
[----:B------:R1:W-:Y:S04]  /*299a0*/  LDGSTS.E [R212+0x10e80], [R172.64], !P4 ;  /* 0x10e80000acd47fae */ /* 0x0003e8000e121844 */
[----:B------:R1:W-:Y:S04]  /*299b0*/  LDGSTS.E [R212+0x10f00], [R170.64], !P4 ;  /* 0x10f00000aad47fae */ /* 0x0003e8000e121844 */
[----:B------:R1:W-:Y:S01]  /*299c0*/  LDGSTS.E [R212+0x10f80], [R168.64], !P4 ;  /* 0x10f80000a8d47fae */ /* 0x0003e2000e121844 */
        /* <DEDUP_REMOVED lines=48> */
[----:B------:R-:W-:-:S03]  /*29cd0*/  IMAD.WIDE R26, R252, 0x4, R24 ;  /* 0x00000004fc1a7825 */ /* 0x000fc600078e0218 */
[----:B------:R1:W-:Y:S01]  /*29ce0*/  LDGSTS.E [R212+0x15e80], [R92.64], !P3 ;  /* 0x15e800005cd47fae */ /* 0x0003e2000d921844 */
[----:B------:R-:W-:Y:S01]  /*29cf0*/  IADD3 R0, R249, -0x68, RZ ;  /* 0xffffff98f9007810 */ /* 0x000fe20007ffe0ff */
[C---:B------:R-:W-:Y:S02]  /*29d00*/  IMAD.WIDE R24, R252.reuse, 0x4, R22 ;  /* 0x00000004fc187825 */ /* 0x040fe400078e0216 */
[----:B------:R1:W-:Y:S02]  /*29d10*/  LDGSTS.E [R212+0x15f00], [R90.64], !P3 ;  /* 0x15f000005ad47fae */ /* 0x0003e4000d921844 */
[----:B------:R-:W-:Y:S02]  /*29d20*/  IMAD.WIDE R22, R252, 0x4, R20 ;  /* 0x00000004fc167825 */ /* 0x000fe400078e0214 */
[----:B------:R1:W-:Y:S02]  /*29d30*/  LDGSTS.E [R212+0x15f80], [R88.64], !P3 ;  /* 0x15f8000058d47fae */ /* 0x0003e4000d921844 */
[----:B------:R-:W-:-:S02]  /*29d40*/  IMAD.MOV.U32 R250, RZ, RZ, c[0x0][0x180] ;  /* 0x00006000fffa7624 */ /* 0x000fc400078e00ff */
[----:B------:R1:W-:Y:S01]  /*29d50*/  LDGSTS.E [R212+0x16c00], [R86.64], !P5 ;  /* 0x16c0000056d47fae */ /* 0x0003e2000e921844 */
[----:B------:R-:W-:-:S03]  /*29d60*/  IMAD.WIDE R20, R252, 0x4, R18 ;  /* 0x00000004fc147825 */ /* 0x000fc600078e0212 */
[----:B------:R1:W-:Y:S01]  /*29d70*/  LDGSTS.E [R212+0x16c80], [R84.64], !P5 ;  /* 0x16c8000054d47fae */ /* 0x0003e2000e921844 */
[----:B------:R-:W-:Y:S01]  /*29d80*/  IMAD.WIDE R18, R252, 0x4, R2 ;  /* 0x00000004fc127825 */ /* 0x000fe200078e0202 */
[----:B------:R-:W-:Y:S02]  /*29d90*/  ISETP.GE.U32.AND P0, PT, R0, 0x7fffff59, PT ;  /* 0x7fffff590000780c */ /* 0x000fe40003f06070 */
[----:B------:R1:W-:Y:S01]  /*29da0*/  LDGSTS.E [R212+0x16d00], [R82.64], !P5 ;  /* 0x16d0000052d47fae */ /* 0x0003e2000e921844 */
[----:B------:R-:W-:-:S03]  /*29db0*/  IADD3 R0, R249, -0x6c, RZ ;  /* 0xffffff94f9007810 */ /* 0x000fc60007ffe0ff */
[----:B------:R1:W-:Y:S01]  /*29dc0*/  LDGSTS.E [R212+0x16d80], [R80.64], !P5 ;  /* 0x16d8000050d47fae */ /* 0x0003e2000e921844 */
[----:B------:R-:W-:-:S03]  /*29dd0*/  IADD3 R250, R250, -0x40, RZ ;  /* 0xffffffc0fafa7810 */ /* 0x000fc60007ffe0ff */
[----:B------:R1:W-:Y:S04]  /*29de0*/  LDGSTS.E [R212+0x16e00], [R26.64], !P5 ;  /* 0x16e000001ad47fae */ /* 0x0003e8000e921844 */
[----:B------:R1:W-:Y:S01]  /*29df0*/  LDGSTS.E [R212+0x16e80], [R24.64], !P5 ;  /* 0x16e8000018d47fae */ /* 0x0003e2000e921844 */
[----:B------:R-:W-:-:S03]  /*29e00*/  ISETP.GE.U32.AND P2, PT, R0, 0x7fffff55, PT ;  /* 0x7fffff550000780c */ /* 0x000fc60003f46070 */
[----:B------:R1:W-:Y:S04]  /*29e10*/  LDGSTS.E [R212+0x16f00], [R22.64], !P5 ;  /* 0x16f0000016d47fae */ /* 0x0003e8000e921844 */
[----:B------:R-:W4:Y:S01]  /*29e20*/  LDL.LU.64 R48, [R1+0x200] ;  /* 0x0002000001307983 */ /* 0x000f220000300a00 */
[----:B------:R-:W-:-:S03]  /*29e30*/  IADD3 R0, R249, -0x70, RZ ;  /* 0xffffff90f9007810 */ /* 0x000fc60007ffe0ff */
[----:B------:R1:W-:Y:S01]  /*29e40*/  LDGSTS.E [R212+0x16f80], [R20.64], !P5 ;  /* 0x16f8000014d47fae */ /* 0x0003e2000e921844 */
[----:B------:R-:W-:-:S03]  /*29e50*/  ISETP.GE.AND P5, PT, R251, R250, PT ;  /* 0x000000fafb00720c */ /* 0x000fc60003fa6270 */
[----:B------:R-:W4:Y:S01]  /*29e60*/  LDL.LU.64 R46, [R1+0x1f8] ;  /* 0x0001f800012e7983 */ /* 0x000f220000300a00 */
[----:B--2---:R-:W-:-:S03]  /*29e70*/  IMAD.WIDE R16, R252, 0x4, R16 ;  /* 0x00000004fc107825 */ /* 0x004fc600078e0210 */
[----:B------:R-:W2:Y:S01]  /*29e80*/  LDL.LU.64 R44, [R1+0x1f0] ;  /* 0x0001f000012c7983 */ /* 0x000ea20000300a00 */
[----:B---3--:R-:W-:-:S03]  /*29e90*/  IMAD.WIDE R14, R252, 0x4, R14 ;  /* 0x00000004fc0e7825 */ /* 0x008fc600078e020e */
[----:B------:R3:W-:Y:S01]  /*29ea0*/  LDGSTS.E [R212+0x17c00], [R18.64], !P4 ;  /* 0x17c0000012d47fae */ /* 0x0007e2000e121844 */
[----:B------:R-:W-:-:S03]  /*29eb0*/  IMAD.WIDE R12, R252, 0x4, R12 ;  /* 0x00000004fc0c7825 */ /* 0x000fc600078e020c */
[----:B------:R-:W2:Y:S01]  /*29ec0*/  LDL.LU.64 R42, [R1+0x1e8] ;  /* 0x0001e800012a7983 */ /* 0x000ea20000300a00 */
[----:B------:R-:W-:-:S03]  /*29ed0*/  IMAD.WIDE R10, R252, 0x4, R10 ;  /* 0x00000004fc0a7825 */ /* 0x000fc600078e020a */
[----:B------:R3:W-:Y:S01]  /*29ee0*/  LDGSTS.E [R212+0x17c80], [R16.64], !P4 ;  /* 0x17c8000010d47fae */ /* 0x0007e2000e121844 */
[----:B------:R-:W-:-:S03]  /*29ef0*/  IMAD.WIDE R8, R252, 0x4, R8 ;  /* 0x00000004fc087825 */ /* 0x000fc600078e0208 */
[----:B------:R3:W-:Y:S01]  /*29f00*/  LDGSTS.E [R212+0x17d00], [R14.64], !P4 ;  /* 0x17d000000ed47fae */ /* 0x0007e2000e121844 */
[----:B------:R-:W-:Y:S01]  /*29f10*/  LOP3.LUT R251, R251, 0x20, RZ, 0xfc, !PT ;  /* 0x00000020fbfb7812 */ /* 0x000fe200078efcff */
[C---:B------:R-:W-:Y:S02]  /*29f20*/  IMAD.WIDE R6, R252.reuse, 0x4, R6 ;  /* 0x00000004fc067825 */ /* 0x040fe400078e0206 */
[----:B------:R-:W2:Y:S02]  /*29f30*/  LDL.LU.64 R40, [R1+0x120] ;  /* 0x0001200001287983 */ /* 0x000ea40000300a00 */
[----:B------:R-:W-:Y:S02]  /*29f40*/  IMAD.WIDE R4, R252, 0x4, R4 ;  /* 0x00000004fc047825 */ /* 0x000fe400078e0204 */
[----:B------:R3:W-:Y:S01]  /*29f50*/  LDGSTS.E [R212+0x17d80], [R12.64], !P4 ;  /* 0x17d800000cd47fae */ /* 0x0007e2000e121844 */
[----:B------:R-:W-:-:S03]  /*29f60*/  ISETP.GE.U32.AND P1, PT, R0, 0x7fffff51, PT ;  /* 0x7fffff510000780c */ /* 0x000fc60003f26070 */
[----:B------:R-:W2:Y:S01]  /*29f70*/  LDL.LU.64 R38, [R1+0x118] ;  /* 0x0001180001267983 */ /* 0x000ea20000300a00 */
[----:B------:R-:W-:-:S03]  /*29f80*/  IADD3 R0, R249, -0x74, RZ ;  /* 0xffffff8cf9007810 */ /* 0x000fc60007ffe0ff */
[----:B------:R3:W-:Y:S01]  /*29f90*/  LDGSTS.E [R212+0x17e00], [R10.64], !P4 ;  /* 0x17e000000ad47fae */ /* 0x0007e2000e121844 */
[----:B-1----:R-:W-:-:S03]  /*29fa0*/  IADD3 R183, R249, 0x3f, RZ ;  /* 0x0000003ff9b77810 */ /* 0x002fc60007ffe0ff */
[----:B------:R-:W2:Y:S01]  /*29fb0*/  LDL.LU.64 R36, [R1+0x110] ;  /* 0x0001100001247983 */ /* 0x000ea20000300a00 */
[----:B------:R-:W-:-:S03]  /*29fc0*/  IADD3 R28, R249, -0x78, RZ ;  /* 0xffffff88f91c7810 */ /* 0x000fc60007ffe0ff */
[----:B------:R3:W-:Y:S01]  /*29fd0*/  LDGSTS.E [R212+0x17e80], [R8.64], !P4 ;  /* 0x17e8000008d47fae */ /* 0x0007e2000e121844 */
[----:B------:R-:W-:-:S03]  /*29fe0*/  IADD3 R3, R249, -0x7c, RZ ;  /* 0xffffff84f9037810 */ /* 0x000fc60007ffe0ff */
[----:B------:R-:W2:Y:S04]  /*29ff0*/  LDL.LU.64 R34, [R1+0x108] ;  /* 0x0001080001227983 */ /* 0x000ea80000300a00 */
[----:B------:R3:W-:Y:S04]  /*2a000*/  LDGSTS.E [R212+0x17f00], [R6.64], !P4 ;  /* 0x17f0000006d47fae */ /* 0x0007e8000e121844 */
[----:B------:R-:W2:Y:S04]  /*2a010*/  LDL.LU.64 R32, [R1+0x100] ;  /* 0x0001000001207983 */ /* 0x000ea80000300a00 */
[----:B------:R3:W-:Y:S01]  /*2a020*/  LDGSTS.E [R212+0x17f80], [R4.64], !P4 ;  /* 0x17f8000004d47fae */ /* 0x0007e2000e121844 */
[----:B------:R-:W-:-:S03]  /*2a030*/  ISETP.GE.AND P4, PT, R251, R250, PT ;  /* 0x000000fafb00720c */ /* 0x000fc60003f86270 */
[----:B------:R-:W2:Y:S04]  /*2a040*/  LDL.LU.64 R30, [R1+0xf8] ;  /* 0x0000f800011e7983 */ /* 0x000ea80000300a00 */
[----:B------:R-:W2:Y:S04]  /*2a050*/  LDL.LU.64 R248, [R1+0xf0] ;  /* 0x0000f00001f87983 */ /* 0x000ea80000300a00 */
[----:B------:R-:W2:Y:S04]  /*2a060*/  LDL.LU.64 R250, [R1+0xe8] ;  /* 0x0000e80001fa7983 */ /* 0x000ea80000300a00 */
[----:B------:R-:W-:Y:S04]  /*2a070*/  STL [R1+0x13e0], RZ ;  /* 0x0013e0ff01007387 */ /* 0x000fe80000100800 */
        /* <DEDUP_REMOVED lines=1215> */
[----:B------:R-:W-:Y:S04]  /*2ec70*/  STL [R1], RZ ;  /* 0x000000ff01007387 */ /* 0x000fe80000100800 */
        /* <DEDUP_REMOVED lines=487> */
[----:B------:R-:W3:Y:S04]  /*30af0*/  LDL.LU.64 R216, [R1+0x19c8] ;  /* 0x0019c80001d87983 */ /* 0x000ee80000300a00 */
[----:B------:R-:W3:Y:S04]  /*30b00*/  LDL.LU.64 R238, [R1+0x1a00] ;  /* 0x001a000001ee7983 */ /* 0x000ee80000300a00 */
[----:B------:R-:W3:Y:S04]  /*30b10*/  LDL.LU.64 R240, [R1+0x1a20] ;  /* 0x001a200001f07983 */ /* 0x000ee80000300a00 */
[----:B------:R-:W3:Y:S04]  /*30b20*/  LDL.LU.64 R242, [R1+0x1a28] ;  /* 0x001a280001f27983 */ /* 0x000ee80000300a00 */
[----:B------:R-:W3:Y:S04]  /*30b30*/  LDL.LU.64 R214, [R1+0x1aa8] ;  /* 0x001aa80001d67983 */ /* 0x000ee80000300a00 */
[----:B------:R-:W3:Y:S04]  /*30b40*/  LDL.LU.64 R180, [R1+0x1ae0] ;  /* 0x001ae00001b47983 */ /* 0x000ee80000300a00 */
[----:B------:R-:W3:Y:S04]  /*30b50*/  LDL.LU.64 R234, [R1+0x1b00] ;  /* 0x001b000001ea7983 */ /* 0x000ee80000300a00 */
[----:B------:R-:W-:Y:S04]  /*30b60*/  STL [R1+0x1c80], RZ ;  /* 0x001c80ff01007387 */ /* 0x000fe80000100800 */
[----:B------:R-:W-:Y:S04]  /*30b70*/  STL [R1+0x1c84], RZ ;  /* 0x001c84ff01007387 */ /* 0x000fe80000100800 */
[----:B------:R-:W-:Y:S04]  /*30b80*/  STL [R1+0x1c88], RZ ;  /* 0x001c88ff01007387 */ /* 0x000fe80000100800 */
[----:B------:R-:W-:Y:S04]  /*30b90*/  STL [R1+0x1c8c], RZ ;  /* 0x001c8cff01007387 */ /* 0x000fe80000100800 */
[----:B------:R-:W3:Y:S04]  /*30ba0*/  LDL.LU.64 R224, [R1+0x1b08] ;  /* 0x001b080001e07983 */ /* 0x000ee80000300a00 */
        /* <DEDUP_REMOVED lines=8> */
[----:B------:R-:W3:Y:S01]  /*30c30*/  LDL.LU.64 R222, [R1+0x1b10] ;  /* 0x001b100001de7983 */ /* 0x000ee20000300a00 */
[----:B------:R-:W-:-:S03]  /*30c40*/  IMAD.WIDE R184, R252, 0x4, R56 ;  /* 0x00000004fcb87825 */ /* 0x000fc600078e0238 */
[----:B------:R-:W3:Y:S01]  /*30c50*/  LDL.LU.64 R220, [R1+0x1b18] ;  /* 0x001b180001dc7983 */ /* 0x000ee20000300a00 */
[----:B------:R-:W-:-:S03]  /*30c60*/  IMAD.WIDE R186, R252, 0x4, R54 ;  /* 0x00000004fcba7825 */ /* 0x000fc600078e0236 */
[----:B------:R-:W-:Y:S01]  /*30c70*/  STL [R1+0x1c40], RZ ;  /* 0x001c40ff01007387 */ /* 0x000fe20000100800 */
[----:B------:R-:W-:-:S03]  /*30c80*/  IMAD.WIDE R188, R252, 0x4, R52 ;  /* 0x00000004fcbc7825 */ /* 0x000fc600078e0234 */
[----:B------:R-:W-:Y:S01]  /*30c90*/  STL [R1+0x1c44], RZ ;  /* 0x001c44ff01007387 */ /* 0x000fe20000100800 */
[----:B------:R-:W-:-:S03]  /*30ca0*/  IMAD.WIDE R190, R252, 0x4, R50 ;  /* 0x00000004fcbe7825 */ /* 0x000fc600078e0232 */
[----:B------:R1:W-:Y:S01]  /*30cb0*/  LDGSTS.E [R212+0x18c00], [R184.64], !P6 ;  /* 0x18c00000b8d47fae */ /* 0x0003e2000f121844 */
[----:B----4-:R-:W-:-:S03]  /*30cc0*/  IMAD.WIDE R192, R252, 0x4, R48 ;  /* 0x00000004fcc07825 */ /* 0x010fc600078e0230 */
[----:B------:R-:W-:Y:S01]  /*30cd0*/  STL [R1+0x1c48], RZ ;  /* 0x001c48ff01007387 */ /* 0x000fe20000100800 */
[----:B------:R-:W-:-:S03]  /*30ce0*/  IMAD.WIDE R194, R252, 0x4, R46 ;  /* 0x00000004fcc27825 */ /* 0x000fc600078e022e */
[----:B------:R1:W-:Y:S01]  /*30cf0*/  LDGSTS.E [R212+0x18c80], [R186.64], !P6 ;  /* 0x18c80000bad47fae */ /* 0x0003e2000f121844 */
[----:B--2---:R-:W-:-:S03]  /*30d00*/  IMAD.WIDE R196, R252, 0x4, R44 ;  /* 0x00000004fcc47825 */ /* 0x004fc600078e022c */
[----:B------:R-:W-:Y:S01]  /*30d10*/  STL [R1+0x1c4c], RZ ;  /* 0x001c4cff01007387 */ /* 0x000fe20000100800 */
[----:B------:R-:W-:Y:S01]  /*30d20*/  IMAD.WIDE R198, R252, 0x4, R42 ;  /* 0x00000004fcc67825 */ /* 0x000fe200078e022a */
[----:B------:R-:W-:Y:S02]  /*30d30*/  MOV R227, c[0x0][0x18c] ;  /* 0x0000630000e37a02 */ /* 0x000fe40000000f00 */
[----:B------:R1:W-:Y:S04]  /*30d40*/  LDGSTS.E [R212+0x18d00], [R188.64], !P6 ;  /* 0x18d00000bcd47fae */ /* 0x0003e8000f121844 */
[----:B------:R-:W2:Y:S04]  /*30d50*/  LDL.LU.64 R218, [R1+0x1b20] ;  /* 0x001b200001da7983 */ /* 0x000ea80000300a00 */
[----:B------:R1:W-:Y:S04]  /*30d60*/  LDGSTS.E [R212+0x18d80], [R190.64], !P6 ;  /* 0x18d80000bed47fae */ /* 0x0003e8000f121844 */
[----:B------:R1:W-:Y:S04]  /*30d70*/  LDGSTS.E [R212+0x18e00], [R192.64], !P6 ;  /* 0x18e00000c0d47fae */ /* 0x0003e8000f121844 */
[----:B------:R1:W-:Y:S04]  /*30d80*/  LDGSTS.E [R212+0x18e80], [R194.64], !P6 ;  /* 0x18e80000c2d47fae */ /* 0x0003e8000f121844 */
[----:B------:R1:W-:Y:S04]  /*30d90*/  LDGSTS.E [R212+0x18f00], [R196.64], !P6 ;  /* 0x18f00000c4d47fae */ /* 0x0003e8000f121844 */
[----:B------:R1:W-:Y:S01]  /*30da0*/  LDGSTS.E [R212+0x18f80], [R198.64], !P6 ;  /* 0x18f80000c6d47fae */ /* 0x0003e2000f121844 */
[----:B------:R-:W-:Y:S01]  /*30db0*/  ISETP.GE.U32.AND P6, PT, R3, 0x7fffff45, PT ;  /* 0x7fffff450300780c */ /* 0x000fe20003fc6070 */
[----:B------:R-:W-:-:S02]  /*30dc0*/  IMAD.SHL.U32 R3, R227, 0x40, RZ ;  /* 0x00000040e3037824 */ /* 0x000fc400078e00ff */
[----:B------:R-:W4:Y:S04]  /*30dd0*/  LDL.LU.64 R232, [R1+0x1b28] ;  /* 0x001b280001e87983 */ /* 0x000f280000300a00 */
[----:B------:R-:W4:Y:S01]  /*30de0*/  LDL.LU.64 R226, [R1+0x1bf0] ;  /* 0x001bf00001e27983 */ /* 0x000f220000300a00 */
[----:B---3--:R-:W-:-:S03]  /*30df0*/  IMAD.WIDE R236, R252, 0x4, R216 ;  /* 0x00000004fcec7825 */ /* 0x008fc600078e02d8 */
[----:B------:R-:W3:Y:S01]  /*30e00*/  LDL.LU.64 R216, [R1+0x1bf8] ;  /* 0x001bf80001d87983 */ /* 0x000ee20000300a00 */
[----:B------:R-:W-:-:S03]  /*30e10*/  IMAD.WIDE R124, R252, 0x4, R214 ;  /* 0x00000004fc7c7825 */ /* 0x000fc600078e02d6 */
[----:B------:R-:W3:Y:S04]  /*30e20*/  LDL.LU.64 R214, [R1+0x1c00] ;  /* 0x001c000001d67983 */ /* 0x000ee80000300a00 */
[----:B------:R1:W-:Y:S01]  /*30e30*/  STL.64 [R1+0x19c8], R124 ;  /* 0x0019c87c01007387 */ /* 0x0003e20000100a00 */
[----:B------:R-:W-:-:S03]  /*30e40*/  IMAD.WIDE R118, R252, 0x4, R224 ;  /* 0x00000004fc767825 */ /* 0x000fc600078e02e0 */
[----:B------:R-:W3:Y:S01]  /*30e50*/  LDL.LU.64 R224, [R1+0x1c08] ;  /* 0x001c080001e07983 */ /* 0x000ee20000300a00 */
[----:B------:R-:W-:-:S04]  /*30e60*/  IMAD.WIDE R122, R252, 0x4, R180 ;  /* 0x00000004fc7a7825 */ /* 0x000fc800078e02b4 */
[C---:B------:R-:W-:Y:S01]  /*30e70*/  IMAD.WIDE R120, R252.reuse, 0x4, R234 ;  /* 0x00000004fc787825 */ /* 0x040fe200078e02ea */
[----:B------:R3:W-:Y:S04]  /*30e80*/  STL.64 [R1+0x1a00], R122 ;  /* 0x001a007a01007387 */ /* 0x0007e80000100a00 */
[----:B------:R1:W-:Y:S04]  /*30e90*/  STL.64 [R1+0x1a20], R120 ;  /* 0x001a207801007387 */ /* 0x0003e80000100a00 */
[----:B------:R1:W-:Y:S01]  /*30ea0*/  STL.64 [R1+0x1a28], R118 ;  /* 0x001a287601007387 */ /* 0x0003e20000100a00 */
[----:B------:R-:W-:-:S04]  /*30eb0*/  IMAD.WIDE R200, R252, 0x4, R40 ;  /* 0x00000004fcc87825 */ /* 0x000fc800078e0228 */
[C---:B------:R-:W-:Y:S01]  /*30ec0*/  IMAD.WIDE R202, R252.reuse, 0x4, R38 ;  /* 0x00000004fcca7825 */ /* 0x040fe200078e0226 */
[----:B------:R1:W-:Y:S03]  /*30ed0*/  LDGSTS.E [R212+0x19c00], [R200.64], !P0 ;  /* 0x19c00000c8d47fae */ /* 0x0003e6000c121844 */
[C---:B------:R-:W-:Y:S01]  /*30ee0*/  IMAD.WIDE R204, R252.reuse, 0x4, R36 ;  /* 0x00000004fccc7825 */ /* 0x040fe200078e0224 */
[----:B------:R1:W-:Y:S03]  /*30ef0*/  LDGSTS.E [R212+0x19c80], [R202.64], !P0 ;  /* 0x19c80000cad47fae */ /* 0x0003e6000c121844 */
[C---:B------:R-:W-:Y:S01]  /*30f00*/  IMAD.WIDE R206, R252.reuse, 0x4, R34 ;  /* 0x00000004fcce7825 */ /* 0x040fe200078e0222 */
[----:B------:R1:W-:Y:S03]  /*30f10*/  LDGSTS.E [R212+0x19d00], [R204.64], !P0 ;  /* 0x19d00000ccd47fae */ /* 0x0003e6000c121844 */
[C---:B------:R-:W-:Y:S01]  /*30f20*/  IMAD.WIDE R208, R252.reuse, 0x4, R32 ;  /* 0x00000004fcd07825 */ /* 0x040fe200078e0220 */
[----:B------:R1:W-:Y:S03]  /*30f30*/  LDGSTS.E [R212+0x19d80], [R206.64], !P0 ;  /* 0x19d80000ced47fae */ /* 0x0003e6000c121844 */
[C---:B------:R-:W-:Y:S01]  /*30f40*/  IMAD.WIDE R132, R252.reuse, 0x4, R222 ;  /* 0x00000004fc847825 */ /* 0x040fe200078e02de */
[----:B------:R1:W-:Y:S04]  /*30f50*/  LDGSTS.E [R212+0x19e00], [R208.64], !P0 ;  /* 0x19e00000d0d47fae */ /* 0x0003e8000c121844 */
[----:B------:R-:W3:Y:S01]  /*30f60*/  LDL.LU.64 R222, [R1+0x2c20] ;  /* 0x002c200001de7983 */ /* 0x000ee20000300a00 */
[----:B------:R-:W-:-:S03]  /*30f70*/  IMAD.WIDE R130, R252, 0x4, R220 ;  /* 0x00000004fc827825 */ /* 0x000fc600078e02dc */
[----:B------:R-:W3:Y:S01]  /*30f80*/  LDL.LU.64 R174, [R1+0x2c28] ;  /* 0x002c280001ae7983 */ /* 0x000ee20000300a00 */
[----:B------:R-:W-:-:S03]  /*30f90*/  IMAD.WIDE R210, R252, 0x4, R30 ;  /* 0x00000004fcd27825 */ /* 0x000fc600078e021e */
[----:B------:R-:W-:Y:S01]  /*30fa0*/  STL.64 [R1+0x1aa8], R132 ;  /* 0x001aa88401007387 */ /* 0x000fe20000100a00 */
[----:B------:R-:W-:-:S03]  /*30fb0*/  IMAD.WIDE R228, R252, 0x4, R248 ;  /* 0x00000004fce47825 */ /* 0x000fc600078e02f8 */
[----:B------:R-:W3:Y:S01]  /*30fc0*/  LDL.LU.64 R220, [R1+0x2ca0] ;  /* 0x002ca00001dc7983 */ /* 0x000ee20000300a00 */
[----:B------:R-:W-:-:S03]  /*30fd0*/  IMAD.WIDE R230, R252, 0x4, R250 ;  /* 0x00000004fce67825 */ /* 0x000fc600078e02fa */
[----:B------:R1:W-:Y:S01]  /*30fe0*/  LDGSTS.E [R212+0x19e80], [R210.64], !P0 ;  /* 0x19e80000d2d47fae */ /* 0x0003e2000c121844 */
[----:B------:R-:W-:-:S03]  /*30ff0*/  IMAD.WIDE R238, R252, 0x4, R238 ;  /* 0x00000004fcee7825 */ /* 0x000fc600078e02ee */
[----:B------:R-:W-:Y:S01]  /*31000*/  STL.64 [R1+0x1ae0], R130 ;  /* 0x001ae08201007387 */ /* 0x000fe20000100a00 */
[----:B------:R-:W-:-:S03]  /*31010*/  IMAD.WIDE R240, R252, 0x4, R240 ;  /* 0x00000004fcf07825 */ /* 0x000fc600078e02f0 */
[----:B------:R1:W-:Y:S01]  /*31020*/  LDGSTS.E [R212+0x19f00], [R228.64], !P0 ;  /* 0x19f00000e4d47fae */ /* 0x0003e2000c121844 */
[----:B------:R-:W-:-:S03]  /*31030*/  IMAD.WIDE R242, R252, 0x4, R242 ;  /* 0x00000004fcf27825 */ /* 0x000fc600078e02f2 */
[----:B------:R1:W-:Y:S01]  /*31040*/  LDGSTS.E [R212+0x19f80], [R230.64], !P0 ;  /* 0x19f80000e6d47fae */ /* 0x0003e2000c121844 */
[----:B--2---:R-:W-:-:S03]  /*31050*/  IMAD.WIDE R128, R252, 0x4, R218 ;  /* 0x00000004fc807825 */ /* 0x004fc600078e02da */
[----:B------:R-:W2:Y:S04]  /*31060*/  LDL.LU.64 R218, [R1+0x2ca8] ;  /* 0x002ca80001da7983 */ /* 0x000ea80000300a00 */
[----:B------:R1:W-:Y:S04]  /*31070*/  LDGSTS.E [R212+0x1ac00], [R236.64], !P2 ;  /* 0x1ac00000ecd47fae */ /* 0x0003e8000d121844 */
[----:B------:R1:W-:Y:S04]  /*31080*/  LDGSTS.E [R212+0x1ac80], [R238.64], !P2 ;  /* 0x1ac80000eed47fae */ /* 0x0003e8000d121844 */
[----:B------:R1:W-:Y:S04]  /*31090*/  LDGSTS.E [R212+0x1ad00], [R240.64], !P2 ;  /* 0x1ad00000f0d47fae */ /* 0x0003e8000d121844 */
[----:B------:R1:W-:Y:S04]  /*310a0*/  LDGSTS.E [R212+0x1ad80], [R242.64], !P2 ;  /* 0x1ad80000f2d47fae */ /* 0x0003e8000d121844 */
[----:B------:R1:W-:Y:S01]  /*310b0*/  LDGSTS.E [R212+0x1ae00], [R124.64], !P2 ;  /* 0x1ae000007cd47fae */ /* 0x0003e2000d121844 */
[----:B----4-:R-:W-:-:S03]  /*310c0*/  IMAD.WIDE R126, R252, 0x4, R232 ;  /* 0x00000004fc7e7825 */ /* 0x010fc600078e02e8 */
[----:B------:R3:W-:Y:S04]  /*310d0*/  LDGSTS.E [R212+0x1ae80], [R122.64], !P2 ;  /* 0x1ae800007ad47fae */ /* 0x0007e8000d121844 */
[----:B------:R-:W-:Y:S01]  /*310e0*/  STL.64 [R1+0x1b00], R128 ;  /* 0x001b008001007387 */ /* 0x000fe20000100a00 */
[----:B-1----:R-:W-:-:S03]  /*310f0*/  IMAD.WIDE R124, R252, 0x4, R226 ;  /* 0x00000004fc7c7825 */ /* 0x002fc600078e02e2 */
[----:B------:R-:W4:Y:S04]  /*31100*/  LDL.LU.64 R170, [R1+0x2d20] ;  /* 0x002d200001aa7983 */ /* 0x000f280000300a00 */
[----:B------:R-:W-:Y:S04]  /*31110*/  STL.64 [R1+0x1b08], R126 ;  /* 0x001b087e01007387 */ /* 0x000fe80000100a00 */
[----:B------:R1:W-:Y:S04]  /*31120*/  LDGSTS.E [R212+0x1af00], [R120.64], !P2 ;  /* 0x1af0000078d47fae */ /* 0x0003e8000d121844 */
[----:B------:R1:W-:Y:S04]  /*31130*/  LDGSTS.E [R212+0x1af80], [R118.64], !P2 ;  /* 0x1af8000076d47fae */ /* 0x0003e8000d121844 */
[----:B------:R1:W-:Y:S04]  /*31140*/  LDGSTS.E [R212+0x1bc00], [R132.64], !P1 ;  /* 0x1bc0000084d47fae */ /* 0x0003e8000c921844 */
[----:B------:R1:W-:Y:S04]  /*31150*/  LDGSTS.E [R212+0x1bc80], [R130.64], !P1 ;  /* 0x1bc8000082d47fae */ /* 0x0003e8000c921844 */
[----:B------:R1:W-:Y:S01]  /*31160*/  LDGSTS.E [R212+0x1bd00], [R128.64], !P1 ;  /* 0x1bd0000080d47fae */ /* 0x0003e2000c921844 */
[----:B------:R-:W-:-:S03]  /*31170*/  ISETP.GE.U32.AND P3, PT, R0, 0x7fffff4d, PT ;  /* 0x7fffff4d0000780c */ /* 0x000fc60003f66070 */
[----:B------:R1:W-:Y:S01]  /*31180*/  LDGSTS.E [R212+0x1bd80], [R126.64], !P1 ;  /* 0x1bd800007ed47fae */ /* 0x0003e2000c921844 */
[----:B---3--:R-:W-:-:S03]  /*31190*/  IMAD.WIDE R122, R252, 0x4, R216 ;  /* 0x00000004fc7a7825 */ /* 0x008fc600078e02d8 */
[----:B------:R3:W-:Y:S04]  /*311a0*/  LDGSTS.E [R212+0x1be00], [R124.64], !P1 ;  /* 0x1be000007cd47fae */ /* 0x0007e8000c921844 */
[----:B------:R-:W3:Y:S04]  /*311b0*/  LDL.LU.64 R216, [R1+0x2d28] ;  /* 0x002d280001d87983 */ /* 0x000ee80000300a00 */
[----:B------:R-:W-:Y:S04]  /*311c0*/  STL.64 [R1+0x1b10], R124 ;  /* 0x001b107c01007387 */ /* 0x000fe80000100a00 */
[----:B------:R-:W-:Y:S04]  /*311d0*/  STL.64 [R1+0x1b18], R122 ;  /* 0x001b187a01007387 */ /* 0x000fe80000100a00 */
[----:B------:R-:W3:Y:S01]  /*311e0*/  LDL.LU.64 R172, [R1+0x2da0] ;  /* 0x002da00001ac7983 */ /* 0x000ee20000300a00 */
[----:B-1----:R-:W-:-:S03]  /*311f0*/  IMAD.WIDE R120, R252, 0x4, R214 ;  /* 0x00000004fc787825 */ /* 0x002fc600078e02d6 */
[----:B------:R-:W3:Y:S04]  /*31200*/  LDL.LU.64 R176, [R1+0x2da8] ;  /* 0x002da80001b07983 */ /* 0x000ee80000300a00 */
[----:B------:R-:W3:Y:S04]  /*31210*/  LDL.LU.64 R214, [R1+0x2e20] ;  /* 0x002e200001d67983 */ /* 0x000ee80000300a00 */
[----:B------:R-:W-:Y:S04]  /*31220*/  STL.64 [R1+0x1b20], R120 ;  /* 0x001b207801007387 */ /* 0x000fe80000100a00 */
[----:B------:R-:W3:Y:S04]  /*31230*/  LDL.LU.64 R178, [R1+0x2e28] ;  /* 0x002e280001b27983 */ /* 0x000ee80000300a00 */
[----:B------:R-:W3:Y:S01]  /*31240*/  LDL.LU.64 R180, [R1+0x3130] ;  /* 0x0031300001b47983 */ /* 0x000ee20000300a00 */
[----:B------:R-:W-:-:S03]  /*31250*/  IMAD.WIDE R118, R252, 0x4, R224 ;  /* 0x00000004fc767825 */ /* 0x000fc600078e02e0 */
[----:B------:R1:W-:Y:S04]  /*31260*/  LDGSTS.E [R212+0x1be80], [R122.64], !P1 ;  /* 0x1be800007ad47fae */ /* 0x0003e8000c921844 */
[----:B------:R1:W-:Y:S04]  /*31270*/  STL.64 [R1+0x1b28], R118 ;  /* 0x001b287601007387 */ /* 0x0003e80000100a00 */
[----:B------:R-:W3:Y:S04]  /*31280*/  LDL.LU.64 R234, [R1+0x3048] ;  /* 0x0030480001ea7983 */ /* 0x000ee80000300a00 */
[----:B------:R-:W3:Y:S04]  /*31290*/  LDL.LU.64 R232, [R1+0x3128] ;  /* 0x0031280001e87983 */ /* 0x000ee80000300a00 */
[----:B------:R-:W3:Y:S01]  /*312a0*/  LDL.LU.64 R226, [R1+0x3040] ;  /* 0x0030400001e27983 */ /* 0x000ee20000300a00 */
[----:B------:R-:W-:-:S03]  /*312b0*/  SEL R0, RZ, 0x4, P5 ;  /* 0x00000004ff007807 */ /* 0x000fc60002800000 */
[----:B------:R-:W3:Y:S01]  /*312c0*/  LDL.LU.64 R224, [R1+0x3120] ;  /* 0x0031200001e07983 */ /* 0x000ee20000300a00 */
[----:B------:R-:W-:-:S03]  /*312d0*/  ISETP.GT.AND P5, PT, R183, 0x7f, PT ;  /* 0x0000007fb700780c */ /* 0x000fc60003fa4270 */
[----:B------:R1:W-:Y:S04]  /*312e0*/  LDGSTS.E [R212+0x1bf00], [R120.64], !P1 ;  /* 0x1bf0000078d47fae */ /* 0x0003e8000c921844 */
[----:B------:R1:W-:Y:S01]  /*312f0*/  LDGSTS.E [R212+0x1bf80], [R118.64], !P1 ;  /* 0x1bf8000076d47fae */ /* 0x0003e2000c921844 */
[----:B------:R-:W-:Y:S01]  /*31300*/  ISETP.GE.AND P1, PT, R183, 0x40, PT ;  /* 0x00000040b700780c */ /* 0x000fe20003f26270 */
[C---:B------:R-:W-:Y:S02]  /*31310*/  IMAD.WIDE R182, R3.reuse, 0x4, R222 ;  /* 0x0000000403b67825 */ /* 0x040fe400078e02de */
[----:B------:R-:W3:Y:S02]  /*31320*/  LDL.LU.64 R222, [R1+0x3030] ;  /* 0x0030300001de7983 */ /* 0x000ee40000300a00 */
[----:B-1----:R-:W-:-:S04]  /*31330*/  IMAD.WIDE R118, R3, 0x4, R174 ;  /* 0x0000000403767825 */ /* 0x002fc800078e02ae */
[C---:B------:R-:W-:Y:S02]  /*31340*/  IMAD.WIDE R120, R3.reuse, 0x4, R220 ;  /* 0x0000000403787825 */ /* 0x040fe400078e02dc */
[----:B------:R-:W3:Y:S04]  /*31350*/  LDL.LU.64 R220, [R1+0x3118] ;  /* 0x0031180001dc7983 */ /* 0x000ee80000300a00 */
[----:B------:R2:W-:Y:S04]  /*31360*/  STL.64 [R1+0x2c28], R118 ;  /* 0x002c287601007387 */ /* 0x0005e80000100a00 */
[----:B------:R4:W-:Y:S04]  /*31370*/  STL.64 [R1+0x2ca0], R120 ;  /* 0x002ca07801007387 */ /* 0x0009e80000100a00 */
[----:B------:R-:W3:Y:S01]  /*31380*/  LDL.LU.64 R174, [R1+0x3020] ;  /* 0x0030200001ae7983 */ /* 0x000ee20000300a00 */
[----:B--2---:R-:W-:-:S03]  /*31390*/  IMAD.WIDE R118, R3, 0x4, R218 ;  /* 0x0000000403767825 */ /* 0x004fc600078e02da */
[----:B------:R-:W2:Y:S04]  /*313a0*/  LDL.LU.64 R218, [R1+0x3110] ;  /* 0x0031100001da7983 */ /* 0x000ea80000300a00 */
[----:B------:R3:W-:Y:S04]  /*313b0*/  STL.64 [R1+0x2ca8], R118 ;  /* 0x002ca87601007387 */ /* 0x0007e80000100a00 */
[----:B------:R-:W-:Y:S01]  /*313c0*/  STL.64 [R1+0x2c20], R182 ;  /* 0x002c20b601007387 */ /* 0x000fe20000100a00 */
[----:B----4-:R-:W-:-:S04]  /*313d0*/  IMAD.WIDE R120, R3, 0x4, R170 ;  /* 0x0000000403787825 */ /* 0x010fc800078e02aa */
[C---:B---3--:R-:W-:Y:S02]  /*313e0*/  IMAD.WIDE R118, R3.reuse, 0x4, R216 ;  /* 0x0000000403767825 */ /* 0x048fe400078e02d8 */
[----:B------:R-:W3:Y:S04]  /*313f0*/  LDL.LU.64 R216, [R1+0x3018] ;  /* 0x0030180001d87983 */ /* 0x000ee80000300a00 */
[----:B------:R1:W-:Y:S01]  /*31400*/  STL.64 [R1+0x2d20], R120 ;  /* 0x002d207801007387 */ /* 0x0003e20000100a00 */
[----:B------:R-:W-:-:S03]  /*31410*/  IMAD.WIDE R122, R3, 0x4, R172 ;  /* 0x00000004037a7825 */ /* 0x000fc600078e02ac */
[----:B------:R4:W-:Y:S04]  /*31420*/  STL.64 [R1+0x2d28], R118 ;  /* 0x002d287601007387 */ /* 0x0009e80000100a00 */
[----:B------:R-:W-:Y:S01]  /*31430*/  STL.64 [R1+0x2da0], R122 ;  /* 0x002da07a01007387 */ /* 0x000fe20000100a00 */
[----:B-1----:R-:W-:-:S03]  /*31440*/  IMAD.WIDE R120, R3, 0x4, R176 ;  /* 0x0000000403787825 */ /* 0x002fc600078e02b0 */
[----:B------:R-:W3:Y:S01]  /*31450*/  LDL.LU.64 R176, [R1+0x3108] ;  /* 0x0031080001b07983 */ /* 0x000ee20000300a00 */
[----:B----4-:R-:W-:-:S03]  /*31460*/  IMAD.WIDE R118, R3, 0x4, R214 ;  /* 0x0000000403767825 */ /* 0x010fc600078e02d6 */
[----:B------:R1:W-:Y:S04]  /*31470*/  STL.64 [R1+0x2da8], R120 ;  /* 0x002da87801007387 */ /* 0x0003e80000100a00 */
[----:B------:R-:W4:Y:S04]  /*31480*/  LDL.LU.64 R214, [R1+0x3008] ;  /* 0x0030080001d67983 */ /* 0x000f280000300a00 */
[----:B------:R1:W-:Y:S02]  /*31490*/  STL.64 [R1+0x2e20], R118 ;  /* 0x002e207601007387 */ /* 0x0003e40000100a00 */
[----:B-1----:R-:W-:-:S02]  /*314a0*/  IMAD.WIDE R120, R3, 0x4, R178 ;  /* 0x0000000403787825 */ /* 0x002fc400078e02b2 */
[----:B------:R-:W4:Y:S04]  /*314b0*/  LDL.LU.64 R160, [R1+0x3100] ;  /* 0x0031000001a07983 */ /* 0x000f280000300a00 */
[----:B------:R1:W-:Y:S01]  /*314c0*/  STL.64 [R1+0x2e28], R120 ;  /* 0x002e287801007387 */ /* 0x0003e20000100a00 */
[----:B------:R-:W-:-:S03]  /*314d0*/  IMAD.WIDE R118, R3, 0x4, R180 ;  /* 0x0000000403767825 */ /* 0x000fc600078e02b4 */
[----:B------:R-:W4:Y:S04]  /*314e0*/  LDL.LU.64 R180, [R1+0x2ff8] ;  /* 0x002ff80001b47983 */ /* 0x000f280000300a00 */
[----:B------:R1:W-:Y:S02]  /*314f0*/  STL.64 [R1+0x3828], R118 ;  /* 0x0038287601007387 */ /* 0x0003e40000100a00 */
[C---:B-1----:R-:W-:Y:S02]  /*31500*/  IMAD.WIDE R120, R3.reuse, 0x4, R234 ;  /* 0x0000000403787825 */ /* 0x042fe400078e02ea */
[----:B------:R-:W4:Y:S04]  /*31510*/  LDL.LU.64 R234, [R1+0x30f8] ;  /* 0x0030f80001ea7983 */ /* 0x000f280000300a00 */
[----:B------:R-:W-:Y:S01]  /*31520*/  STL.64 [R1+0x3820], R120 ;  /* 0x0038207801007387 */ /* 0x000fe20000100a00 */
[----:B------:R-:W-:-:S03]  /*31530*/  IMAD.WIDE R118, R3, 0x4, R232 ;  /* 0x0000000403767825 */ /* 0x000fc600078e02e8 */
[----:B------:R-:W4:Y:S04]  /*31540*/  LDL.LU.64 R162, [R1+0x2ff0] ;  /* 0x002ff00001a27983 */ /* 0x000f280000300a00 */
[----:B------:R-:W4:Y:S04]  /*31550*/  LDL.LU.64 R232, [R1+0x30f0] ;  /* 0x0030f00001e87983 */ /* 0x000f280000300a00 */
[----:B------:R1:W-:Y:S04]  /*31560*/  STL.64 [R1+0x3880], R118 ;  /* 0x0038807601007387 */ /* 0x0003e80000100a00 */
[----:B------:R-:W4:Y:S01]  /*31570*/  LDL.LU.64 R164, [R1+0x2fe8] ;  /* 0x002fe80001a47983 */ /* 0x000f220000300a00 */
[----:B-1----:R-:W-:-:S03]  /*31580*/  IMAD.WIDE R118, R3, 0x4, R226 ;  /* 0x0000000403767825 */ /* 0x002fc600078e02e2 */
        /* <DEDUP_REMOVED lines=9> */
[----:B------:R1:W-:Y:S01]  /*31620*/  STL.64 [R1+0x38a8], R118 ;  /* 0x0038a87601007387 */ /* 0x0003e20000100a00 */
[----:B------:R-:W-:-:S04]  /*31630*/  IMAD.WIDE R120, R3, 0x4, R174 ;  /* 0x0000000403787825 */ /* 0x000fc800078e02ae */
[C---:B-1----:R-:W-:Y:S02]  /*31640*/  IMAD.WIDE R118, R3.reuse, 0x4, R220 ;  /* 0x0000000403767825 */ /* 0x042fe400078e02dc */
[----:B------:R-:W4:Y:S04]  /*31650*/  LDL.LU.64 R220, [R1+0x2fb0] ;  /* 0x002fb00001dc7983 */ /* 0x000f280000300a00 */
[----:B------:R2:W-:Y:S04]  /*31660*/  STL.64 [R1+0x38d0], R118 ;  /* 0x0038d07601007387 */ /* 0x0005e80000100a00 */
[----:B------:R-:W4:Y:S04]  /*31670*/  LDL.LU.64 R168, [R1+0x30d0] ;  /* 0x0030d00001a87983 */ /* 0x000f280000300a00 */
[----:B------:R-:W-:Y:S01]  /*31680*/  STL.64 [R1+0x38c8], R120 ;  /* 0x0038c87801007387 */ /* 0x000fe20000100a00 */
[----:B--2---:R-:W-:-:S03]  /*31690*/  IMAD.WIDE R118, R3, 0x4, R218 ;  /* 0x0000000403767825 */ /* 0x004fc600078e02da */
[----:B------:R-:W2:Y:S04]  /*316a0*/  LDL.LU.64 R170, [R1+0x2fa8] ;  /* 0x002fa80001aa7983 */ /* 0x000ea80000300a00 */
[----:B------:R3:W-:Y:S04]  /*316b0*/  STL.64 [R1+0x3908], R118 ;  /* 0x0039087601007387 */ /* 0x0007e80000100a00 */
[----:B------:R-:W2:Y:S04]  /*316c0*/  LDL.LU.64 R218, [R1+0x30c8] ;  /* 0x0030c80001da7983 */ /* 0x000ea80000300a00 */
[----:B------:R-:W2:Y:S04]  /*316d0*/  LDL.LU.64 R172, [R1+0x2f98] ;  /* 0x002f980001ac7983 */ /* 0x000ea80000300a00 */
[----:B------:R-:W2:Y:S01]  /*316e0*/  LDL.LU.64 R174, [R1+0x30c0] ;  /* 0x0030c00001ae7983 */ /* 0x000ea20000300a00 */
[----:B---3--:R-:W-:-:S05]  /*316f0*/  IMAD.WIDE R118, R3, 0x4, R216 ;  /* 0x0000000403767825 */ /* 0x008fca00078e02d8 */
[----:B------:R4:W-:Y:S04]  /*31700*/  STL.64 [R1+0x3900], R118 ;  /* 0x0039007601007387 */ /* 0x0009e80000100a00 */
[----:B------:R-:W3:Y:S01]  /*31710*/  LDL.LU.64 R216, [R1+0x2f88] ;  /* 0x002f880001d87983 */ /* 0x000ee20000300a00 */
[----:B------:R-:W-:-:S03]  /*31720*/  IMAD.WIDE R120, R3, 0x4, R176 ;  /* 0x0000000403787825 */ /* 0x000fc600078e02b0 */
[----:B------:R-:W3:Y:S04]  /*31730*/  LDL.LU.64 R176, [R1+0x30b8] ;  /* 0x0030b80001b07983 */ /* 0x000ee80000300a00 */
[----:B------:R-:W-:Y:S01]  /*31740*/  STL.64 [R1+0x3a78], R120 ;  /* 0x003a787801007387 */ /* 0x000fe20000100a00 */
[----:B----4-:R-:W-:-:S03]  /*31750*/  IMAD.WIDE R118, R3, 0x4, R214 ;  /* 0x0000000403767825 */ /* 0x010fc600078e02d6 */
[----:B------:R-:W4:Y:S04]  /*31760*/  LDL.LU.64 R214, [R1+0x2f80] ;  /* 0x002f800001d67983 */ /* 0x000f280000300a00 */
[----:B------:R1:W-:Y:S02]  /*31770*/  STL.64 [R1+0x3a70], R118 ;  /* 0x003a707601007387 */ /* 0x0003e40000100a00 */
[C---:B-1----:R-:W-:Y:S02]  /*31780*/  IMAD.WIDE R118, R3.reuse, 0x4, R180 ;  /* 0x0000000403767825 */ /* 0x042fe400078e02b4 */
[----:B------:R-:W4:Y:S02]  /*31790*/  LDL.LU.64 R180, [R1+0x30b0] ;  /* 0x0030b00001b47983 */ /* 0x000f240000300a00 */
[----:B------:R-:W-:-:S05]  /*317a0*/  IMAD.WIDE R120, R3, 0x4, R160 ;  /* 0x0000000403787825 */ /* 0x000fca00078e02a0 */
[----:B------:R1:W-:Y:S04]  /*317b0*/  STL.64 [R1+0x3ab0], R120 ;  /* 0x003ab07801007387 */ /* 0x0003e80000100a00 */
[----:B------:R1:W-:Y:S02]  /*317c0*/  STL.64 [R1+0x3aa8], R118 ;  /* 0x003aa87601007387 */ /* 0x0003e40000100a00 */
[C---:B-1----:R-:W-:Y:S02]  /*317d0*/  IMAD.WIDE R120, R3.reuse, 0x4, R234 ;  /* 0x0000000403787825 */ /* 0x042fe400078e02ea */
[----:B------:R-:W4:Y:S02]  /*317e0*/  LDL.LU.64 R234, [R1+0x2f70] ;  /* 0x002f700001ea7983 */ /* 0x000f240000300a00 */
[----:B------:R-:W-:-:S02]  /*317f0*/  IMAD.WIDE R118, R3, 0x4, R162 ;  /* 0x0000000403767825 */ /* 0x000fc400078e02a2 */
[----:B------:R1:W-:Y:S02]  /*31800*/  STL.64 [R1+0x3ad8], R120 ;  /* 0x003ad87801007387 */ /* 0x0003e40000100a00 */
[C---:B-1----:R-:W-:Y:S02]  /*31810*/  IMAD.WIDE R120, R3.reuse, 0x4, R232 ;  /* 0x0000000403787825 */ /* 0x042fe400078e02e8 */
[----:B------:R-:W4:Y:S04]  /*31820*/  LDL.LU.64 R232, [R1+0x30a8] ;  /* 0x0030a80001e87983 */ /* 0x000f280000300a00 */
[----:B------:R1:W-:Y:S04]  /*31830*/  STL.64 [R1+0x3ac8], R118 ;  /* 0x003ac87601007387 */ /* 0x0003e80000100a00 */
[----:B------:R1:W-:Y:S02]  /*31840*/  STL.64 [R1+0x3bb8], R120 ;  /* 0x003bb87801007387 */ /* 0x0003e40000100a00 */
[----:B-1----:R-:W-:-:S04]  /*31850*/  IMAD.WIDE R118, R3, 0x4, R164 ;  /* 0x0000000403767825 */ /* 0x002fc800078e02a4 */
[C---:B------:R-:W-:Y:S02]  /*31860*/  IMAD.WIDE R120, R3.reuse, 0x4, R226 ;  /* 0x0000000403787825 */ /* 0x040fe400078e02e2 */
        /* <DEDUP_REMOVED lines=12> */
[----:B------:R2:W-:Y:S04]  /*31930*/  STL.64 [R1+0x3b88], R120 ;  /* 0x003b887801007387 */ /* 0x0005e80000100a00 */
[----:B------:R-:W4:Y:S01]  /*31940*/  LDL.LU.64 R178, [R1+0x3098] ;  /* 0x0030980001b27983 */ /* 0x000f220000300a00 */
[----:B-1----:R-:W-:-:S03]  /*31950*/  IMAD.WIDE R118, R3, 0x4, R220 ;  /* 0x0000000403767825 */ /* 0x002fc600078e02dc */
[----:B------:R-:W4:Y:S01]  /*31960*/  LDL.LU.64 R220, [R1+0x2dc0] ;  /* 0x002dc00001dc7983 */ /* 0x000f220000300a00 */
[----:B------:R-:W-:-:S03]  /*31970*/  IMAD.WIDE R122, R3, 0x4, R168 ;  /* 0x00000004037a7825 */ /* 0x000fc600078e02a8 */
[----:B------:R1:W-:Y:S01]  /*31980*/  STL.64 [R1+0x3b80], R118 ;  /* 0x003b807601007387 */ /* 0x0003e20000100a00 */
[----:B--2---:R-:W-:-:S03]  /*31990*/  IMAD.WIDE R120, R3, 0x4, R170 ;  /* 0x0000000403787825 */ /* 0x004fc600078e02aa */
[----:B------:R2:W-:Y:S01]  /*319a0*/  STL.64 [R1+0x3b78], R122 ;  /* 0x003b787a01007387 */ /* 0x0005e20000100a00 */
[----:B-1----:R-:W-:-:S03]  /*319b0*/  IMAD.WIDE R118, R3, 0x4, R218 ;  /* 0x0000000403767825 */ /* 0x002fc600078e02da */
[----:B------:R-:W4:Y:S01]  /*319c0*/  LDL.LU.64 R218, [R1+0x3090] ;  /* 0x0030900001da7983 */ /* 0x000f220000300a00 */
[----:B--2---:R-:W-:-:S03]  /*319d0*/  IMAD.WIDE R122, R3, 0x4, R172 ;  /* 0x00000004037a7825 */ /* 0x004fc600078e02ac */
[----:B------:R1:W-:Y:S04]  /*319e0*/  STL.64 [R1+0x3b70], R120 ;  /* 0x003b707801007387 */ /* 0x0003e80000100a00 */
[----:B------:R3:W-:Y:S04]  /*319f0*/  STL.64 [R1+0x3b68], R118 ;  /* 0x003b687601007387 */ /* 0x0007e80000100a00 */
[----:B------:R-:W-:Y:S01]  /*31a00*/  STL.64 [R1+0x3b60], R122 ;  /* 0x003b607a01007387 */ /* 0x000fe20000100a00 */
[----:B-1----:R-:W-:-:S03]  /*31a10*/  IMAD.WIDE R120, R3, 0x4, R174 ;  /* 0x0000000403787825 */ /* 0x002fc600078e02ae */
[----:B------:R-:W2:Y:S04]  /*31a20*/  LDL.LU.64 R174, [R1+0x2db0] ;  /* 0x002db00001ae7983 */ /* 0x000ea80000300a00 */
[----:B------:R1:W-:Y:S01]  /*31a30*/  STL.64 [R1+0x3b58], R120 ;  /* 0x003b587801007387 */ /* 0x0003e20000100a00 */
[----:B---3--:R-:W-:-:S03]  /*31a40*/  IMAD.WIDE R118, R3, 0x4, R216 ;  /* 0x0000000403767825 */ /* 0x008fc600078e02d8 */
[----:B------:R-:W3:Y:S04]  /*31a50*/  LDL.LU.64 R216, [R1+0x3088] ;  /* 0x0030880001d87983 */ /* 0x000ee80000300a00 */
[----:B------:R4:W-:Y:S04]  /*31a60*/  STL.64 [R1+0x3b50], R118 ;  /* 0x003b507601007387 */ /* 0x0009e80000100a00 */
[----:B------:R-:W3:Y:S01]  /*31a70*/  LDL.LU.64 R160, [R1+0x2d40] ;  /* 0x002d400001a07983 */ /* 0x000ee20000300a00 */
[----:B-1----:R-:W-:-:S05]  /*31a80*/  IMAD.WIDE R120, R3, 0x4, R176 ;  /* 0x0000000403787825 */ /* 0x002fca00078e02b0 */
[----:B------:R1:W-:Y:S01]  /*31a90*/  STL.64 [R1+0x3b48], R120 ;  /* 0x003b487801007387 */ /* 0x0003e20000100a00 */
[----:B----4-:R-:W-:-:S03]  /*31aa0*/  IMAD.WIDE R118, R3, 0x4, R214 ;  /* 0x0000000403767825 */ /* 0x010fc600078e02d6 */
[----:B------:R-:W4:Y:S04]  /*31ab0*/  LDL.LU.64 R214, [R1+0x3080] ;  /* 0x0030800001d67983 */ /* 0x000f280000300a00 */
[----:B------:R1:W-:Y:S02]  /*31ac0*/  STL.64 [R1+0x3b40], R118 ;  /* 0x003b407601007387 */ /* 0x0003e40000100a00 */
[C---:B-1----:R-:W-:Y:S02]  /*31ad0*/  IMAD.WIDE R120, R3.reuse, 0x4, R180 ;  /* 0x0000000403787825 */ /* 0x042fe400078e02b4 */
[----:B------:R-:W4:Y:S04]  /*31ae0*/  LDL.LU.64 R180, [R1+0x2d30] ;  /* 0x002d300001b47983 */ /* 0x000f280000300a00 */
[----:B------:R-:W-:Y:S04]  /*31af0*/  STL.64 [R1+0x3b38], R120 ;  /* 0x003b387801007387 */ /* 0x000fe80000100a00 */
[----:B------:R-:W4:Y:S01]  /*31b00*/  LDL.LU.64 R162, [R1+0x3078] ;  /* 0x0030780001a27983 */ /* 0x000f220000300a00 */
[----:B------:R-:W-:-:S03]  /*31b10*/  IMAD.WIDE R118, R3, 0x4, R234 ;  /* 0x0000000403767825 */ /* 0x000fc600078e02ea */
        /* <DEDUP_REMOVED lines=13> */
[----:B------:R1:W-:Y:S02]  /*31bf0*/  STL.64 [R1+0x3b18], R118 ;  /* 0x003b187601007387 */ /* 0x0003e40000100a00 */
[C---:B-1----:R-:W-:Y:S02]  /*31c00*/  IMAD.WIDE R118, R3.reuse, 0x4, R222 ;  /* 0x0000000403767825 */ /* 0x042fe400078e02de */
[----:B------:R-:W4:Y:S04]  /*31c10*/  LDL.LU.64 R222, [R1+0x3138] ;  /* 0x0031380001de7983 */ /* 0x000f280000300a00 */
[----:B------:R1:W-:Y:S04]  /*31c20*/  STL.64 [R1+0x3b10], R118 ;  /* 0x003b107601007387 */ /* 0x0003e80000100a00 */
[----:B------:R-:W4:Y:S01]  /*31c30*/  LDL.LU.64 R168, [R1+0x2c38] ;  /* 0x002c380001a87983 */ /* 0x000f220000300a00 */
[----:B------:R-:W-:-:S04]  /*31c40*/  IMAD.WIDE R120, R3, 0x4, R178 ;  /* 0x0000000403787825 */ /* 0x000fc800078e02b2 */
[C---:B-1----:R-:W-:Y:S01]  /*31c50*/  IMAD.WIDE R118, R3.reuse, 0x4, R220 ;  /* 0x0000000403767825 */ /* 0x042fe200078e02dc */
[----:B------:R-:W-:Y:S04]  /*31c60*/  STL.64 [R1+0x3b08], R120 ;  /* 0x003b087801007387 */ /* 0x000fe80000100a00 */
[----:B------:R-:W4:Y:S04]  /*31c70*/  LDL.LU.64 R170, [R1+0x3140] ;  /* 0x0031400001aa7983 */ /* 0x000f280000300a00 */
[----:B------:R1:W-:Y:S04]  /*31c80*/  STL.64 [R1+0x3b00], R118 ;  /* 0x003b007601007387 */ /* 0x0003e80000100a00 */
[----:B------:R-:W4:Y:S04]  /*31c90*/  LDL.LU.64 R220, [R1+0x2c48] ;  /* 0x002c480001dc7983 */ /* 0x000f280000300a00 */
[----:B------:R-:W4:Y:S01]  /*31ca0*/  LDL.LU.64 R172, [R1+0x3148] ;  /* 0x0031480001ac7983 */ /* 0x000f220000300a00 */
[----:B-1----:R-:W-:-:S03]  /*31cb0*/  IMAD.WIDE R118, R3, 0x4, R218 ;  /* 0x0000000403767825 */ /* 0x002fc600078e02da */
[----:B------:R-:W4:Y:S04]  /*31cc0*/  LDL.LU.64 R178, [R1+0x2cb8] ;  /* 0x002cb80001b27983 */ /* 0x000f280000300a00 */
[----:B------:R3:W-:Y:S04]  /*31cd0*/  STL.64 [R1+0x3af8], R118 ;  /* 0x003af87601007387 */ /* 0x0007e80000100a00 */
[----:B------:R-:W4:Y:S01]  /*31ce0*/  LDL.LU.64 R218, [R1+0x3150] ;  /* 0x0031500001da7983 */ /* 0x000f220000300a00 */
[----:B--2---:R-:W-:-:S03]  /*31cf0*/  IMAD.WIDE R120, R3, 0x4, R174 ;  /* 0x0000000403787825 */ /* 0x004fc600078e02ae */
[----:B------:R-:W2:Y:S04]  /*31d00*/  LDL.LU.64 R174, [R1+0x2cc8] ;  /* 0x002cc80001ae7983 */ /* 0x000ea80000300a00 */
[----:B------:R1:W-:Y:S01]  /*31d10*/  STL.64 [R1+0x3af0], R120 ;  /* 0x003af07801007387 */ /* 0x0003e20000100a00 */
[----:B---3--:R-:W-:-:S03]  /*31d20*/  IMAD.WIDE R118, R3, 0x4, R216 ;  /* 0x0000000403767825 */ /* 0x008fc600078e02d8 */
[----:B------:R-:W3:Y:S04]  /*31d30*/  LDL.LU.64 R216, [R1+0x3158] ;  /* 0x0031580001d87983 */ /* 0x000ee80000300a00 */
[----:B------:R4:W-:Y:S01]  /*31d40*/  STL.64 [R1+0x3ae8], R118 ;  /* 0x003ae87601007387 */ /* 0x0009e20000100a00 */
[----:B-1----:R-:W-:-:S04]  /*31d50*/  IMAD.WIDE R120, R3, 0x4, R160 ;  /* 0x0000000403787825 */ /* 0x002fc800078e02a0 */
[C---:B----4-:R-:W-:Y:S02]  /*31d60*/  IMAD.WIDE R118, R3.reuse, 0x4, R214 ;  /* 0x0000000403767825 */ /* 0x050fe400078e02d6 */
[----:B------:R-:W4:Y:S04]  /*31d70*/  LDL.LU.64 R214, [R1+0x2d38] ;  /* 0x002d380001d67983 */ /* 0x000f280000300a00 */
[----:B------:R1:W-:Y:S04]  /*31d80*/  STL.64 [R1+0x3ae0], R120 ;  /* 0x003ae07801007387 */ /* 0x0003e80000100a00 */
[----:B------:R1:W-:Y:S02]  /*31d90*/  STL.64 [R1+0x53b0], R118 ;  /* 0x0053b07601007387 */ /* 0x0003e40000100a00 */
[----:B-1----:R-:W-:-:S02]  /*31da0*/  IMAD.WIDE R120, R3, 0x4, R180 ;  /* 0x0000000403787825 */ /* 0x002fc400078e02b4 */
[----:B------:R-:W4:Y:S04]  /*31db0*/  LDL.LU.64 R180, [R1+0x3160] ;  /* 0x0031600001b47983 */ /* 0x000f280000300a00 */
[----:B------:R1:W-:Y:S01]  /*31dc0*/  STL.64 [R1+0x53a8], R120 ;  /* 0x0053a87801007387 */ /* 0x0003e20000100a00 */
[----:B------:R-:W-:-:S04]  /*31dd0*/  IMAD.WIDE R118, R3, 0x4, R162 ;  /* 0x0000000403767825 */ /* 0x000fc800078e02a2 */
        /* <DEDUP_REMOVED lines=23> */
[----:B------:R1:W-:Y:S04]  /*31f50*/  STL.64 [R1+0x2c30], R118 ;  /* 0x002c307601007387 */ /* 0x0003e80000100a00 */
[----:B------:R1:W-:Y:S01]  /*31f60*/  STL.64 [R1+0x2c38], R122 ;  /* 0x002c387a01007387 */ /* 0x0003e20000100a00 */
[----:B------:R-:W-:-:S04]  /*31f70*/  IMAD.WIDE R120, R3, 0x4, R170 ;  /* 0x0000000403787825 */ /* 0x000fc800078e02aa */
[C---:B-1----:R-:W-:Y:S02]  /*31f80*/  IMAD.WIDE R118, R3.reuse, 0x4, R220 ;  /* 0x0000000403767825 */ /* 0x042fe400078e02dc */
[----:B------:R-:W4:Y:S02]  /*31f90*/  LDL.LU.64 R220, [R1+0x2ec8] ;  /* 0x002ec80001dc7983 */ /* 0x000f240000300a00 */
[C---:B------:R-:W-:Y:S02]  /*31fa0*/  IMAD.WIDE R122, R3.reuse, 0x4, R172 ;  /* 0x00000004037a7825 */ /* 0x040fe400078e02ac */
[----:B------:R1:W-:Y:S04]  /*31fb0*/  STL.64 [R1+0x2c40], R120 ;  /* 0x002c407801007387 */ /* 0x0003e80000100a00 */
[----:B------:R2:W-:Y:S04]  /*31fc0*/  STL.64 [R1+0x2c48], R118 ;  /* 0x002c487601007387 */ /* 0x0005e80000100a00 */
[----:B------:R-:W-:Y:S01]  /*31fd0*/  STL.64 [R1+0x2cb0], R122 ;  /* 0x002cb07a01007387 */ /* 0x000fe20000100a00 */
[----:B-1----:R-:W-:-:S03]  /*31fe0*/  IMAD.WIDE R120, R3, 0x4, R178 ;  /* 0x0000000403787825 */ /* 0x002fc600078e02b2 */
[----:B------:R-:W4:Y:S01]  /*31ff0*/  LDL.LU.64 R178, [R1+0x3330] ;  /* 0x0033300001b27983 */ /* 0x000f220000300a00 */
[----:B--2---:R-:W-:-:S03]  /*32000*/  IMAD.WIDE R118, R3, 0x4, R218 ;  /* 0x0000000403767825 */ /* 0x004fc600078e02da */
[----:B------:R1:W-:Y:S04]  /*32010*/  STL.64 [R1+0x2cb8], R120 ;  /* 0x002cb87801007387 */ /* 0x0003e80000100a00 */
[----:B------:R-:W2:Y:S04]  /*32020*/  LDL.LU.64 R218, [R1+0x2eb0] ;  /* 0x002eb00001da7983 */ /* 0x000ea80000300a00 */
[----:B------:R3:W-:Y:S01]  /*32030*/  STL.64 [R1+0x2cc0], R118 ;  /* 0x002cc07601007387 */ /* 0x0007e20000100a00 */
[----:B-1----:R-:W-:-:S03]  /*32040*/  IMAD.WIDE R120, R3, 0x4, R174 ;  /* 0x0000000403787825 */ /* 0x002fc600078e02ae */
[----:B------:R-:W2:Y:S04]  /*32050*/  LDL.LU.64 R160, [R1+0x3328] ;  /* 0x0033280001a07983 */ /* 0x000ea80000300a00 */
[----:B------:R4:W-:Y:S01]  /*32060*/  STL.64 [R1+0x2cc8], R120 ;  /* 0x002cc87801007387 */ /* 0x0009e20000100a00 */
[----:B---3--:R-:W-:-:S03]  /*32070*/  IMAD.WIDE R118, R3, 0x4, R216 ;  /* 0x0000000403767825 */ /* 0x008fc600078e02d8 */
[----:B------:R-:W3:Y:S04]  /*32080*/  LDL.LU.64 R216, [R1+0x2de8] ;  /* 0x002de80001d87983 */ /* 0x000ee80000300a00 */
[----:B------:R1:W-:Y:S01]  /*32090*/  STL.64 [R1+0x2d30], R118 ;  /* 0x002d307601007387 */ /* 0x0003e20000100a00 */
[----:B----4-:R-:W-:-:S03]  /*320a0*/  IMAD.WIDE R120, R3, 0x4, R214 ;  /* 0x0000000403787825 */ /* 0x010fc600078e02d6 */
[----:B------:R-:W4:Y:S04]  /*320b0*/  LDL.LU.64 R214, [R1+0x3320] ;  /* 0x0033200001d67983 */ /* 0x000f280000300a00 */
[----:B------:R-:W-:Y:S04]  /*320c0*/  STL.64 [R1+0x2d38], R120 ;  /* 0x002d387801007387 */ /* 0x000fe80000100a00 */
        /* <DEDUP_REMOVED lines=26> */
[----:B------:R-:W4:Y:S04]  /*32270*/  LDL.LU.64 R172, [R1+0x2d50] ;  /* 0x002d500001ac7983 */ /* 0x000f280000300a00 */
[----:B------:R-:W4:Y:S01]  /*32280*/  LDL.LU.64 R176, [R1+0x32e8] ;  /* 0x0032e80001b07983 */ /* 0x000f220000300a00 */
[----:B-1----:R-:W-:-:S05]  /*32290*/  IMAD.WIDE R118, R3, 0x4, R220 ;  /* 0x0000000403767825 */ /* 0x002fca00078e02dc */
[----:B------:R2:W-:Y:S04]  /*322a0*/  STL.64 [R1+0x30b8], R118 ;  /* 0x0030b87601007387 */ /* 0x0005e80000100a00 */
[----:B------:R-:W4:Y:S01]  /*322b0*/  LDL.LU.64 R220, [R1+0x2ce8] ;  /* 0x002ce80001dc7983 */ /* 0x000f220000300a00 */
[----:B------:R-:W-:-:S03]  /*322c0*/  IMAD.WIDE R120, R3, 0x4, R178 ;  /* 0x0000000403787825 */ /* 0x000fc600078e02b2 */
[----:B------:R-:W4:Y:S04]  /*322d0*/  LDL.LU.64 R178, [R1+0x32e0] ;  /* 0x0032e00001b27983 */ /* 0x000f280000300a00 */
[----:B------:R1:W-:Y:S01]  /*322e0*/  STL.64 [R1+0x30b0], R120 ;  /* 0x0030b07801007387 */ /* 0x0003e20000100a00 */
[----:B--2---:R-:W-:-:S03]  /*322f0*/  IMAD.WIDE R118, R3, 0x4, R218 ;  /* 0x0000000403767825 */ /* 0x004fc600078e02da */
[----:B------:R-:W2:Y:S04]  /*32300*/  LDL.LU.64 R218, [R1+0x2ce0] ;  /* 0x002ce00001da7983 */ /* 0x000ea80000300a00 */
[----:B------:R3:W-:Y:S01]  /*32310*/  STL.64 [R1+0x2ff8], R118 ;  /* 0x002ff87601007387 */ /* 0x0007e20000100a00 */
[----:B-1----:R-:W-:-:S04]  /*32320*/  IMAD.WIDE R120, R3, 0x4, R160 ;  /* 0x0000000403787825 */ /* 0x002fc800078e02a0 */
[C---:B---3--:R-:W-:Y:S02]  /*32330*/  IMAD.WIDE R118, R3.reuse, 0x4, R216 ;  /* 0x0000000403767825 */ /* 0x048fe400078e02d8 */
[----:B------:R-:W3:Y:S04]  /*32340*/  LDL.LU.64 R216, [R1+0x32d8] ;  /* 0x0032d80001d87983 */ /* 0x000ee80000300a00 */
[----:B------:R4:W-:Y:S04]  /*32350*/  STL.64 [R1+0x30f8], R120 ;  /* 0x0030f87801007387 */ /* 0x0009e80000100a00 */
        /* <DEDUP_REMOVED lines=38> */
[----:B------:R-:W4:Y:S04]  /*325c0*/  LDL.LU.64 R176, [R1+0x2c58] ;  /* 0x002c580001b07983 */ /* 0x000f280000300a00 */
[----:B------:R1:W-:Y:S01]  /*325d0*/  STL.64 [R1+0x3788], R120 ;  /* 0x0037887801007387 */ /* 0x0003e20000100a00 */
[----:B------:R-:W-:-:S03]  /*325e0*/  IMAD.WIDE R118, R3, 0x4, R220 ;  /* 0x0000000403767825 */ /* 0x000fc600078e02dc */
[----:B------:R-:W4:Y:S04]  /*325f0*/  LDL.LU.64 R220, [R1+0x32b0] ;  /* 0x0032b00001dc7983 */ /* 0x000f280000300a00 */
[----:B------:R2:W-:Y:S01]  /*32600*/  STL.64 [R1+0x3780], R118 ;  /* 0x0037807601007387 */ /* 0x0005e20000100a00 */
[----:B-1----:R-:W-:-:S03]  /*32610*/  IMAD.WIDE R120, R3, 0x4, R178 ;  /* 0x0000000403787825 */ /* 0x002fc600078e02b2 */
[----:B------:R-:W4:Y:S04]  /*32620*/  LDL.LU.64 R160, [R1+0x2c50] ;  /* 0x002c500001a07983 */ /* 0x000f280000300a00 */
[----:B------:R3:W-:Y:S01]  /*32630*/  STL.64 [R1+0x32e8], R120 ;  /* 0x0032e87801007387 */ /* 0x0007e20000100a00 */
[----:B--2---:R-:W-:-:S03]  /*32640*/  IMAD.WIDE R118, R3, 0x4, R218 ;  /* 0x0000000403767825 */ /* 0x004fc600078e02da */
[----:B------:R-:W2:Y:S04]  /*32650*/  LDL.LU.64 R218, [R1+0x32a8] ;  /* 0x0032a80001da7983 */ /* 0x000ea80000300a00 */
[----:B------:R4:W-:Y:S01]  /*32660*/  STL.64 [R1+0x32e0], R118 ;  /* 0x0032e07601007387 */ /* 0x0009e20000100a00 */
[----:B---3--:R-:W-:-:S03]  /*32670*/  IMAD.WIDE R120, R3, 0x4, R216 ;  /* 0x0000000403787825 */ /* 0x008fc600078e02d8 */
[----:B------:R-:W3:Y:S04]  /*32680*/  LDL.LU.64 R216, [R1+0x2b10] ;  /* 0x002b100001d87983 */ /* 0x000ee80000300a00 */
[----:B------:R-:W-:Y:S04]  /*32690*/  STL.64 [R1+0x37d8], R120 ;  /* 0x0037d87801007387 */ /* 0x000fe80000100a00 */
[----:B------:R-:W3:Y:S01]  /*326a0*/  LDL.LU.64 R162, [R1+0x32a0] ;  /* 0x0032a00001a27983 */ /* 0x000ee20000300a00 */
[----:B----4-:R-:W-:-:S03]  /*326b0*/  IMAD.WIDE R118, R3, 0x4, R214 ;  /* 0x0000000403767825 */ /* 0x010fc600078e02d6 */
        /* <DEDUP_REMOVED lines=32> */
[----:B-1----:R-:W-:-:S03]  /*328c0*/  IMAD.WIDE R118, R3, 0x4, R220 ;  /* 0x0000000403767825 */ /* 0x002fc600078e02dc */
[----:B------:R-:W4:Y:S04]  /*328d0*/  LDL.LU.64 R220, [R1+0x3238] ;  /* 0x0032380001dc7983 */ /* 0x000f280000300a00 */
[----:B------:R1:W-:Y:S01]  /*328e0*/  STL.64 [R1+0x3858], R118 ;  /* 0x0038587601007387 */ /* 0x0003e20000100a00 */
[----:B--2---:R-:W-:-:S04]  /*328f0*/  IMAD.WIDE R120, R3, 0x4, R160 ;  /* 0x0000000403787825 */ /* 0x004fc800078e02a0 */
[C---:B-1----:R-:W-:Y:S02]  /*32900*/  IMAD.WIDE R118, R3.reuse, 0x4, R218 ;  /* 0x0000000403767825 */ /* 0x042fe400078e02da */
[----:B------:R-:W2:Y:S04]  /*32910*/  LDL.LU.64 R218, [R1+0x2890] ;  /* 0x0028900001da7983 */ /* 0x000ea80000300a00 */
[----:B------:R3:W-:Y:S04]  /*32920*/  STL.64 [R1+0x3850], R120 ;  /* 0x0038507801007387 */ /* 0x0007e80000100a00 */
[----:B------:R1:W-:Y:S01]  /*32930*/  STL.64 [R1+0x3930], R118 ;  /* 0x0039307601007387 */ /* 0x0003e20000100a00 */
[----:B---3--:R-:W-:-:S03]  /*32940*/  IMAD.WIDE R120, R3, 0x4, R216 ;  /* 0x0000000403787825 */ /* 0x008fc600078e02d8 */
[----:B------:R-:W3:Y:S04]  /*32950*/  LDL.LU.64 R216, [R1+0x3228] ;  /* 0x0032280001d87983 */ /* 0x000ee80000300a00 */
[----:B------:R4:W-:Y:S01]  /*32960*/  STL.64 [R1+0x3928], R120 ;  /* 0x0039287801007387 */ /* 0x0009e20000100a00 */
[----:B-1----:R-:W-:-:S04]  /*32970*/  IMAD.WIDE R118, R3, 0x4, R162 ;  /* 0x0000000403767825 */ /* 0x002fc800078e02a2 */
[C---:B----4-:R-:W-:Y:S02]  /*32980*/  IMAD.WIDE R120, R3.reuse, 0x4, R214 ;  /* 0x0000000403787825 */ /* 0x050fe400078e02d6 */
[----:B------:R-:W4:Y:S04]  /*32990*/  LDL.LU.64 R214, [R1+0x24c8] ;  /* 0x0024c80001d67983 */ /* 0x000f280000300a00 */
[----:B------:R-:W-:Y:S04]  /*329a0*/  STL.64 [R1+0x3920], R118 ;  /* 0x0039207601007387 */ /* 0x000fe80000100a00 */
[----:B------:R1:W-:Y:S02]  /*329b0*/  STL.64 [R1+0x3918], R120 ;  /* 0x0039187801007387 */ /* 0x0003e40000100a00 */
[----:B-1----:R-:W-:-:S02]  /*329c0*/  IMAD.WIDE R120, R3, 0x4, R180 ;  /* 0x0000000403787825 */ /* 0x002fc400078e02b4 */
        /* <DEDUP_REMOVED lines=32> */
[----:B------:R1:W-:Y:S02]  /*32bd0*/  STL.64 [R1+0x3a08], R118 ;  /* 0x003a087601007387 */ /* 0x0003e40000100a00 */
[C---:B-1----:R-:W-:Y:S02]  /*32be0*/  IMAD.WIDE R120, R3.reuse, 0x4, R176 ;  /* 0x0000000403787825 */ /* 0x042fe400078e02b0 */
[----:B------:R-:W4:Y:S04]  /*32bf0*/  LDL.LU.64 R160, [R1+0x31d8] ;  /* 0x0031d80001a07983 */ /* 0x000f280000300a00 */
[----:B------:R2:W-:Y:S01]  /*32c00*/  STL.64 [R1+0x3a00], R120 ;  /* 0x003a007801007387 */ /* 0x0005e20000100a00 */
[----:B------:R-:W-:-:S03]  /*32c10*/  IMAD.WIDE R118, R3, 0x4, R220 ;  /* 0x0000000403767825 */ /* 0x000fc600078e02dc */
[----:B------:R-:W4:Y:S04]  /*32c20*/  LDL.LU.64 R220, [R1+0x2030] ;  /* 0x0020300001dc7983 */ /* 0x000f280000300a00 */
[----:B------:R3:W-:Y:S01]  /*32c30*/  STL.64 [R1+0x39f8], R118 ;  /* 0x0039f87601007387 */ /* 0x0007e20000100a00 */
[----:B--2---:R-:W-:-:S03]  /*32c40*/  IMAD.WIDE R120, R3, 0x4, R218 ;  /* 0x0000000403787825 */ /* 0x004fc600078e02da */
[----:B------:R-:W2:Y:S04]  /*32c50*/  LDL.LU.64 R218, [R1+0x31c8] ;  /* 0x0031c80001da7983 */ /* 0x000ea80000300a00 */
[----:B------:R-:W-:Y:S04]  /*32c60*/  STL.64 [R1+0x39f0], R120 ;  /* 0x0039f07801007387 */ /* 0x000fe80000100a00 */
[----:B------:R-:W2:Y:S01]  /*32c70*/  LDL.LU.64 R162, [R1+0x2008] ;  /* 0x0020080001a27983 */ /* 0x000ea20000300a00 */
[----:B---3--:R-:W-:-:S03]  /*32c80*/  IMAD.WIDE R118, R3, 0x4, R216 ;  /* 0x0000000403767825 */ /* 0x008fc600078e02d8 */
[----:B------:R-:W3:Y:S04]  /*32c90*/  LDL.LU.64 R216, [R1+0x31b8] ;  /* 0x0031b80001d87983 */ /* 0x000ee80000300a00 */
[----:B------:R4:W-:Y:S04]  /*32ca0*/  STL.64 [R1+0x39e8], R118 ;  /* 0x0039e87601007387 */ /* 0x0009e80000100a00 */
        /* <DEDUP_REMOVED lines=29> */
[----:B------:R1:W-:Y:S02]  /*32e80*/  STL.64 [R1+0x39a8], R120 ;  /* 0x0039a87801007387 */ /* 0x0003e40000100a00 */
[C---:B-1----:R-:W-:Y:S02]  /*32e90*/  IMAD.WIDE R118, R3.reuse, 0x4, R222 ;  /* 0x0000000403767825 */ /* 0x042fe400078e02de */
[----:B------:R-:W4:Y:S04]  /*32ea0*/  LDL.LU.64 R222, [R1+0x28e8] ;  /* 0x0028e80001de7983 */ /* 0x000f280000300a00 */
[----:B------:R1:W-:Y:S01]  /*32eb0*/  STL.64 [R1+0x39a0], R118 ;  /* 0x0039a07601007387 */ /* 0x0003e20000100a00 */
[----:B------:R-:W-:-:S04]  /*32ec0*/  IMAD.WIDE R120, R3, 0x4, R160 ;  /* 0x0000000403787825 */ /* 0x000fc800078e02a0 */
[C---:B-1----:R-:W-:Y:S02]  /*32ed0*/  IMAD.WIDE R118, R3.reuse, 0x4, R220 ;  /* 0x0000000403767825 */ /* 0x042fe400078e02dc */
[----:B------:R-:W4:Y:S04]  /*32ee0*/  LDL.LU.64 R220, [R1+0x3240] ;  /* 0x0032400001dc7983 */ /* 0x000f280000300a00 */
[----:B------:R2:W-:Y:S04]  /*32ef0*/  STL.64 [R1+0x3998], R120 ;  /* 0x0039987801007387 */ /* 0x0005e80000100a00 */
        /* <DEDUP_REMOVED lines=49> */
[----:B-1----:R-:W-:-:S03]  /*33210*/  IMAD.WIDE R120, R3, 0x4, R220 ;  /* 0x0000000403787825 */ /* 0x002fc600078e02dc */
[----:B------:R-:W4:Y:S04]  /*33220*/  LDL.LU.64 R220, [R1+0x2050] ;  /* 0x0020500001dc7983 */ /* 0x000f280000300a00 */
[----:B------:R-:W-:Y:S04]  /*33230*/  STL.64 [R1+0x5340], R120 ;  /* 0x0053407801007387 */ /* 0x000fe80000100a00 */
[----:B------:R-:W4:Y:S01]  /*33240*/  LDL.LU.64 R162, [R1+0x31d0] ;  /* 0x0031d00001a27983 */ /* 0x000f220000300a00 */
[----:B--2---:R-:W-:-:S03]  /*33250*/  IMAD.WIDE R118, R3, 0x4, R218 ;  /* 0x0000000403767825 */ /* 0x004fc600078e02da */
[----:B------:R-:W2:Y:S04]  /*33260*/  LDL.LU.64 R218, [R1+0x2018] ;  /* 0x0020180001da7983 */ /* 0x000ea80000300a00 */
[----:B------:R3:W-:Y:S04]  /*33270*/  STL.64 [R1+0x5338], R118 ;  /* 0x0053387601007387 */ /* 0x0007e80000100a00 */
        /* <DEDUP_REMOVED lines=16> */
[----:B------:R-:W-:-:S05]  /*33380*/  IMAD.WIDE R120, R3, 0x4, R176 ;  /* 0x0000000403787825 */ /* 0x000fca00078e02b0 */
[----:B------:R-:W-:Y:S01]  /*33390*/  STL.64 [R1+0x5310], R120 ;  /* 0x0053107801007387 */ /* 0x000fe20000100a00 */
[----:B-1----:R-:W-:-:S03]  /*333a0*/  IMAD.WIDE R118, R3, 0x4, R232 ;  /* 0x0000000403767825 */ /* 0x002fc600078e02e8 */
        /* <DEDUP_REMOVED lines=18> */
[----:B------:R1:W-:Y:S02]  /*334d0*/  STL.64 [R1+0x52e0], R118 ;  /* 0x0052e07601007387 */ /* 0x0003e40000100a00 */
[----:B-1----:R-:W-:-:S02]  /*334e0*/  IMAD.WIDE R120, R3, 0x4, R220 ;  /* 0x0000000403787825 */ /* 0x002fc400078e02dc */
[----:B------:R-:W4:Y:S04]  /*334f0*/  LDL.LU.64 R220, [R1+0x3368] ;  /* 0x0033680001dc7983 */ /* 0x000f280000300a00 */
[----:B------:R2:W-:Y:S01]  /*33500*/  STL.64 [R1+0x52d8], R120 ;  /* 0x0052d87801007387 */ /* 0x0005e20000100a00 */
[----:B------:R-:W-:-:S04]  /*33510*/  IMAD.WIDE R118, R3, 0x4, R162 ;  /* 0x0000000403767825 */ /* 0x000fc800078e02a2 */
[C---:B--2---:R-:W-:Y:S02]  /*33520*/  IMAD.WIDE R120, R3.reuse, 0x4, R218 ;  /* 0x0000000403787825 */ /* 0x044fe400078e02da */
[----:B------:R-:W2:Y:S04]  /*33530*/  LDL.LU.64 R218, [R1+0x2fa0] ;  /* 0x002fa00001da7983 */ /* 0x000ea80000300a00 */
[----:B------:R1:W-:Y:S04]  /*33540*/  STL.64 [R1+0x52d0], R118 ;  /* 0x0052d07601007387 */ /* 0x0003e80000100a00 */
        /* <DEDUP_REMOVED lines=34> */
[----:B------:R1:W-:Y:S04]  /*33770*/  STL.64 [R1+0x2c60], R118 ;  /* 0x002c607601007387 */ /* 0x0003e80000100a00 */
[----:B------:R-:W4:Y:S01]  /*33780*/  LDL.LU.64 R160, [R1+0x3398] ;  /* 0x0033980001a07983 */ /* 0x000f220000300a00 */
[----:B-1----:R-:W-:-:S05]  /*33790*/  IMAD.WIDE R120, R3, 0x4, R178 ;  /* 0x0000000403787825 */ /* 0x002fca00078e02b2 */
[----:B------:R1:W-:Y:S01]  /*337a0*/  STL.64 [R1+0x2c68], R120 ;  /* 0x002c687801007387 */ /* 0x0003e20000100a00 */
[----:B------:R-:W-:-:S03]  /*337b0*/  IMAD.WIDE R118, R3, 0x4, R224 ;  /* 0x0000000403767825 */ /* 0x000fc600078e02e0 */
        /* <DEDUP_REMOVED lines=20> */
[----:B------:R1:W-:Y:S02]  /*33900*/  STL.64 [R1+0x2d58], R118 ;  /* 0x002d587601007387 */ /* 0x0003e40000100a00 */
[C---:B-1----:R-:W-:Y:S02]  /*33910*/  IMAD.WIDE R118, R3.reuse, 0x4, R180 ;  /* 0x0000000403767825 */ /* 0x042fe400078e02b4 */
[----:B------:R-:W4:Y:S04]  /*33920*/  LDL.LU.64 R180, [R1+0x2e08] ;  /* 0x002e080001b47983 */ /* 0x000f280000300a00 */
[----:B------:R1:W-:Y:S04]  /*33930*/  STL.64 [R1+0x2d60], R118 ;  /* 0x002d607601007387 */ /* 0x0003e80000100a00 */
[----:B------:R-:W4:Y:S01]  /*33940*/  LDL.LU.64 R168, [R1+0x33d0] ;  /* 0x0033d00001a87983 */ /* 0x000f220000300a00 */
[----:B------:R-:W-:-:S05]  /*33950*/  IMAD.WIDE R120, R3, 0x4, R174 ;  /* 0x0000000403787825 */ /* 0x000fca00078e02ae */
[----:B------:R-:W-:Y:S04]  /*33960*/  STL.64 [R1+0x2d68], R120 ;  /* 0x002d687801007387 */ /* 0x000fe80000100a00 */
[----:B------:R-:W4:Y:S01]  /*33970*/  LDL.LU.64 R170, [R1+0x2e00] ;  /* 0x002e000001aa7983 */ /* 0x000f220000300a00 */
[----:B-1----:R-:W-:-:S05]  /*33980*/  IMAD.WIDE R118, R3, 0x4, R234 ;  /* 0x0000000403767825 */ /* 0x002fca00078e02ea */
        /* <DEDUP_REMOVED lines=25> */
[----:B------:R2:W-:Y:S01]  /*33b20*/  STL.64 [R1+0x2f98], R120 ;  /* 0x002f987801007387 */ /* 0x0005e20000100a00 */
[----:B-1----:R-:W-:-:S04]  /*33b30*/  IMAD.WIDE R118, R3, 0x4, R164 ;  /* 0x0000000403767825 */ /* 0x002fc800078e02a4 */
        /* <DEDUP_REMOVED lines=57> */
[----:B------:R4:W-:Y:S02]  /*33ed0*/  STL.64 [R1+0x3180], R118 ;  /* 0x0031807601007387 */ /* 0x0009e40000100a00 */
[C---:B----4-:R-:W-:Y:S02]  /*33ee0*/  IMAD.WIDE R118, R3.reuse, 0x4, R214 ;  /* 0x0000000403767825 */ /* 0x050fe400078e02d6 */
        /* <DEDUP_REMOVED lines=47> */
[----:B------:R-:W-:Y:S04]  /*341e0*/  STL.64 [R1+0x3400], R120 ;  /* 0x0034007801007387 */ /* 0x000fe80000100a00 */
[----:B------:R-:W3:Y:S01]  /*341f0*/  LDL.LU.64 R176, [R1+0x2970] ;  /* 0x0029700001b07983 */ /* 0x000ee20000300a00 */
[----:B----4-:R-:W-:-:S03]  /*34200*/  IMAD.WIDE R118, R3, 0x4, R214 ;  /* 0x0000000403767825 */ /* 0x010fc600078e02d6 */
[----:B------:R-:W4:Y:S01]  /*34210*/  LDL.LU.64 R214, [R1+0x34b0] ;  /* 0x0034b00001d67983 */ /* 0x000f220000300a00 */
[----:B------:R-:W-:-:S03]  /*34220*/  IMAD.WIDE R122, R3, 0x4, R168 ;  /* 0x00000004037a7825 */ /* 0x000fc600078e02a8 */
[----:B------:R1:W-:Y:S04]  /*34230*/  STL.64 [R1+0x3418], R118 ;  /* 0x0034187601007387 */ /* 0x0003e80000100a00 */
[----:B------:R1:W-:Y:S02]  /*34240*/  STL.64 [R1+0x3410], R122 ;  /* 0x0034107a01007387 */ /* 0x0003e40000100a00 */
[C---:B-1----:R-:W-:Y:S02]  /*34250*/  IMAD.WIDE R118, R3.reuse, 0x4, R180 ;  /* 0x0000000403767825 */ /* 0x042fe400078e02b4 */
[----:B------:R-:W4:Y:S02]  /*34260*/  LDL.LU.64 R180, [R1+0x2958] ;  /* 0x0029580001b47983 */ /* 0x000f240000300a00 */
[----:B------:R-:W-:-:S04]  /*34270*/  IMAD.WIDE R120, R3, 0x4, R170 ;  /* 0x0000000403787825 */ /* 0x000fc800078e02aa */
[C---:B------:R-:W-:Y:S01]  /*34280*/  IMAD.WIDE R122, R3.reuse, 0x4, R172 ;  /* 0x00000004037a7825 */ /* 0x040fe200078e02ac */
        /* <DEDUP_REMOVED lines=33> */
[----:B------:R3:W-:Y:S02]  /*344a0*/  STL.64 [R1+0x5140], R118 ;  /* 0x0051407601007387 */ /* 0x0007e40000100a00 */
[C---:B---3--:R-:W-:Y:S02]  /*344b0*/  IMAD.WIDE R118, R3.reuse, 0x4, R216 ;  /* 0x0000000403767825 */ /* 0x048fe400078e02d8 */
[----:B------:R-:W3:Y:S04]  /*344c0*/  LDL.LU.64 R216, [R1+0x2110] ;  /* 0x0021100001d87983 */ /* 0x000ee80000300a00 */
[----:B------:R4:W-:Y:S04]  /*344d0*/  STL.64 [R1+0x5178], R118 ;  /* 0x0051787601007387 */ /* 0x0009e80000100a00 */
[----:B------:R-:W3:Y:S01]  /*344e0*/  LDL.LU.64 R168, [R1+0x3468] ;  /* 0x0034680001a87983 */ /* 0x000ee20000300a00 */
[----:B------:R-:W-:-:S05]  /*344f0*/  IMAD.WIDE R120, R3, 0x4, R176 ;  /* 0x0000000403787825 */ /* 0x000fca00078e02b0 */
[----:B------:R-:W-:Y:S04]  /*34500*/  STL.64 [R1+0x5170], R120 ;  /* 0x0051707801007387 */ /* 0x000fe80000100a00 */
[----:B------:R-:W3:Y:S01]  /*34510*/  LDL.LU.64 R170, [R1+0x20a8] ;  /* 0x0020a80001aa7983 */ /* 0x000ee20000300a00 */
[----:B----4-:R-:W-:-:S05]  /*34520*/  IMAD.WIDE R118, R3, 0x4, R214 ;  /* 0x0000000403767825 */ /* 0x010fca00078e02d6 */
        /* <DEDUP_REMOVED lines=40> */
[----:B------:R1:W-:Y:S04]  /*347b0*/  STL.64 [R1+0x51e8], R120 ;  /* 0x0051e87801007387 */ /* 0x0003e80000100a00 */
[----:B------:R-:W2:Y:S01]  /*347c0*/  LDL.LU.64 R174, [R1+0x3338] ;  /* 0x0033380001ae7983 */ /* 0x000ea20000300a00 */
[----:B---3--:R-:W-:-:S03]  /*347d0*/  IMAD.WIDE R118, R3, 0x4, R216 ;  /* 0x0000000403767825 */ /* 0x008fc600078e02d8 */
[----:B------:R-:W3:Y:S01]  /*347e0*/  LDL.LU.64 R216, [R1+0x3520] ;  /* 0x0035200001d87983 */ /* 0x000ee20000300a00 */
[----:B------:R-:W-:-:S03]  /*347f0*/  IMAD.WIDE R122, R3, 0x4, R168 ;  /* 0x00000004037a7825 */ /* 0x000fc600078e02a8 */
[----:B------:R4:W-:Y:S04]  /*34800*/  STL.64 [R1+0x51e0], R118 ;  /* 0x0051e07601007387 */ /* 0x0009e80000100a00 */
[----:B------:R4:W-:Y:S01]  /*34810*/  STL.64 [R1+0x51d8], R122 ;  /* 0x0051d87a01007387 */ /* 0x0009e20000100a00 */
[----:B-1----:R-:W-:-:S04]  /*34820*/  IMAD.WIDE R120, R3, 0x4, R170 ;  /* 0x0000000403787825 */ /* 0x002fc800078e02aa */
[C---:B----4-:R-:W-:Y:S02]  /*34830*/  IMAD.WIDE R118, R3.reuse, 0x4, R214 ;  /* 0x0000000403767825 */ /* 0x050fe400078e02d6 */
        /* <DEDUP_REMOVED lines=36> */
[C---:B--2---:R-:W-:Y:S02]  /*34a80*/  IMAD.WIDE R118, R3.reuse, 0x4, R218 ;  /* 0x0000000403767825 */ /* 0x044fe400078e02da */
[----:B------:R-:W2:Y:S04]  /*34a90*/  LDL.LU.64 R218, [R1+0x2fd0] ;  /* 0x002fd00001da7983 */ /* 0x000ea80000300a00 */
[----:B------:R3:W-:Y:S04]  /*34aa0*/  STL.64 [R1+0x2c70], R118 ;  /* 0x002c707601007387 */ /* 0x0007e80000100a00 */
[----:B------:R-:W2:Y:S01]  /*34ab0*/  LDL.LU.64 R168, [R1+0x3570] ;  /* 0x0035700001a87983 */ /* 0x000ea20000300a00 */
[----:B------:R-:W-:-:S05]  /*34ac0*/  IMAD.WIDE R120, R3, 0x4, R174 ;  /* 0x0000000403787825 */ /* 0x000fca00078e02ae */
[----:B------:R-:W-:Y:S04]  /*34ad0*/  STL.64 [R1+0x2c78], R120 ;  /* 0x002c787801007387 */ /* 0x000fe80000100a00 */
[----:B------:R-:W2:Y:S01]  /*34ae0*/  LDL.LU.64 R170, [R1+0x2fb8] ;  /* 0x002fb80001aa7983 */ /* 0x000ea20000300a00 */
[----:B---3--:R-:W-:-:S05]  /*34af0*/  IMAD.WIDE R118, R3, 0x4, R216 ;  /* 0x0000000403767825 */ /* 0x008fca00078e02d8 */
[----:B------:R4:W-:Y:S04]  /*34b00*/  STL.64 [R1+0x2c80], R118 ;  /* 0x002c807601007387 */ /* 0x0009e80000100a00 */
[----:B------:R-:W3:Y:S04]  /*34b10*/  LDL.LU.64 R216, [R1+0x3578] ;  /* 0x0035780001d87983 */ /* 0x000ee80000300a00 */
[----:B------:R-:W3:Y:S04]  /*34b20*/  LDL.LU.64 R172, [R1+0x2f30] ;  /* 0x002f300001ac7983 */ /* 0x000ee80000300a00 */
[----:B------:R-:W3:Y:S01]  /*34b30*/  LDL.LU.64 R174, [R1+0x3588] ;  /* 0x0035880001ae7983 */ /* 0x000ee20000300a00 */
[----:B----4-:R-:W-:-:S05]  /*34b40*/  IMAD.WIDE R118, R3, 0x4, R214 ;  /* 0x0000000403767825 */ /* 0x010fca00078e02d6 */
        /* <DEDUP_REMOVED lines=37> */
[----:B--2---:R-:W-:-:S03]  /*34da0*/  IMAD.WIDE R118, R3, 0x4, R218 ;  /* 0x0000000403767825 */ /* 0x004fc600078e02da */
[----:B------:R-:W2:Y:S01]  /*34db0*/  LDL.LU.64 R218, [R1+0x2eb8] ;  /* 0x002eb80001da7983 */ /* 0x000ea20000300a00 */
[----:B------:R-:W-:-:S03]  /*34dc0*/  IMAD.WIDE R122, R3, 0x4, R168 ;  /* 0x00000004037a7825 */ /* 0x000fc600078e02a8 */
[----:B------:R3:W-:Y:S04]  /*34dd0*/  STL.64 [R1+0x2eb0], R118 ;  /* 0x002eb07601007387 */ /* 0x0007e80000100a00 */
[----:B------:R3:W-:Y:S01]  /*34de0*/  STL.64 [R1+0x2ed8], R122 ;  /* 0x002ed87a01007387 */ /* 0x0007e20000100a00 */
[----:B-1----:R-:W-:-:S04]  /*34df0*/  IMAD.WIDE R120, R3, 0x4, R170 ;  /* 0x0000000403787825 */ /* 0x002fc800078e02aa */
[C---:B---3--:R-:W-:Y:S02]  /*34e00*/  IMAD.WIDE R118, R3.reuse, 0x4, R216 ;  /* 0x0000000403767825 */ /* 0x048fe400078e02d8 */
[----:B------:R-:W3:Y:S02]  /*34e10*/  LDL.LU.64 R216, [R1+0x35c0] ;  /* 0x0035c00001d87983 */ /* 0x000ee40000300a00 */
[C---:B------:R-:W-:Y:S02]  /*34e20*/  IMAD.WIDE R122, R3.reuse, 0x4, R172 ;  /* 0x00000004037a7825 */ /* 0x040fe400078e02ac */
[----:B------:R1:W-:Y:S04]  /*34e30*/  STL.64 [R1+0x2ec8], R120 ;  /* 0x002ec87801007387 */ /* 0x0003e80000100a00 */
[----:B------:R4:W-:Y:S04]  /*34e40*/  STL.64 [R1+0x2ef8], R118 ;  /* 0x002ef87601007387 */ /* 0x0009e80000100a00 */
[----:B------:R-:W-:Y:S01]  /*34e50*/  STL.64 [R1+0x2ee8], R122 ;  /* 0x002ee87a01007387 */ /* 0x000fe20000100a00 */
[----:B-1----:R-:W-:-:S03]  /*34e60*/  IMAD.WIDE R120, R3, 0x4, R174 ;  /* 0x0000000403787825 */ /* 0x002fc600078e02ae */
[----:B------:R-:W3:Y:S04]  /*34e70*/  LDL.LU.64 R174, [R1+0x2ea8] ;  /* 0x002ea80001ae7983 */ /* 0x000ee80000300a00 */
[----:B------:R1:W-:Y:S01]  /*34e80*/  STL.64 [R1+0x2f10], R120 ;  /* 0x002f107801007387 */ /* 0x0003e20000100a00 */
[----:B----4-:R-:W-:-:S03]  /*34e90*/  IMAD.WIDE R118, R3, 0x4, R214 ;  /* 0x0000000403767825 */ /* 0x010fc600078e02d6 */
        /* <DEDUP_REMOVED lines=32> */
[C---:B--2---:R-:W-:Y:S01]  /*350a0*/  IMAD.WIDE R118, R3.reuse, 0x4, R218 ;  /* 0x0000000403767825 */ /* 0x044fe200078e02da */
[----:B------:R-:W-:Y:S04]  /*350b0*/  STL.64 [R1+0x2fb8], R120 ;  /* 0x002fb87801007387 */ /* 0x000fe80000100a00 */
        /* <DEDUP_REMOVED lines=48> */
[----:B--2---:R-:W-:-:S04]  /*353c0*/  IMAD.WIDE R120, R3, 0x4, R170 ;  /* 0x0000000403787825 */ /* 0x004fc800078e02aa */
[C---:B-1----:R-:W-:Y:S02]  /*353d0*/  IMAD.WIDE R118, R3.reuse, 0x4, R218 ;  /* 0x0000000403767825 */ /* 0x042fe400078e02da */
[----:B------:R-:W2:Y:S02]  /*353e0*/  LDL.LU.64 R218, [R1+0x3640] ;  /* 0x0036400001da7983 */ /* 0x000ea40000300a00 */
[C---:B------:R-:W-:Y:S02]  /*353f0*/  IMAD.WIDE R122, R3.reuse, 0x4, R172 ;  /* 0x00000004037a7825 */ /* 0x040fe400078e02ac */
        /* <DEDUP_REMOVED lines=46> */
[----:B--2---:R-:W-:-:S05]  /*356e0*/  IMAD.WIDE R118, R3, 0x4, R218 ;  /* 0x0000000403767825 */ /* 0x004fca00078e02da */
[----:B------:R3:W-:Y:S04]  /*356f0*/  STL.64 [R1+0x3438], R118 ;  /* 0x0034387601007387 */ /* 0x0007e80000100a00 */
[----:B------:R-:W2:Y:S01]  /*35700*/  LDL.LU.64 R218, [R1+0x36a8] ;  /* 0x0036a80001da7983 */ /* 0x000ea20000300a00 */
[----:B------:R-:W-:-:S03]  /*35710*/  IMAD.WIDE R120, R3, 0x4, R178 ;  /* 0x0000000403787825 */ /* 0x000fc600078e02b2 */
        /* <DEDUP_REMOVED lines=49> */
[----:B--2---:R-:W-:-:S03]  /*35a30*/  IMAD.WIDE R118, R3, 0x4, R218 ;  /* 0x0000000403767825 */ /* 0x004fc600078e02da */
[----:B------:R-:W2:Y:S04]  /*35a40*/  LDL.LU.64 R218, [R1+0x2e78] ;  /* 0x002e780001da7983 */ /* 0x000ea80000300a00 */
[----:B------:R3:W-:Y:S04]  /*35a50*/  STL.64 [R1+0x2e80], R118 ;  /* 0x002e807601007387 */ /* 0x0007e80000100a00 */
[----:B------:R-:W2:Y:S01]  /*35a60*/  LDL.LU.64 R160, [R1+0x36e0] ;  /* 0x0036e00001a07983 */ /* 0x000ea20000300a00 */
[----:B-1----:R-:W-:-:S05]  /*35a70*/  IMAD.WIDE R120, R3, 0x4, R178 ;  /* 0x0000000403787825 */ /* 0x002fca00078e02b2 */
[----:B------:R4:W-:Y:S01]  /*35a80*/  STL.64 [R1+0x2e88], R120 ;  /* 0x002e887801007387 */ /* 0x0009e20000100a00 */
[----:B---3--:R-:W-:-:S03]  /*35a90*/  IMAD.WIDE R118, R3, 0x4, R216 ;  /* 0x0000000403767825 */ /* 0x008fc600078e02d8 */
[----:B------:R-:W3:Y:S04]  /*35aa0*/  LDL.LU.64 R216, [R1+0x2e58] ;  /* 0x002e580001d87983 */ /* 0x000ee80000300a00 */
[----:B------:R1:W-:Y:S01]  /*35ab0*/  STL.64 [R1+0x2e98], R118 ;  /* 0x002e987601007387 */ /* 0x0003e20000100a00 */
[----:B----4-:R-:W-:-:S03]  /*35ac0*/  IMAD.WIDE R120, R3, 0x4, R214 ;  /* 0x0000000403787825 */ /* 0x010fc600078e02d6 */
[----:B------:R-:W4:Y:S04]  /*35ad0*/  LDL.LU.64 R214, [R1+0x36e8] ;  /* 0x0036e80001d67983 */ /* 0x000f280000300a00 */
[----:B------:R-:W-:Y:S04]  /*35ae0*/  STL.64 [R1+0x2ea0], R120 ;  /* 0x002ea07801007387 */ /* 0x000fe80000100a00 */
[----:B------:R-:W4:Y:S04]  /*35af0*/  LDL.LU.64 R162, [R1+0x2e50] ;  /* 0x002e500001a27983 */ /* 0x000f280000300a00 */
[----:B------:R-:W4:Y:S01]  /*35b00*/  LDL.LU.64 R178, [R1+0x36f0] ;  /* 0x0036f00001b27983 */ /* 0x000f220000300a00 */
[----:B-1----:R-:W-:-:S05]  /*35b10*/  IMAD.WIDE R118, R3, 0x4, R180 ;  /* 0x0000000403767825 */ /* 0x002fca00078e02b4 */
[----:B------:R1:W-:Y:S04]  /*35b20*/  STL.64 [R1+0x2ea8], R118 ;  /* 0x002ea87601007387 */ /* 0x0003e80000100a00 */
[----:B------:R-:W4:Y:S04]  /*35b30*/  LDL.LU.64 R164, [R1+0x2e48] ;  /* 0x002e480001a47983 */ /* 0x000f280000300a00 */
[----:B------:R-:W4:Y:S01]  /*35b40*/  LDL.LU.64 R180, [R1+0x36f8] ;  /* 0x0036f80001b47983 */ /* 0x000f220000300a00 */
[----:B-1----:R-:W-:-:S05]  /*35b50*/  IMAD.WIDE R118, R3, 0x4, R234 ;  /* 0x0000000403767825 */ /* 0x002fca00078e02ea */
        /* <DEDUP_REMOVED lines=35> */
[----:B----4-:R-:W-:-:S03]  /*35d90*/  IMAD.WIDE R120, R3, 0x4, R214 ;  /* 0x0000000403787825 */ /* 0x010fc600078e02d6 */
[----:B------:R-:W4:Y:S04]  /*35da0*/  LDL.LU.64 R214, [R1+0x3730] ;  /* 0x0037300001d67983 */ /* 0x000f280000300a00 */
[----:B------:R1:W-:Y:S02]  /*35db0*/  STL.64 [R1+0x31c0], R120 ;  /* 0x0031c07801007387 */ /* 0x0003e40000100a00 */
[----:B-1----:R-:W-:-:S04]  /*35dc0*/  IMAD.WIDE R118, R3, 0x4, R162 ;  /* 0x0000000403767825 */ /* 0x002fc800078e02a2 */
[C---:B------:R-:W-:Y:S02]  /*35dd0*/  IMAD.WIDE R120, R3.reuse, 0x4, R178 ;  /* 0x0000000403787825 */ /* 0x040fe400078e02b2 */
        /* <DEDUP_REMOVED lines=84> */
[C---:B--2---:R-:W-:Y:S02]  /*36320*/  IMAD.WIDE R118, R3.reuse, 0x4, R218 ;  /* 0x0000000403767825 */ /* 0x044fe400078e02da */
        /* <DEDUP_REMOVED lines=21> */
[----:B-1----:R-:W-:-:S02]  /*36480*/  IMAD.WIDE R118, R3, 0x4, R180 ;  /* 0x0000000403767825 */ /* 0x002fc400078e02b4 */
[----:B------:R-:W4:Y:S02]  /*36490*/  LDL.LU.64 R180, [R1+0x2950] ;  /* 0x0029500001b47983 */ /* 0x000f240000300a00 */
[C---:B------:R-:W-:Y:S02]  /*364a0*/  IMAD.WIDE R120, R3.reuse, 0x4, R232 ;  /* 0x0000000403787825 */ /* 0x040fe400078e02e8 */
        /* <DEDUP_REMOVED lines=140> */
[----:B-1----:R-:W-:-:S05]  /*36d70*/  IMAD.WIDE R118, R3, 0x4, R176 ;  /* 0x0000000403767825 */ /* 0x002fca00078e02b0 */
        /* <DEDUP_REMOVED lines=40> */
[----:B------:R1:W-:Y:S01]  /*37000*/  STL.64 [R1+0x50a8], R118 ;  /* 0x0050a87601007387 */ /* 0x0003e20000100a00 */
[----:B------:R-:W-:-:S03]  /*37010*/  IMAD.WIDE R120, R3, 0x4, R172 ;  /* 0x0000000403787825 */ /* 0x000fc600078e02ac */
[----:B------:R-:W4:Y:S01]  /*37020*/  LDL.LU.64 R172, [R1+0x1c10] ;  /* 0x001c100001ac7983 */ /* 0x000f220000300a00 */
[----:B-1----:R-:W-:-:S05]  /*37030*/  IMAD.WIDE R118, R3, 0x4, R166 ;  /* 0x0000000403767825 */ /* 0x002fca00078e02a6 */
[----:B------:R1:W-:Y:S04]  /*37040*/  STL.64 [R1+0x50b8], R118 ;  /* 0x0050b87601007387 */ /* 0x0003e80000100a00 */
[----:B------:R1:W-:Y:S02]  /*37050*/  STL.64 [R1+0x50b0], R120 ;  /* 0x0050b07801007387 */ /* 0x0003e40000100a00 */
[C---:B-1----:R-:W-:Y:S02]  /*37060*/  IMAD.WIDE R118, R3.reuse, 0x4, R174 ;  /* 0x0000000403767825 */ /* 0x042fe400078e02ae */
[----:B------:R-:W4:Y:S04]  /*37070*/  LDL.LU.64 R174, [R1+0x1c18] ;  /* 0x001c180001ae7983 */ /* 0x000f280000300a00 */
[----:B------:R-:W-:Y:S01]  /*37080*/  STL.64 [R1+0x50a0], R234 ;  /* 0x0050a0ea01007387 */ /* 0x000fe20000100a00 */
[----:B------:R-:W-:-:S03]  /*37090*/  IMAD.WIDE R122, R3, 0x4, R168 ;  /* 0x00000004037a7825 */ /* 0x000fc600078e02a8 */
[----:B------:R1:W-:Y:S04]  /*370a0*/  STL.64 [R1+0x50c8], R118 ;  /* 0x0050c87601007387 */ /* 0x0003e80000100a00 */
[----:B------:R-:W-:Y:S01]  /*370b0*/  STL.64 [R1+0x50c0], R122 ;  /* 0x0050c07a01007387 */ /* 0x000fe20000100a00 */
[----:B------:R-:W-:-:S04]  /*370c0*/  IMAD.WIDE R120, R3, 0x4, R170 ;  /* 0x0000000403787825 */ /* 0x000fc800078e02aa */
[C---:B-1----:R-:W-:Y:S02]  /*370d0*/  IMAD.WIDE R118, R3.reuse, 0x4, R176 ;  /* 0x0000000403767825 */ /* 0x042fe400078e02b0 */
[----:B------:R-:W4:Y:S04]  /*370e0*/  LDL.LU.64 R176, [R1+0x1c28] ;  /* 0x001c280001b07983 */ /* 0x000f280000300a00 */
[----:B------:R1:W-:Y:S04]  /*370f0*/  STL.64 [R1+0x50d8], R120 ;  /* 0x0050d87801007387 */ /* 0x0003e80000100a00 */
[----:B------:R1:W-:Y:S02]  /*37100*/  STL.64 [R1+0x50d0], R118 ;  /* 0x0050d07601007387 */ /* 0x0003e40000100a00 */
[----:B-1----:R-:W-:-:S04]  /*37110*/  IMAD.WIDE R120, R3, 0x4, R178 ;  /* 0x0000000403787825 */ /* 0x002fc800078e02b2 */
[C---:B------:R-:W-:Y:S01]  /*37120*/  IMAD.WIDE R118, R3.reuse, 0x4, R180 ;  /* 0x0000000403767825 */ /* 0x040fe200078e02b4 */
[----:B------:R-:W-:Y:S04]  /*37130*/  STL.64 [R1+0x50e8], R120 ;  /* 0x0050e87801007387 */ /* 0x000fe80000100a00 */
[----:B------:R-:W4:Y:S04]  /*37140*/  LDL.LU.64 R166, [R1+0x1c20] ;  /* 0x001c200001a67983 */ /* 0x000f280000300a00 */
[----:B------:R1:W-:Y:S04]  /*37150*/  STL.64 [R1+0x50e0], R118 ;  /* 0x0050e07601007387 */ /* 0x0003e80000100a00 */
[----:B------:R-:W4:Y:S04]  /*37160*/  LDL.LU.64 R178, [R1+0x1c30] ;  /* 0x001c300001b27983 */ /* 0x000f280000300a00 */
[----:B------:R-:W4:Y:S04]  /*37170*/  LDL.LU.64 R160, [R1+0x1c38] ;  /* 0x001c380001a07983 */ /* 0x000f280000300a00 */
[----:B------:R-:W4:Y:S01]  /*37180*/  LDL.LU.64 R180, [R1+0x1e18] ;  /* 0x001e180001b47983 */ /* 0x000f220000300a00 */
[----:B------:R-:W-:-:S04]  /*37190*/  IMAD.WIDE R232, R3, 0x4, R232 ;  /* 0x0000000403e87825 */ /* 0x000fc800078e02e8 */
[C---:B------:R-:W-:Y:S01]  /*371a0*/  IMAD.WIDE R226, R3.reuse, 0x4, R226 ;  /* 0x0000000403e27825 */ /* 0x040fe200078e02e2 */
[----:B------:R-:W-:Y:S04]  /*371b0*/  STL.64 [R1+0x50f8], R232 ;  /* 0x0050f8e801007387 */ /* 0x000fe80000100a00 */
[----:B------:R-:W4:Y:S01]  /*371c0*/  LDL.LU.64 R162, [R1+0x1e20] ;  /* 0x001e200001a27983 */ /* 0x000f220000300a00 */
[----:B------:R-:W-:-:S03]  /*371d0*/  IMAD.WIDE R224, R3, 0x4, R224 ;  /* 0x0000000403e07825 */ /* 0x000fc600078e02e0 */
[----:B------:R-:W-:Y:S04]  /*371e0*/  STL.64 [R1+0x50f0], R226 ;  /* 0x0050f0e201007387 */ /* 0x000fe80000100a00 */
[----:B------:R-:W4:Y:S04]  /*371f0*/  LDL.LU.64 R164, [R1+0x1e28] ;  /* 0x001e280001a47983 */ /* 0x000f280000300a00 */
[----:B------:R-:W-:Y:S04]  /*37200*/  STL.64 [R1+0x5108], R224 ;  /* 0x005108e001007387 */ /* 0x000fe80000100a00 */
[----:B------:R-:W4:Y:S01]  /*37210*/  LDL.LU.64 R168, [R1+0x1e40] ;  /* 0x001e400001a87983 */ /* 0x000f220000300a00 */
[----:B------:R-:W-:-:S05]  /*37220*/  IMAD.WIDE R222, R3, 0x4, R222 ;  /* 0x0000000403de7825 */ /* 0x000fca00078e02de */
[----:B------:R-:W-:Y:S04]  /*37230*/  STL.64 [R1+0x5100], R222 ;  /* 0x005100de01007387 */ /* 0x000fe80000100a00 */
[----:B------:R-:W4:Y:S01]  /*37240*/  LDL.LU.64 R170, [R1+0x1e48] ;  /* 0x001e480001aa7983 */ /* 0x000f220000300a00 */
[----:B------:R-:W-:-:S05]  /*37250*/  IMAD.WIDE R220, R3, 0x4, R220 ;  /* 0x0000000403dc7825 */ /* 0x000fca00078e02dc */
[----:B------:R-:W-:Y:S01]  /*37260*/  STL.64 [R1+0x5118], R220 ;  /* 0x005118dc01007387 */ /* 0x000fe20000100a00 */
[----:B--2---:R-:W-:-:S04]  /*37270*/  IMAD.WIDE R218, R3, 0x4, R218 ;  /* 0x0000000403da7825 */ /* 0x004fc800078e02da */
[----:B---3--:R-:W-:-:S04]  /*37280*/  IMAD.WIDE R216, R3, 0x4, R216 ;  /* 0x0000000403d87825 */ /* 0x008fc800078e02d8 */
[----:B----4-:R-:W-:-:S04]  /*37290*/  IMAD.WIDE R214, R3, 0x4, R214 ;  /* 0x0000000403d67825 */ /* 0x010fc800078e02d6 */
[----:B-1----:R-:W-:Y:S02]  /*372a0*/  IMAD.WIDE R118, R252, 0x4, R172 ;  /* 0x00000004fc767825 */ /* 0x002fe400078e02ac */
[----:B------:R-:W2:Y:S04]  /*372b0*/  LDL.LU.64 R172, [R1+0x1e50] ;  /* 0x001e500001ac7983 */ /* 0x000ea80000300a00 */
[----:B------:R-:W-:Y:S01]  /*372c0*/  STL.64 [R1+0x5110], R218 ;  /* 0x005110da01007387 */ /* 0x000fe20000100a00 */
[----:B------:R-:W-:Y:S02]  /*372d0*/  SEL R2, RZ, 0x4, P4 ;  /* 0x00000004ff027807 */ /* 0x000fe40002000000 */
[----:B------:R-:W-:Y:S01]  /*372e0*/  SEL R0, R0, RZ, P5 ;  /* 0x000000ff00007207 */ /* 0x000fe20002800000 */
[----:B------:R1:W-:Y:S01]  /*372f0*/  LDGSTS.E [R212+0x1cc00], [R118.64], !P3 ;  /* 0x1cc0000076d47fae */ /* 0x0003e2000d921844 */
[----:B------:R-:W-:-:S03]  /*37300*/  IMAD.WIDE R134, R252, 0x4, R174 ;  /* 0x00000004fc867825 */ /* 0x000fc600078e02ae */
[----:B------:R-:W3:Y:S04]  /*37310*/  LDL.LU.64 R174, [R1+0x1e58] ;  /* 0x001e580001ae7983 */ /* 0x000ee80000300a00 */
[----:B------:R-:W-:Y:S04]  /*37320*/  STL.64 [R1+0x5128], R216 ;  /* 0x005128d801007387 */ /* 0x000fe80000100a00 */
[----:B------:R1:W-:Y:S01]  /*37330*/  STL.64 [R1+0x1bf0], R118 ;  /* 0x001bf07601007387 */ /* 0x0003e20000100a00 */
[----:B------:R-:W-:-:S03]  /*37340*/  IMAD.WIDE R150, R252, 0x4, R176 ;  /* 0x00000004fc967825 */ /* 0x000fc600078e02b0 */
[----:B------:R-:W4:Y:S04]  /*37350*/  LDL.LU.64 R176, [R1+0x1e80] ;  /* 0x001e800001b07983 */ /* 0x000f280000300a00 */
[----:B------:R-:W-:Y:S04]  /*37360*/  STL.64 [R1+0x5120], R214 ;  /* 0x005120d601007387 */ /* 0x000fe80000100a00 */
[----:B------:R-:W-:Y:S01]  /*37370*/  STL.64 [R1+0x1ff0], R134 ;  /* 0x001ff08601007387 */ /* 0x000fe20000100a00 */
[----:B------:R-:W-:-:S03]  /*37380*/  IMAD.WIDE R120, R252, 0x4, R178 ;  /* 0x00000004fc787825 */ /* 0x000fc600078e02b2 */
[----:B------:R-:W4:Y:S04]  /*37390*/  LDL.LU.64 R178, [R1+0x1e88] ;  /* 0x001e880001b27983 */ /* 0x000f280000300a00 */
[----:B------:R-:W-:Y:S01]  /*373a0*/  STL.64 [R1+0x23a0], R150 ;  /* 0x0023a09601007387 */ /* 0x000fe20000100a00 */
        /* <DEDUP_REMOVED lines=8> */
[----:B------:R1:W-:Y:S04]  /*37430*/  STL.64 [R1+0x1e10], R122 ;  /* 0x001e107a01007387 */ /* 0x0003e80000100a00 */
[----:B------:R-:W4:Y:S01]  /*37440*/  LDL.LU.64 R148, [R1+0x1ec0] ;  /* 0x001ec00001947983 */ /* 0x000f220000300a00 */
[----:B------:R-:W-:-:S03]  /*37450*/  IMAD.WIDE R128, R252, 0x4, R164 ;  /* 0x00000004fc807825 */ /* 0x000fc600078e02a4 */
[----:B------:R-:W4:Y:S04]  /*37460*/  LDL.LU.64 R152, [R1+0x1ec8] ;  /* 0x001ec80001987983 */ /* 0x000f280000300a00 */
[----:B------:R1:W-:Y:S04]  /*37470*/  STL.64 [R1+0x1e18], R124 ;  /* 0x001e187c01007387 */ /* 0x0003e80000100a00 */
[----:B------:R-:W4:Y:S01]  /*37480*/  LDL.LU.64 R154, [R1+0x1ed0] ;  /* 0x001ed000019a7983 */ /* 0x000f220000300a00 */
[----:B------:R-:W-:-:S03]  /*37490*/  IMAD.WIDE R130, R252, 0x4, R168 ;  /* 0x00000004fc827825 */ /* 0x000fc600078e02a8 */
[----:B------:R-:W4:Y:S04]  /*374a0*/  LDL.LU.64 R156, [R1+0x1ed8] ;  /* 0x001ed800019c7983 */ /* 0x000f280000300a00 */
[----:B------:R-:W4:Y:S04]  /*374b0*/  LDL.LU.64 R158, [R1+0x1ee0] ;  /* 0x001ee000019e7983 */ /* 0x000f280000300a00 */
[----:B------:R1:W-:Y:S01]  /*374c0*/  STL.64 [R1+0x1e30], R126 ;  /* 0x001e307e01007387 */ /* 0x0003e20000100a00 */
[----:B------:R-:W-:-:S03]  /*374d0*/  IMAD.WIDE R132, R252, 0x4, R170 ;  /* 0x00000004fc847825 */ /* 0x000fc600078e02aa */
[----:B------:R-:W4:Y:S04]  /*374e0*/  LDL.LU.64 R160, [R1+0x1ee8] ;  /* 0x001ee80001a07983 */ /* 0x000f280000300a00 */
[----:B------:R-:W4:Y:S04]  /*374f0*/  LDL.LU.64 R162, [R1+0x1f00] ;  /* 0x001f000001a27983 */ /* 0x000f280000300a00 */
[----:B------:R1:W-:Y:S04]  /*37500*/  STL.64 [R1+0x1e38], R128 ;  /* 0x001e388001007387 */ /* 0x0003e80000100a00 */
[----:B------:R-:W4:Y:S04]  /*37510*/  LDL.LU.64 R164, [R1+0x1f20] ;  /* 0x001f200001a47983 */ /* 0x000f280000300a00 */
[----:B------:R-:W4:Y:S04]  /*37520*/  LDL.LU.64 R168, [R1+0x1f08] ;  /* 0x001f080001a87983 */ /* 0x000f280000300a00 */
[----:B------:R1:W-:Y:S04]  /*37530*/  STL.64 [R1+0x1e60], R130 ;  /* 0x001e608201007387 */ /* 0x0003e80000100a00 */
[----:B------:R-:W4:Y:S01]  /*37540*/  LDL.LU.64 R170, [R1+0x1f28] ;  /* 0x001f280001aa7983 */ /* 0x000f220000300a00 */
[----:B--2---:R-:W-:Y:S01]  /*37550*/  IMAD.WIDE R136, R252, 0x4, R172 ;  /* 0x00000004fc887825 */ /* 0x004fe200078e02ac */
[----:B------:R-:W-:-:S02]  /*37560*/  ISETP.GE.U32.AND P4, PT, R28, 0x7fffff49, PT ;  /* 0x7fffff491c00780c */ /* 0x000fc40003f86070 */
[----:B------:R-:W2:Y:S04]  /*37570*/  LDL.LU.64 R172, [R1+0x1f50] ;  /* 0x001f500001ac7983 */ /* 0x000ea80000300a00 */
[----:B------:R1:W-:Y:S01]  /*37580*/  STL.64 [R1+0x1e68], R132 ;  /* 0x001e688401007387 */ /* 0x0003e20000100a00 */
[----:B------:R-:W-:-:S03]  /*37590*/  ISETP.NE.U32.AND P0, PT, R0, RZ, PT ;  /* 0x000000ff0000720c */ /* 0x000fc60003f05070 */
[----:B------:R1:W-:Y:S01]  /*375a0*/  LDGSTS.E [R212+0x1cc80], [R120.64], !P3 ;  /* 0x1cc8000078d47fae */ /* 0x0003e2000d921844 */
[----:B---3--:R-:W-:Y:S01]  /*375b0*/  IMAD.WIDE R138, R252, 0x4, R174 ;  /* 0x00000004fc8a7825 */ /* 0x008fe200078e02ae */
[----:B------:R-:W-:Y:S02]  /*375c0*/  SEL R2, R2, RZ, P5 ;  /* 0x000000ff02027207 */ /* 0x000fe40002800000 */
[----:B------:R-:W3:Y:S01]  /*375d0*/  LDL.LU.64 R174, [R1+0x1f58] ;  /* 0x001f580001ae7983 */ /* 0x000ee20000300a00 */
[----:B----4-:R-:W-:-:S03]  /*375e0*/  IMAD.WIDE R140, R252, 0x4, R176 ;  /* 0x00000004fc8c7825 */ /* 0x010fc600078e02b0 */
[----:B------:R4:W-:Y:S04]  /*375f0*/  LDGSTS.E [R212+0x1cd00], [R122.64], !P3 ;  /* 0x1cd000007ad47fae */ /* 0x0009e8000d921844 */
[----:B------:R-:W4:Y:S04]  /*37600*/  LDL.LU.64 R176, [R1+0x1f60] ;  /* 0x001f600001b07983 */ /* 0x000f280000300a00 */
[----:B------:R1:W-:Y:S01]  /*37610*/  STL.64 [R1+0x1ff8], R136 ;  /* 0x001ff88801007387 */ /* 0x0003e20000100a00 */
[----:B------:R-:W-:-:S03]  /*37620*/  IMAD.WIDE R142, R252, 0x4, R178 ;  /* 0x00000004fc8e7825 */ /* 0x000fc600078e02b2 */
[----:B------:R1:W-:Y:S04]  /*37630*/  LDGSTS.E [R212+0x1cd80], [R124.64], !P3 ;  /* 0x1cd800007cd47fae */ /* 0x0003e8000d921844 */
[----:B------:R-:W4:Y:S01]  /*37640*/  LDL.LU.64 R178, [R1+0x1f68] ;  /* 0x001f680001b27983 */ /* 0x000f220000300a00 */
[----:B------:R-:W-:-:S03]  /*37650*/  IMAD.WIDE R144, R252, 0x4, R180 ;  /* 0x00000004fc907825 */ /* 0x000fc600078e02b4 */
[----:B------:R1:W-:Y:S04]  /*37660*/  LDGSTS.E [R212+0x1ce00], [R126.64], !P3 ;  /* 0x1ce000007ed47fae */ /* 0x0003e8000d921844 */
[----:B------:R-:W4:Y:S04]  /*37670*/  LDL.LU.64 R180, [R1+0x1f80] ;  /* 0x001f800001b47983 */ /* 0x000f280000300a00 */
[----:B------:R1:W-:Y:S01]  /*37680*/  STL.64 [R1+0x2020], R138 ;  /* 0x0020208a01007387 */ /* 0x0003e20000100a00 */
[----:B------:R-:W-:-:S03]  /*37690*/  IMAD.WIDE R146, R252, 0x4, R146 ;  /* 0x00000004fc927825 */ /* 0x000fc600078e0292 */
[----:B------:R1:W-:Y:S04]  /*376a0*/  STL.64 [R1+0x2028], R140 ;  /* 0x0020288c01007387 */ /* 0x0003e80000100a00 */
[----:B------:R1:W-:Y:S01]  /*376b0*/  STL.64 [R1+0x2030], R142 ;  /* 0x0020308e01007387 */ /* 0x0003e20000100a00 */
[----:B------:R-:W-:-:S03]  /*376c0*/  IMAD.WIDE R148, R252, 0x4, R148 ;  /* 0x00000004fc947825 */ /* 0x000fc600078e0294 */
[----:B------:R1:W-:Y:S01]  /*376d0*/  STL.64 [R1+0x2038], R144 ;  /* 0x0020389001007387 */ /* 0x0003e20000100a00 */
[----:B------:R-:W-:-:S03]  /*376e0*/  IMAD.WIDE R152, R252, 0x4, R152 ;  /* 0x00000004fc987825 */ /* 0x000fc600078e0298 */
[----:B------:R1:W-:Y:S04]  /*376f0*/  STL.64 [R1+0x2050], R146 ;  /* 0x0020509201007387 */ /* 0x0003e80000100a00 */
        /* <DEDUP_REMOVED lines=16> */
[----:B------:R1:W-:Y:S04]  /*37800*/  STL.64 [R1+0x24a8], R168 ;  /* 0x0024a8a801007387 */ /* 0x0003e80000100a00 */
[----:B------:R1:W-:Y:S01]  /*37810*/  STL.64 [R1+0x24b0], R170 ;  /* 0x0024b0aa01007387 */ /* 0x0003e20000100a00 */
[----:B------:R-:W-:Y:S01]  /*37820*/  IMAD.MOV.U32 R0, RZ, RZ, c[0x0][0x180] ;  /* 0x00006000ff007624 */ /* 0x000fe200078e00ff */
[----:B------:R-:W-:Y:S02]  /*37830*/  ISETP.NE.U32.AND P5, PT, R2, RZ, PT ;  /* 0x000000ff0200720c */ /* 0x000fe40003fa5070 */
[----:B------:R1:W-:Y:S02]  /*37840*/  LDGSTS.E [R212+0x1ce80], [R128.64], !P3 ;  /* 0x1ce8000080d47fae */ /* 0x0003e4000d921844 */
[----:B------:R-:W-:-:S02]  /*37850*/  IADD3 R2, R0, -0x80, RZ ;  /* 0xffffff8000027810 */ /* 0x000fc40007ffe0ff */
[----:B------:R1:W-:Y:S04]  /*37860*/  LDGSTS.E [R212+0x1cf00], [R130.64], !P3 ;  /* 0x1cf0000082d47fae */ /* 0x0003e8000d921844 */
[----:B------:R1:W-:Y:S01]  /*37870*/  LDGSTS.E [R212+0x1cf80], [R132.64], !P3 ;  /* 0x1cf8000084d47fae */ /* 0x0003e2000d921844 */
[----:B------:R-:W-:-:S03]  /*37880*/  ISETP.GE.U32.AND P2, PT, R2, 0x7fffff41, PT ;  /* 0x7fffff410200780c */ /* 0x000fc60003f46070 */
[----:B------:R1:W-:Y:S04]  /*37890*/  LDGSTS.E [R212+0x1dc00], [R134.64], !P4 ;  /* 0x1dc0000086d47fae */ /* 0x0003e8000e121844 */
        /* <DEDUP_REMOVED lines=17> */
[----:B------:R1:W-:Y:S01]  /*379b0*/  LDGSTS.E [R212+0x1fd00], [R170.64], !P2 ;  /* 0x1fd00000aad47fae */ /* 0x0003e2000d121844 */
[----:B--2---:R-:W-:-:S05]  /*379c0*/  IMAD.WIDE R172, R252, 0x4, R172 ;  /* 0x00000004fcac7825 */ /* 0x004fca00078e02ac */
[----:B------:R2:W-:Y:S04]  /*379d0*/  STL.64 [R1+0x24b8], R172 ;  /* 0x0024b8ac01007387 */ /* 0x0005e80000100a00 */
[----:B------:R2:W-:Y:S01]  /*379e0*/  LDGSTS.E [R212+0x1fd80], [R172.64], !P2 ;  /* 0x1fd80000acd47fae */ /* 0x0005e2000d121844 */
[----:B---3--:R-:W-:-:S05]  /*379f0*/  IMAD.WIDE R174, R252, 0x4, R174 ;  /* 0x00000004fcae7825 */ /* 0x008fca00078e02ae */
[----:B------:R3:W-:Y:S04]  /*37a00*/  STL.64 [R1+0x24c0], R174 ;  /* 0x0024c0ae01007387 */ /* 0x0007e80000100a00 */
[----:B-1----:R1:W5:Y:S04]  /*37a10*/  LDL.LU.64 R118, [R1+0x58c8] ;  /* 0x0058c80001767983 */ /* 0x0023680000300a00 */
[----:B------:R3:W-:Y:S01]  /*37a20*/  LDGSTS.E [R212+0x1fe00], [R174.64], !P2 ;  /* 0x1fe00000aed47fae */ /* 0x0007e2000d121844 */
[----:B----4-:R-:W-:-:S05]  /*37a30*/  IMAD.WIDE R176, R252, 0x4, R176 ;  /* 0x00000004fcb07825 */ /* 0x010fca00078e02b0 */
[----:B------:R4:W-:Y:S04]  /*37a40*/  STL.64 [R1+0x24c8], R176 ;  /* 0x0024c8b001007387 */ /* 0x0009e80000100a00 */
[----:B------:R1:W5:Y:S04]  /*37a50*/  LDL.LU.64 R120, [R1+0x58c0] ;  /* 0x0058c00001787983 */ /* 0x0003680000300a00 */
[----:B------:R4:W-:Y:S01]  /*37a60*/  LDGSTS.E [R212+0x1fe80], [R176.64], !P2 ;  /* 0x1fe80000b0d47fae */ /* 0x0009e2000d121844 */
[----:B------:R-:W-:-:S05]  /*37a70*/  IMAD.WIDE R178, R252, 0x4, R178 ;  /* 0x00000004fcb27825 */ /* 0x000fca00078e02b2 */
[----:B------:R1:W-:Y:S01]  /*37a80*/  STL.64 [R1+0x24d0], R178 ;  /* 0x0024d0b201007387 */ /* 0x0003e20000100a00 */
[----:B------:R-:W-:-:S03]  /*37a90*/  IMAD.WIDE R180, R252, 0x4, R180 ;  /* 0x00000004fcb47825 */ /* 0x000fc600078e02b4 */
[----:B------:R1:W5:Y:S04]  /*37aa0*/  LDL.LU.64 R122, [R1+0x58b8] ;  /* 0x0058b800017a7983 */ /* 0x0003680000300a00 */
[----:B------:R1:W-:Y:S04]  /*37ab0*/  STL.64 [R1+0x24d8], R180 ;  /* 0x0024d8b401007387 */ /* 0x0003e80000100a00 */
[----:B------:R1:W5:Y:S04]  /*37ac0*/  LDL.LU.64 R124, [R1+0x58b0] ;  /* 0x0058b000017c7983 */ /* 0x0003680000300a00 */
        /* <DEDUP_REMOVED lines=23> */
[----:B--2---:R2:W5:Y:S04]  /*37c40*/  LDL.LU.64 R172, [R1+0x57f0] ;  /* 0x0057f00001ac7983 */ /* 0x0045680000300a00 */
[----:B---3--:R2:W5:Y:S04]  /*37c50*/  LDL.LU.64 R174, [R1+0x57e8] ;  /* 0x0057e80001ae7983 */ /* 0x0085680000300a00 */
[----:B------:R1:W-:Y:S04]  /*37c60*/  LDGSTS.E [R212+0x1ff00], [R178.64], !P2 ;  /* 0x1ff00000b2d47fae */ /* 0x0003e8000d121844 */
[----:B----4-:R2:W5:Y:S04]  /*37c70*/  LDL.LU.64 R176, [R1+0x57e0] ;  /* 0x0057e00001b07983 */ /* 0x0105680000300a00 */
[----:B------:R3:W-:Y:S04]  /*37c80*/  LDGSTS.E [R212+0x1ff80], [R180.64], !P2 ;  /* 0x1ff80000b4d47fae */ /* 0x0007e8000d121844 */
[----:B-1----:R2:W5:Y:S04]  /*37c90*/  LDL.LU.64 R178, [R1+0x57d8] ;  /* 0x0057d80001b27983 */ /* 0x0025680000300a00 */
[----:B------:R-:W0:Y:S04]  /*37ca0*/  LDGDEPBAR ;  /* 0x00000000000079af */ /* 0x000e280000000000 */
[----:B---3--:R2:W5:Y:S04]  /*37cb0*/  LDL.LU.64 R180, [R1+0x57d0] ;  /* 0x0057d00001b47983 */ /* 0x0085680000300a00 */
[----:B------:R1:W-:Y:S04]  /*37cc0*/  LDGSTS.E [R213+0x30000], [R182.64], P0 ;  /* 0x30000000b6d57fae */ /* 0x0003e80008121844 */
[----:B-1----:R2:W5:Y:S01]  /*37cd0*/  LDL.LU.64 R182, [R1+0x57c8] ;  /* 0x0057c80001b67983 */ /* 0x0025620000300a00 */
[----:B------:R-:W-:Y:S01]  /*37ce0*/  CS2R R248, SRZ ;  /* 0x0000000000f87805 */ /* 0x000fe2000001ff00 */
        /* <DEDUP_REMOVED lines=28> */
[----:B------:R-:W-:-:S02]  /*37eb0*/  CS2R R78, SRZ ;  /* 0x00000000004e7805 */ /* 0x000fc4000001ff00 */
[----:B--2---:R1:W-:Y:S04]  /*37ec0*/  STL.64 [R1+0x58c0], R64 ;  /* 0x0058c04001007387 */ /* 0x0043e80000100a00 */
[----:B-1----:R-:W2:Y:S04]  /*37ed0*/  LDL.64 R64, [R1+0x3828] ;  /* 0x0038280001407983 */ /* 0x002ea80000100a00 */
[----:B------:R1:W-:Y:S04]  /*37ee0*/  STL.64 [R1+0x58b8], R62 ;  /* 0x0058b83e01007387 */ /* 0x0003e80000100a00 */
[----:B-1----:R-:W2:Y:S04]  /*37ef0*/  LDL.64 R62, [R1+0x2e20] ;  /* 0x002e2000013e7983 */ /* 0x002ea80000100a00 */
[----:B------:R1:W-:Y:S04]  /*37f00*/  STL.64 [R1+0x58b0], R60 ;  /* 0x0058b03c01007387 */ /* 0x0003e80000100a00 */
[----:B-1----:R-:W4:Y:S04]  /*37f10*/  LDL.64 R60, [R1+0x2d20] ;  /* 0x002d2000013c7983 */ /* 0x002f280000100a00 */
        /* <DEDUP_REMOVED lines=28> */
[----:B------:R1:W-:Y:S04]  /*380e0*/  STL.64 [R1+0x5808], R18 ;  /* 0x0058081201007387 */ /* 0x0003e80000100a00 */
[----:B------:R-:W-:Y:S04]  /*380f0*/  STL.64 [R1+0x5800], R16 ;  /* 0x0058001001007387 */ /* 0x000fe80000100a00 */
[----:B------:R1:W-:Y:S04]  /*38100*/  STL.64 [R1+0x57f8], R14 ;  /* 0x0057f80e01007387 */ /* 0x0003e80000100a00 */
[----:B------:R-:W-:Y:S04]  /*38110*/  STL.64 [R1+0x57f0], R12 ;  /* 0x0057f00c01007387 */ /* 0x000fe80000100a00 */
[----:B------:R1:W-:Y:S04]  /*38120*/  STL.64 [R1+0x57e8], R10 ;  /* 0x0057e80a01007387 */ /* 0x0003e80000100a00 */
[----:B------:R1:W-:Y:S04]  /*38130*/  STL.64 [R1+0x57e0], R8 ;  /* 0x0057e00801007387 */ /* 0x0003e80000100a00 */
[----:B------:R-:W-:Y:S04]  /*38140*/  STL.64 [R1+0x57d8], R6 ;  /* 0x0057d80601007387 */ /* 0x000fe80000100a00 */
[----:B------:R2:W-:Y:S04]  /*38150*/  STL.64 [R1+0x57d0], R4 ;  /* 0x0057d00401007387 */ /* 0x0005e80000100a00 */
[----:B------:R2:W-:Y:S04]  /*38160*/  STL [R1+0x57c8], R3 ;  /* 0x0057c80301007387 */ /* 0x0005e80000100800 */
        /* <DEDUP_REMOVED lines=13> */
[----:B------:R-:W1:Y:S04]  /*38240*/  S2R R2, SR_TID.X ;  /* 0x0000000000027919 */ /* 0x000e680000002100 */
[----:B------:R-:W2:Y:S04]  /*38250*/  LDL.64 R14, [R1+0x30f0] ;  /* 0x0030f000010e7983 */ /* 0x000ea80000100a00 */
[----:B------:R-:W2:Y:S04]  /*38260*/  LDL.64 R16, [R1+0x3158] ;  /* 0x0031580001107983 */ /* 0x000ea80000100a00 */
[----:B------:R-:W2:Y:S04]  /*38270*/  LDL.64 R10, [R1+0x2dc8] ;  /* 0x002dc800010a7983 */ /* 0x000ea80000100a00 */
[----:B------:R-:W2:Y:S04]  /*38280*/  LDL.64 R12, [R1+0x30b0] ;  /* 0x0030b000010c7983 */ /* 0x000ea80000100a00 */
[----:B------:R-:W2:Y:S04]  /*38290*/  LDL.64 R8, [R1+0x2d50] ;  /* 0x002d500001087983 */ /* 0x000ea80000100a00 */
[----:B--2---:R2:W-:Y:S04]  /*382a0*/  LDGSTS.E [R213+0x30080], [R44.64], P5 ;  /* 0x300800002cd57fae */ /* 0x0045e8000a921844 */
[----:B------:R1:W-:Y:S04]  /*382b0*/  LDGSTS.E [R213+0x30800], [R50.64], P0 ;  /* 0x3080000032d57fae */ /* 0x0003e80008121844 */
[----:B------:R2:W-:Y:S04]  /*382c0*/  LDGSTS.E [R213+0x30880], [R46.64], P5 ;  /* 0x308800002ed57fae */ /* 0x0005e8000a921844 */
[----:B----4-:R4:W-:Y:S04]  /*382d0*/  LDGSTS.E [R213+0x31000], [R60.64], P0 ;  /* 0x310000003cd57fae */ /* 0x0109e80008121844 */
[----:B-1----:R-:W3:Y:S04]  /*382e0*/  LDL.64 R50, [R1+0x3880] ;  /* 0x0038800001327983 */ /* 0x002ee80000100a00 */
[----:B------:R1:W-:Y:S04]  /*382f0*/  LDGSTS.E [R213+0x31080], [R48.64], P5 ;  /* 0x3108000030d57fae */ /* 0x0003e8000a921844 */
[----:B----4-:R-:W4:Y:S04]  /*38300*/  LDL.64 R60, [R1+0x3870] ;  /* 0x00387000013c7983 */ /* 0x010f280000100a00 */
[----:B------:R1:W-:Y:S04]  /*38310*/  LDGSTS.E [R213+0x31800], [R52.64], P0 ;  /* 0x3180000034d57fae */ /* 0x0003e80008121844 */
[----:B------:R2:W-:Y:S04]  /*38320*/  LDGSTS.E [R213+0x31880], [R56.64], P5 ;  /* 0x3188000038d57fae */ /* 0x0005e8000a921844 */
[----:B--2---:R2:W-:Y:S04]  /*38330*/  LDGSTS.E [R213+0x32000], [R62.64], P0 ;  /* 0x320000003ed57fae */ /* 0x0045e80008121844 */
[----:B-1----:R-:W4:Y:S04]  /*38340*/  LDL.64 R52, [R1+0x38c8] ;  /* 0x0038c80001347983 */ /* 0x002f280000100a00 */
[----:B------:R-:W4:Y:S04]  /*38350*/  LDL.64 R56, [R1+0x3ab0] ;  /* 0x003ab00001387983 */ /* 0x000f280000100a00 */
[----:B--2---:R-:W2:Y:S04]  /*38360*/  LDL.64 R62, [R1+0x3aa8] ;  /* 0x003aa800013e7983 */ /* 0x004ea80000100a00 */
[----:B------:R1:W-:Y:S04]  /*38370*/  LDGSTS.E [R213+0x32080], [R58.64], P5 ;  /* 0x320800003ad57fae */ /* 0x0003e8000a921844 */
[----:B------:R1:W-:Y:S04]  /*38380*/  LDGSTS.E [R213+0x32800], [R64.64], P0 ;  /* 0x3280000040d57fae */ /* 0x0003e80008121844 */
[----:B------:R1:W-:Y:S04]  /*38390*/  LDGSTS.E [R213+0x32880], [R54.64], P5 ;  /* 0x3288000036d57fae */ /* 0x0003e8000a921844 */
[----:B-1----:R-:W2:Y:S04]  /*383a0*/  LDL.64 R58, [R1+0x3ba0] ;  /* 0x003ba000013a7983 */ /* 0x002ea80000100a00 */
[----:B------:R-:W2:Y:S04]  /*383b0*/  LDL.64 R64, [R1+0x3b90] ;  /* 0x003b900001407983 */ /* 0x000ea80000100a00 */
[----:B------:R-:W2:Y:S04]  /*383c0*/  LDL.64 R44, [R1+0x3b88] ;  /* 0x003b8800012c7983 */ /* 0x000ea80000100a00 */
[----:B------:R-:W2:Y:S04]  /*383d0*/  LDL.64 R54, [R1+0x3b80] ;  /* 0x003b800001367983 */ /* 0x000ea80000100a00 */
[----:B------:R-:W2:Y:S04]  /*383e0*/  LDL.64 R46, [R1+0x3b78] ;  /* 0x003b7800012e7983 */ /* 0x000ea80000100a00 */
[----:B------:R-:W2:Y:S04]  /*383f0*/  LDL.64 R48, [R1+0x3b68] ;  /* 0x003b680001307983 */ /* 0x000ea80000100a00 */
[----:B------:R-:W2:Y:S04]  /*38400*/  LDL.64 R4, [R1+0x2c60] ;  /* 0x002c600001047983 */ /* 0x000ea80000100a00 */
[----:B---3--:R1:W-:Y:S04]  /*38410*/  LDGSTS.E [R213+0x33000], [R50.64], P0 ;  /* 0x3300000032d57fae */ /* 0x0083e80008121844 */
[----:B----4-:R3:W-:Y:S04]  /*38420*/  LDGSTS.E [R213+0x33080], [R60.64], P5 ;  /* 0x330800003cd57fae */ /* 0x0107e8000a921844 */
[----:B-1----:R-:W4:Y:S04]  /*38430*/  LDL.64 R50, [R1+0x3b70] ;  /* 0x003b700001327983 */ /* 0x002f280000100a00 */
[----:B------:R1:W-:Y:S04]  /*38440*/  LDGSTS.E [R213+0x33800], [R18.64], P0 ;  /* 0x3380000012d57fae */ /* 0x0003e80008121844 */
[----:B---3--:R-:W3:Y:S04]  /*38450*/  LDL.64 R60, [R1+0x3b60] ;  /* 0x003b6000013c7983 */ /* 0x008ee80000100a00 */
[----:B------:R1:W-:Y:S04]  /*38460*/  LDGSTS.E [R213+0x33880], [R20.64], P5 ;  /* 0x3388000014d57fae */ /* 0x0003e8000a921844 */
        /* <DEDUP_REMOVED lines=8> */
[----:B--2---:R2:W-:Y:S04]  /*384f0*/  LDGSTS.E [R213+0x35880], [R62.64], P5 ;  /* 0x358800003ed57fae */ /* 0x0045e8000a921844 */
[----:B------:R2:W-:Y:S04]  /*38500*/  LDGSTS.E [R213+0x36000], [R32.64], P0 ;  /* 0x3600000020d57fae */ /* 0x0005e80008121844 */
[----:B-1----:R-:W3:Y:S04]  /*38510*/  LDL.64 R56, [R1+0x3b50] ;  /* 0x003b500001387983 */ /* 0x002ee80000100a00 */
[----:B------:R1:W-:Y:S04]  /*38520*/  LDGSTS.E [R213+0x36080], [R34.64], P5 ;  /* 0x3608000022d57fae */ /* 0x0003e8000a921844 */
[----:B------:R1:W-:Y:S04]  /*38530*/  LDGSTS.E [R213+0x36800], [R36.64], P0 ;  /* 0x3680000024d57fae */ /* 0x0003e80008121844 */
[----:B------:R1:W-:Y:S04]  /*38540*/  LDGSTS.E [R213+0x36880], [R38.64], P5 ;  /* 0x3688000026d57fae */ /* 0x0003e8000a921844 */
[----:B--2---:R-:W3:Y:S04]  /*38550*/  LDL.64 R62, [R1+0x3b48] ;  /* 0x003b4800013e7983 */ /* 0x004ee80000100a00 */
[----:B------:R1:W-:Y:S04]  /*38560*/  LDGSTS.E [R213+0x37000], [R40.64], P0 ;  /* 0x3700000028d57fae */ /* 0x0003e80008121844 */
[----:B------:R1:W-:Y:S04]  /*38570*/  LDGSTS.E [R213+0x37080], [R58.64], P5 ;  /* 0x370800003ad57fae */ /* 0x0003e8000a921844 */
[----:B------:R1:W-:Y:S04]  /*38580*/  LDGSTS.E [R213+0x37800], [R42.64], P0 ;  /* 0x378000002ad57fae */ /* 0x0003e80008121844 */
[----:B------:R1:W-:Y:S04]  /*38590*/  LDGSTS.E [R213+0x37880], [R64.64], P5 ;  /* 0x3788000040d57fae */ /* 0x0003e8000a921844 */
[----:B-1----:R-:W3:Y:S04]  /*385a0*/  LDL.64 R58, [R1+0x3b40] ;  /* 0x003b4000013a7983 */ /* 0x002ee80000100a00 */
[----:B------:R1:W-:Y:S04]  /*385b0*/  LDGSTS.E [R213+0x38000], [R44.64], P0 ;  /* 0x380000002cd57fae */ /* 0x0003e80008121844 */
[----:B------:R-:W3:Y:S04]  /*385c0*/  LDL.64 R64, [R1+0x3b38] ;  /* 0x003b380001407983 */ /* 0x000ee80000100a00 */
        /* <DEDUP_REMOVED lines=18> */
[----:B----4-:R1:W-:Y:S04]  /*386f0*/  LDGSTS.E [R213+0x38880], [R50.64], P5 ;  /* 0x3888000032d57fae */ /* 0x0103e8000a921844 */
[----:B------:R4:W-:Y:S04]  /*38700*/  LDGSTS.E [R213+0x39000], [R48.64], P0 ;  /* 0x3900000030d57fae */ /* 0x0009e80008121844 */
[----:B---3--:R3:W-:Y:S04]  /*38710*/  LDGSTS.E [R213+0x39080], [R60.64], P5 ;  /* 0x390800003cd57fae */ /* 0x0087e8000a921844 */
[----:B-1----:R-:W2:Y:S04]  /*38720*/  LDL.64 R50, [R1+0x3b28] ;  /* 0x003b280001327983 */ /* 0x002ea80000100a00 */
[----:B----4-:R-:W2:Y:S04]  /*38730*/  LDL.64 R48, [R1+0x2cb8] ;  /* 0x002cb80001307983 */ /* 0x010ea80000100a00 */
[----:B---3--:R-:W3:Y:S04]  /*38740*/  LDL.64 R60, [R1+0x3b08] ;  /* 0x003b0800013c7983 */ /* 0x008ee80000100a00 */
[----:B------:R1:W-:Y:S04]  /*38750*/  LDGSTS.E [R213+0x39800], [R52.64], P0 ;  /* 0x3980000034d57fae */ /* 0x0003e80008121844 */
[----:B-1----:R-:W2:Y:S04]  /*38760*/  LDL.64 R52, [R1+0x53b0] ;  /* 0x0053b00001347983 */ /* 0x002ea80000100a00 */
[----:B------:R1:W-:Y:S04]  /*38770*/  LDGSTS.E [R213+0x39880], [R56.64], P5 ;  /* 0x3988000038d57fae */ /* 0x0003e8000a921844 */
[----:B-1----:R-:W2:Y:S04]  /*38780*/  LDL.64 R56, [R1+0x5388] ;  /* 0x0053880001387983 */ /* 0x002ea80000100a00 */
[----:B------:R1:W-:Y:S04]  /*38790*/  LDGSTS.E [R213+0x3a000], [R62.64], P0 ;  /* 0x3a0000003ed57fae */ /* 0x0003e80008121844 */
[----:B-1----:R-:W2:Y:S04]  /*387a0*/  LDL.64 R62, [R1+0x5380] ;  /* 0x00538000013e7983 */ /* 0x002ea80000100a00 */
[----:B------:R1:W-:Y:S04]  /*387b0*/  LDGSTS.E [R213+0x3a080], [R58.64], P5 ;  /* 0x3a0800003ad57fae */ /* 0x0003e8000a921844 */
[----:B------:R1:W-:Y:S04]  /*387c0*/  LDGSTS.E [R213+0x3a800], [R64.64], P0 ;  /* 0x3a80000040d57fae */ /* 0x0003e80008121844 */
[----:B-1----:R-:W2:Y:S04]  /*387d0*/  LDL.64 R58, [R1+0x5370] ;  /* 0x00537000013a7983 */ /* 0x002ea80000100a00 */
[----:B------:R-:W2:Y:S04]  /*387e0*/  LDL.64 R64, [R1+0x2c30] ;  /* 0x002c300001407983 */ /* 0x000ea80000100a00 */
[----:B------:R1:W-:Y:S04]  /*387f0*/  LDGSTS.E [R213+0x3a880], [R54.64], P5 ;  /* 0x3a88000036d57fae */ /* 0x0003e8000a921844 */
[----:B-1----:R-:W2:Y:S04]  /*38800*/  LDL.64 R54, [R1+0x2cb0] ;  /* 0x002cb00001367983 */ /* 0x002ea80000100a00 */
[----:B--2---:R1:W-:Y:S04]  /*38810*/  LDGSTS.E [R213+0x3b000], [R50.64], P0 ;  /* 0x3b00000032d57fae */ /* 0x0043e80008121844 */
[----:B------:R2:W-:Y:S04]  /*38820*/  LDGSTS.E [R213+0x3b080], [R18.64], P5 ;  /* 0x3b08000012d57fae */ /* 0x0005e8000a921844 */
[----:B------:R2:W-:Y:S04]  /*38830*/  LDGSTS.E [R213+0x3b800], [R20.64], P0 ;  /* 0x3b80000014d57fae */ /* 0x0005e80008121844 */
[----:B-1----:R-:W4:Y:S04]  /*38840*/  LDL.64 R50, [R1+0x2d30] ;  /* 0x002d300001327983 */ /* 0x002f280000100a00 */
        /* <DEDUP_REMOVED lines=13> */
[----:B------:R1:W-:Y:S04]  /*38920*/  LDGSTS.E [R213+0x3e800], [R40.64], P0 ;  /* 0x3e80000028d57fae */ /* 0x0003e80008121844 */
[----:B------:R1:W-:Y:S01]  /*38930*/  LDGSTS.E [R213+0x3e880], [R56.64], P5 ;  /* 0x3e88000038d57fae */ /* 0x0003e2000a921844 */
[----:B------:R-:W-:-:S03]  /*38940*/  LOP3.LUT R2, R2, 0x1f, RZ, 0xc0, !PT ;  /* 0x0000001f02027812 */ /* 0x000fc600078ec0ff */
[----:B------:R1:W-:Y:S04]  /*38950*/  LDGSTS.E [R213+0x3f000], [R62.64], P0 ;  /* 0x3f0000003ed57fae */ /* 0x0003e80008121844 */
[----:B------:R1:W-:Y:S04]  /*38960*/  LDGSTS.E [R213+0x3f080], [R42.64], P5 ;  /* 0x3f0800002ad57fae */ /* 0x0003e8000a921844 */
[----:B-1----:R-:W2:Y:S01]  /*38970*/  LDL.64 R56, [R1+0x2db8] ;  /* 0x002db80001387983 */ /* 0x002ea20000100a00 */
[----:B------:R-:W-:-:S03]  /*38980*/  IMAD.SHL.U32 R2, R2, 0x4, RZ ;  /* 0x0000000402027824 */ /* 0x000fc600078e00ff */
[----:B------:R-:W2:Y:S04]  /*38990*/  LDL.64 R18, [R1+0x3150] ;  /* 0x0031500001127983 */ /* 0x000ea80000100a00 */
[----:B------:R1:W-:Y:S01]  /*389a0*/  LDGSTS.E [R213+0x3f800], [R58.64], P0 ;  /* 0x3f8000003ad57fae */ /* 0x0003e20008121844 */
[----:B------:R-:W-:-:S03]  /*389b0*/  LOP3.LUT R62, R2, 0x10, RZ, 0x3c, !PT ;  /* 0x00000010023e7812 */ /* 0x000fc600078e3cff */
[----:B------:R1:W-:Y:S04]  /*389c0*/  LDGSTS.E [R213+0x3f880], [R44.64], P5 ;  /* 0x3f8800002cd57fae */ /* 0x0003e8000a921844 */
[----:B------:R1:W-:Y:S04]  /*389d0*/  LDGSTS.E [R62+0x30100], [R64.64], P0 ;  /* 0x30100000403e7fae */ /* 0x0003e80008121844 */
[----:B-1----:R-:W2:Y:S04]  /*389e0*/  LDL.64 R58, [R1+0x2e30] ;  /* 0x002e3000013a7983 */ /* 0x002ea80000100a00 */
[----:B------:R1:W-:Y:S04]  /*389f0*/  LDGSTS.E [R62+0x30180], [R46.64], P5 ;  /* 0x301800002e3e7fae */ /* 0x0003e8000a921844 */
[----:B------:R-:W2:Y:S04]  /*38a00*/  LDL.64 R64, [R1+0x30b8] ;  /* 0x0030b80001407983 */ /* 0x000ea80000100a00 */
[----:B------:R1:W-:Y:S04]  /*38a10*/  LDGSTS.E [R62+0x30900], [R54.64], P0 ;  /* 0x30900000363e7fae */ /* 0x0003e80008121844 */
[----:B------:R1:W-:Y:S04]  /*38a20*/  LDGSTS.E [R62+0x30980], [R48.64], P5 ;  /* 0x30980000303e7fae */ /* 0x0003e8000a921844 */
        /* <DEDUP_REMOVED lines=19> */
[----:B-1----:R-:W3:Y:S04]  /*38b60*/  LDL.64 R60, [R1+0x37d8] ;  /* 0x0037d800013c7983 */ /* 0x002ee80000100a00 */
[----:B--2---:R1:W-:Y:S04]  /*38b70*/  LDGSTS.E [R62+0x31900], [R52.64], P0 ;  /* 0x31900000343e7fae */ /* 0x0043e80008121844 */
[----:B-1----:R-:W4:Y:S04]  /*38b80*/  LDL.64 R52, [R1+0x3930] ;  /* 0x0039300001347983 */ /* 0x002f280000100a00 */
[----:B------:R1:W-:Y:S04]  /*38b90*/  LDGSTS.E [R62+0x31980], [R56.64], P5 ;  /* 0x31980000383e7fae */ /* 0x0003e8000a921844 */
[----:B-1----:R-:W4:Y:S04]  /*38ba0*/  LDL.64 R56, [R1+0x3a60] ;  /* 0x003a600001387983 */ /* 0x002f280000100a00 */
[----:B------:R1:W-:Y:S04]  /*38bb0*/  LDGSTS.E [R62+0x32100], [R58.64], P0 ;  /* 0x321000003a3e7fae */ /* 0x0003e80008121844 */
[----:B------:R1:W-:Y:S04]  /*38bc0*/  LDGSTS.E [R62+0x32180], [R64.64], P5 ;  /* 0x32180000403e7fae */ /* 0x0003e8000a921844 */
[----:B-1----:R-:W4:Y:S04]  /*38bd0*/  LDL.64 R58, [R1+0x3a40] ;  /* 0x003a4000013a7983 */ /* 0x002f280000100a00 */
[----:B------:R-:W4:Y:S04]  /*38be0*/  LDL.64 R64, [R1+0x3a30] ;  /* 0x003a300001407983 */ /* 0x000f280000100a00 */
[----:B------:R1:W-:Y:S04]  /*38bf0*/  LDGSTS.E [R62+0x32900], [R54.64], P0 ;  /* 0x32900000363e7fae */ /* 0x0003e80008121844 */
[----:B------:R1:W-:Y:S04]  /*38c00*/  LDGSTS.E [R62+0x32980], [R14.64], P5 ;  /* 0x329800000e3e7fae */ /* 0x0003e8000a921844 */
[----:B------:R1:W-:Y:S04]  /*38c10*/  LDGSTS.E [R62+0x33100], [R16.64], P0 ;  /* 0x33100000103e7fae */ /* 0x0003e80008121844 */
[----:B-1----:R-:W4:Y:S04]  /*38c20*/  LDL.64 R54, [R1+0x3a20] ;  /* 0x003a200001367983 */ /* 0x002f280000100a00 */
[----:B------:R1:W-:Y:S04]  /*38c30*/  LDGSTS.E [R62+0x33180], [R18.64], P5 ;  /* 0x33180000123e7fae */ /* 0x0003e8000a921844 */
[----:B------:R-:W4:Y:S04]  /*38c40*/  LDL.64 R14, [R1+0x39e8] ;  /* 0x0039e800010e7983 */ /* 0x000f280000100a00 */
[----:B------:R-:W4:Y:S04]  /*38c50*/  LDL.64 R16, [R1+0x39e0] ;  /* 0x0039e00001107983 */ /* 0x000f280000100a00 */
[----:B-1----:R-:W4:Y:S04]  /*38c60*/  LDL.64 R18, [R1+0x39d8] ;  /* 0x0039d80001127983 */ /* 0x002f280000100a00 */
[----:B----4-:R1:W-:Y:S04]  /*38c70*/  LDGSTS.E [R62+0x33900], [R50.64], P0 ;  /* 0x33900000323e7fae */ /* 0x0103e80008121844 */
[----:B------:R4:W-:Y:S04]  /*38c80*/  LDGSTS.E [R62+0x33980], [R20.64], P5 ;  /* 0x33980000143e7fae */ /* 0x0009e8000a921844 */
[----:B------:R1:W-:Y:S04]  /*38c90*/  LDGSTS.E [R62+0x34100], [R22.64], P0 ;  /* 0x34100000163e7fae */ /* 0x0003e80008121844 */
[----:B------:R1:W-:Y:S04]  /*38ca0*/  LDGSTS.E [R62+0x34180], [R24.64], P5 ;  /* 0x34180000183e7fae */ /* 0x0003e8000a921844 */
[----:B------:R4:W-:Y:S04]  /*38cb0*/  LDGSTS.E [R62+0x34900], [R26.64], P0 ;  /* 0x349000001a3e7fae */ /* 0x0009e80008121844 */
[----:B------:R4:W-:Y:S04]  /*38cc0*/  LDGSTS.E [R62+0x34980], [R28.64], P5 ;  /* 0x349800001c3e7fae */ /* 0x0009e8000a921844 */
[----:B-1----:R-:W2:Y:S04]  /*38cd0*/  LDL.64 R50, [R1+0x3a18] ;  /* 0x003a180001327983 */ /* 0x002ea80000100a00 */
[----:B---3--:R1:W-:Y:S04]  /*38ce0*/  LDGSTS.E [R62+0x35100], [R60.64], P0 ;  /* 0x351000003c3e7fae */ /* 0x0083e80008121844 */
[----:B------:R3:W-:Y:S04]  /*38cf0*/  LDGSTS.E [R62+0x35180], [R30.64], P5 ;  /* 0x351800001e3e7fae */ /* 0x0007e8000a921844 */
[----:B------:R3:W-:Y:S04]  /*38d00*/  LDGSTS.E [R62+0x35900], [R32.64], P0 ;  /* 0x35900000203e7fae */ /* 0x0007e80008121844 */
[----:B-1----:R-:W2:Y:S04]  /*38d10*/  LDL.64 R60, [R1+0x3a10] ;  /* 0x003a1000013c7983 */ /* 0x002ea80000100a00 */
[----:B------:R1:W-:Y:S04]  /*38d20*/  LDGSTS.E [R62+0x35980], [R34.64], P5 ;  /* 0x35980000223e7fae */ /* 0x0003e8000a921844 */
[----:B------:R1:W-:Y:S04]  /*38d30*/  LDGSTS.E [R62+0x36100], [R36.64], P0 ;  /* 0x36100000243e7fae */ /* 0x0003e80008121844 */
[----:B------:R1:W-:Y:S04]  /*38d40*/  LDGSTS.E [R62+0x36180], [R38.64], P5 ;  /* 0x36180000263e7fae */ /* 0x0003e8000a921844 */
[----:B----4-:R4:W-:Y:S04]  /*38d50*/  LDGSTS.E [R62+0x36900], [R52.64], P0 ;  /* 0x36900000343e7fae */ /* 0x0109e80008121844 */
[----:B------:R1:W-:Y:S04]  /*38d60*/  LDGSTS.E [R62+0x36980], [R40.64], P5 ;  /* 0x36980000283e7fae */ /* 0x0003e8000a921844 */
[----:B------:R1:W-:Y:S04]  /*38d70*/  LDGSTS.E [R62+0x37100], [R42.64], P0 ;  /* 0x371000002a3e7fae */ /* 0x0003e80008121844 */
[----:B----4-:R-:W4:Y:S04]  /*38d80*/  LDL.64 R52, [R1+0x3a08] ;  /* 0x003a080001347983 */ /* 0x010f280000100a00 */
[----:B------:R1:W-:Y:S04]  /*38d90*/  LDGSTS.E [R62+0x37180], [R56.64], P5 ;  /* 0x37180000383e7fae */ /* 0x0003e8000a921844 */
[----:B------:R3:W-:Y:S04]  /*38da0*/  LDGSTS.E [R62+0x37900], [R44.64], P0 ;  /* 0x379000002c3e7fae */ /* 0x0007e80008121844 */
[----:B------:R-:W4:Y:S04]  /*38db0*/  LDL.64 R20, [R1+0x39c8] ;  /* 0x0039c80001147983 */ /* 0x000f280000100a00 */
[----:B-1----:R-:W4:Y:S04]  /*38dc0*/  LDL.64 R56, [R1+0x3a00] ;  /* 0x003a000001387983 */ /* 0x002f280000100a00 */
[----:B------:R-:W4:Y:S04]  /*38dd0*/  LDL.64 R22, [R1+0x39c0] ;  /* 0x0039c00001167983 */ /* 0x000f280000100a00 */
[----:B------:R1:W-:Y:S04]  /*38de0*/  LDGSTS.E [R62+0x37980], [R58.64], P5 ;  /* 0x379800003a3e7fae */ /* 0x0003e8000a921844 */
[----:B------:R3:W-:Y:S04]  /*38df0*/  LDGSTS.E [R62+0x38100], [R46.64], P0 ;  /* 0x381000002e3e7fae */ /* 0x0007e80008121844 */
[----:B------:R3:W-:Y:S04]  /*38e00*/  LDGSTS.E [R62+0x38180], [R64.64], P5 ;  /* 0x38180000403e7fae */ /* 0x0007e8000a921844 */
[----:B-1----:R-:W4:Y:S04]  /*38e10*/  LDL.64 R58, [R1+0x39f8] ;  /* 0x0039f800013a7983 */ /* 0x002f280000100a00 */
[----:B------:R1:W-:Y:S04]  /*38e20*/  LDGSTS.E [R62+0x38900], [R48.64], P0 ;  /* 0x38900000303e7fae */ /* 0x0003e80008121844 */
[----:B---3--:R-:W3:Y:S04]  /*38e30*/  LDL.64 R64, [R1+0x39f0] ;  /* 0x0039f00001407983 */ /* 0x008ee80000100a00 */
[----:B------:R1:W-:Y:S04]  /*38e40*/  LDGSTS.E [R62+0x38980], [R54.64], P5 ;  /* 0x38980000363e7fae */ /* 0x0003e8000a921844 */
[----:B------:R-:W3:Y:S04]  /*38e50*/  LDL.64 R24, [R1+0x39b8] ;  /* 0x0039b80001187983 */ /* 0x000ee80000100a00 */
        /* <DEDUP_REMOVED lines=19> */
[----:B------:R1:W-:Y:S04]  /*38f90*/  LDGSTS.E [R62+0x39980], [R56.64], P5 ;  /* 0x39980000383e7fae */ /* 0x0003e8000a921844 */
[----:B-1----:R-:W4:Y:S04]  /*38fa0*/  LDL.64 R56, [R1+0x3948] ;  /* 0x0039480001387983 */ /* 0x002f280000100a00 */
[----:B------:R1:W-:Y:S04]  /*38fb0*/  LDGSTS.E [R62+0x3a100], [R58.64], P0 ;  /* 0x3a1000003a3e7fae */ /* 0x0003e80008121844 */
[----:B---3--:R3:W-:Y:S04]  /*38fc0*/  LDGSTS.E [R62+0x3a180], [R64.64], P5 ;  /* 0x3a180000403e7fae */ /* 0x0087e8000a921844 */
        /* <DEDUP_REMOVED lines=18> */
[----:B------:R-:W1:Y:S04]  /*390f0*/  S2R R2, SR_TID.X ;  /* 0x0000000000027919 */ /* 0x000e680000002100 */
        /* <DEDUP_REMOVED lines=12> */
[----:B------:R-:W3:Y:S04]  /*391c0*/  LDL.64 R38, [R1+0x32c8] ;  /* 0x0032c80001267983 */ /* 0x000ee80000100a00 */
[----:B------:R-:W3:Y:S04]  /*391d0*/  LDL.64 R40, [R1+0x3858] ;  /* 0x0038580001287983 */ /* 0x000ee80000100a00 */
[----:B--2---:R1:W-:Y:S01]  /*391e0*/  LDGSTS.E [R62+0x3e180], [R60.64], P5 ;  /* 0x3e1800003c3e7fae */ /* 0x0043e2000a921844 */
[----:B------:R-:W-:-:S03]  /*391f0*/  LOP3.LUT R2, R2, 0x1f, RZ, 0xc0, !PT ;  /* 0x0000001f02027812 */ /* 0x000fc600078ec0ff */
[----:B------:R2:W-:Y:S04]  /*39200*/  LDGSTS.E [R62+0x3e900], [R42.64], P0 ;  /* 0x3e9000002a3e7fae */ /* 0x0005e80008121844 */
[----:B-1----:R-:W3:Y:S01]  /*39210*/  LDL.64 R60, [R1+0x2d40] ;  /* 0x002d4000013c7983 */ /* 0x002ee20000100a00 */
[----:B------:R-:W-:-:S03]  /*39220*/  SHF.L.U32 R63, R2, 0x2, RZ ;  /* 0x00000002023f7819 */ /* 0x000fc600000006ff */
[----:B------:R1:W-:Y:S04]  /*39230*/  LDGSTS.E [R62+0x3e980], [R44.64], P5 ;  /* 0x3e9800002c3e7fae */ /* 0x0003e8000a921844 */
[----:B------:R1:W-:Y:S04]  /*39240*/  LDGSTS.E [R62+0x3f100], [R46.64], P0 ;  /* 0x3f1000002e3e7fae */ /* 0x0003e80008121844 */
[----:B------:R1:W-:Y:S01]  /*39250*/  LDGSTS.E [R62+0x3f180], [R48.64], P5 ;  /* 0x3f180000303e7fae */ /* 0x0003e2000a921844 */
[----:B------:R-:W-:-:S03]  /*39260*/  LOP3.LUT R2, R63, 0x20, RZ, 0x3c, !PT ;  /* 0x000000203f027812 */ /* 0x000fc600078e3cff */
[----:B--2---:R-:W2:Y:S04]  /*39270*/  LDL.64 R42, [R1+0x3850] ;  /* 0x00385000012a7983 */ /* 0x004ea80000100a00 */
[----:B-1----:R-:W2:Y:S04]  /*39280*/  LDL.64 R44, [R1+0x3920] ;  /* 0x00392000012c7983 */ /* 0x002ea80000100a00 */
[----:B------:R-:W2:Y:S04]  /*39290*/  LDL.64 R46, [R1+0x3918] ;  /* 0x00391800012e7983 */ /* 0x000ea80000100a00 */
[----:B------:R-:W2:Y:S04]  /*392a0*/  LDL.64 R48, [R1+0x3a58] ;  /* 0x003a580001307983 */ /* 0x000ea80000100a00 */
[----:B----4-:R1:W-:Y:S04]  /*392b0*/  LDGSTS.E [R62+0x3f900], [R56.64], P0 ;  /* 0x3f900000383e7fae */ /* 0x0103e80008121844 */
[----:B------:R4:W-:Y:S04]  /*392c0*/  LDGSTS.E [R62+0x3f980], [R50.64], P5 ;  /* 0x3f980000323e7fae */ /* 0x0009e8000a921844 */
[----:B-1----:R-:W2:Y:S04]  /*392d0*/  LDL.64 R56, [R1+0x2d48] ;  /* 0x002d480001387983 */ /* 0x002ea80000100a00 */
[----:B----4-:R-:W4:Y:S04]  /*392e0*/  LDL.64 R50, [R1+0x5260] ;  /* 0x0052600001327983 */ /* 0x010f280000100a00 */
[----:B------:R1:W-:Y:S04]  /*392f0*/  LDGSTS.E [R2+0x30200], [R58.64], P0 ;  /* 0x302000003a027fae */ /* 0x0003e80008121844 */
[----:B------:R3:W-:Y:S04]  /*39300*/  LDGSTS.E [R2+0x30280], [R52.64], P5 ;  /* 0x3028000034027fae */ /* 0x0007e8000a921844 */
[----:B---3--:R3:W-:Y:S04]  /*39310*/  LDGSTS.E [R2+0x30a00], [R64.64], P0 ;  /* 0x30a0000040027fae */ /* 0x0087e80008121844 */
[----:B-1----:R-:W4:Y:S04]  /*39320*/  LDL.64 R58, [R1+0x2dc0] ;  /* 0x002dc000013a7983 */ /* 0x002f280000100a00 */
[----:B------:R-:W4:Y:S04]  /*39330*/  LDL.64 R52, [R1+0x5270] ;  /* 0x0052700001347983 */ /* 0x000f280000100a00 */
[----:B---3--:R-:W4:Y:S04]  /*39340*/  LDL.64 R64, [R1+0x30e8] ;  /* 0x0030e80001407983 */ /* 0x008f280000100a00 */
[----:B------:R1:W-:Y:S04]  /*39350*/  LDGSTS.E [R2+0x30a80], [R54.64], P5 ;  /* 0x30a8000036027fae */ /* 0x0003e8000a921844 */
[----:B-1----:R-:W4:Y:S04]  /*39360*/  LDL.64 R54, [R1+0x32c0] ;  /* 0x0032c00001367983 */ /* 0x002f280000100a00 */
[----:B------:R1:W-:Y:S04]  /*39370*/  LDGSTS.E [R2+0x31200], [R60.64], P0 ;  /* 0x312000003c027fae */ /* 0x0003e80008121844 */
[----:B-1----:R-:W3:Y:S04]  /*39380*/  LDL.64 R60, [R1+0x3a50] ;  /* 0x003a5000013c7983 */ /* 0x002ee80000100a00 */
[----:B--2---:R1:W-:Y:S04]  /*39390*/  LDGSTS.E [R2+0x31280], [R56.64], P5 ;  /* 0x3128000038027fae */ /* 0x0043e8000a921844 */
        /* <DEDUP_REMOVED lines=48> */
[----:B------:R3:W-:Y:S04]  /*396a0*/  LDGSTS.E [R2+0x37a00], [R50.64], P0 ;  /* 0x37a0000032027fae */ /* 0x0007e80008121844 */
[----:B-1----:R-:W4:Y:S04]  /*396b0*/  LDL.64 R60, [R1+0x5350] ;  /* 0x00535000013c7983 */ /* 0x002f280000100a00 */
[----:B---3--:R-:W3:Y:S04]  /*396c0*/  LDL.64 R50, [R1+0x5290] ;  /* 0x0052900001327983 */ /* 0x008ee80000100a00 */
[----:B--2---:R1:W-:Y:S04]  /*396d0*/  LDGSTS.E [R2+0x37a80], [R56.64], P5 ;  /* 0x37a8000038027fae */ /* 0x0043e8000a921844 */
[----:B------:R2:W-:Y:S04]  /*396e0*/  LDGSTS.E [R2+0x38200], [R52.64], P0 ;  /* 0x3820000034027fae */ /* 0x0005e80008121844 */
[----:B-1----:R-:W3:Y:S04]  /*396f0*/  LDL.64 R56, [R1+0x5348] ;  /* 0x0053480001387983 */ /* 0x002ee80000100a00 */
[----:B--2---:R-:W2:Y:S04]  /*39700*/  LDL.64 R52, [R1+0x5288] ;  /* 0x0052880001347983 */ /* 0x004ea80000100a00 */
[----:B------:R1:W-:Y:S04]  /*39710*/  LDGSTS.E [R2+0x38280], [R58.64], P5 ;  /* 0x382800003a027fae */ /* 0x0003e8000a921844 */
[----:B-1----:R-:W2:Y:S04]  /*39720*/  LDL.64 R58, [R1+0x5328] ;  /* 0x00532800013a7983 */ /* 0x002ea80000100a00 */
[----:B------:R1:W-:Y:S04]  /*39730*/  LDGSTS.E [R2+0x38a00], [R64.64], P0 ;  /* 0x38a0000040027fae */ /* 0x0003e80008121844 */
        /* <DEDUP_REMOVED lines=10> */
[----:B--2---:R2:W-:Y:S04]  /*397e0*/  LDGSTS.E [R2+0x3a280], [R58.64], P5 ;  /* 0x3a2800003a027fae */ /* 0x0045e8000a921844 */
[----:B------:R1:W-:Y:S04]  /*397f0*/  LDGSTS.E [R2+0x3aa00], [R16.64], P0 ;  /* 0x3aa0000010027fae */ /* 0x0003e80008121844 */
[----:B------:R1:W-:Y:S04]  /*39800*/  LDGSTS.E [R2+0x3aa80], [R18.64], P5 ;  /* 0x3aa8000012027fae */ /* 0x0003e8000a921844 */
[----:B------:R1:W-:Y:S04]  /*39810*/  LDGSTS.E [R2+0x3b200], [R20.64], P0 ;  /* 0x3b20000014027fae */ /* 0x0003e80008121844 */
[----:B------:R1:W-:Y:S04]  /*39820*/  LDGSTS.E [R2+0x3b280], [R22.64], P5 ;  /* 0x3b28000016027fae */ /* 0x0003e8000a921844 */
[----:B--2---:R-:W2:Y:S04]  /*39830*/  LDL.64 R58, [R1+0x2c58] ;  /* 0x002c5800013a7983 */ /* 0x004ea80000100a00 */
        /* <DEDUP_REMOVED lines=16> */
[----:B------:R1:W-:Y:S01]  /*39940*/  LDGSTS.E [R2+0x3f280], [R52.64], P5 ;  /* 0x3f28000034027fae */ /* 0x0003e2000a921844 */
[----:B------:R-:W-:-:S03]  /*39950*/  LOP3.LUT R63, R63, 0x30, RZ, 0x3c, !PT ;  /* 0x000000303f3f7812 */ /* 0x000fc600078e3cff */
        /* <DEDUP_REMOVED lines=22> */
[----:B----4-:R1:W-:Y:S04]  /*39ac0*/  LDGSTS.E [R2+0x3fa00], [R60.64], P0 ;  /* 0x3fa000003c027fae */ /* 0x0103e80008121844 */
[----:B------:R4:W-:Y:S04]  /*39ad0*/  LDGSTS.E [R2+0x3fa80], [R54.64], P5 ;  /* 0x3fa8000036027fae */ /* 0x0009e8000a921844 */
[----:B-1----:R-:W3:Y:S04]  /*39ae0*/  LDL.64 R60, [R1+0x2cd8] ;  /* 0x002cd800013c7983 */ /* 0x002ee80000100a00 */
[----:B----4-:R-:W4:Y:S04]  /*39af0*/  LDL.64 R54, [R1+0x37b8] ;  /* 0x0037b80001367983 */ /* 0x010f280000100a00 */
[----:B------:R1:W-:Y:S04]  /*39b00*/  LDGSTS.E [R63+0x30300], [R56.64], P0 ;  /* 0x30300000383f7fae */ /* 0x0003e80008121844 */
[----:B-1----:R-:W4:Y:S04]  /*39b10*/  LDL.64 R56, [R1+0x2dd8] ;  /* 0x002dd80001387983 */ /* 0x002f280000100a00 */
[----:B--2---:R1:W-:Y:S04]  /*39b20*/  LDGSTS.E [R63+0x30380], [R58.64], P5 ;  /* 0x303800003a3f7fae */ /* 0x0043e8000a921844 */
[----:B-1----:R-:W4:Y:S04]  /*39b30*/  LDL.64 R58, [R1+0x3180] ;  /* 0x00318000013a7983 */ /* 0x002f280000100a00 */
[----:B------:R1:W-:Y:S04]  /*39b40*/  LDGSTS.E [R63+0x30b00], [R64.64], P0 ;  /* 0x30b00000403f7fae */ /* 0x0003e80008121844 */
[----:B-1----:R-:W4:Y:S04]  /*39b50*/  LDL.64 R64, [R1+0x3400] ;  /* 0x0034000001407983 */ /* 0x002f280000100a00 */
        /* <DEDUP_REMOVED lines=34> */
[----:B----4-:R-:W4:Y:S04]  /*39d80*/  LDL.64 R14, [R1+0x5240] ;  /* 0x00524000010e7983 */ /* 0x010f280000100a00 */
[----:B-1----:R-:W4:Y:S04]  /*39d90*/  LDL.64 R64, [R1+0x5158] ;  /* 0x0051580001407983 */ /* 0x002f280000100a00 */
        /* <DEDUP_REMOVED lines=20> */
[----:B--2---:R1:W-:Y:S04]  /*39ee0*/  LDGSTS.E [R63+0x37b80], [R60.64], P5 ;  /* 0x37b800003c3f7fae */ /* 0x0043e8000a921844 */
[----:B-1----:R-:W4:Y:S04]  /*39ef0*/  LDL.64 R60, [R1+0x5248] ;  /* 0x00524800013c7983 */ /* 0x002f280000100a00 */
[----:B---3--:R1:W-:Y:S04]  /*39f00*/  LDGSTS.E [R63+0x38300], [R56.64], P0 ;  /* 0x38300000383f7fae */ /* 0x0083e80008121844 */
[----:B------:R3:W-:Y:S04]  /*39f10*/  LDGSTS.E [R63+0x38380], [R58.64], P5 ;  /* 0x383800003a3f7fae */ /* 0x0007e8000a921844 */
[----:B-1----:R-:W2:Y:S04]  /*39f20*/  LDL.64 R56, [R1+0x5198] ;  /* 0x0051980001387983 */ /* 0x002ea80000100a00 */
[----:B---3--:R-:W3:Y:S04]  /*39f30*/  LDL.64 R58, [R1+0x5190] ;  /* 0x00519000013a7983 */ /* 0x008ee80000100a00 */
[----:B----4-:R1:W-:Y:S04]  /*39f40*/  LDGSTS.E [R63+0x38b00], [R64.64], P0 ;  /* 0x38b00000403f7fae */ /* 0x0103e80008121844 */
[----:B------:R4:W-:Y:S04]  /*39f50*/  LDGSTS.E [R63+0x38b80], [R8.64], P5 ;  /* 0x38b80000083f7fae */ /* 0x0009e8000a921844 */
[----:B------:R4:W-:Y:S04]  /*39f60*/  LDGSTS.E [R63+0x39300], [R10.64], P0 ;  /* 0x393000000a3f7fae */ /* 0x0009e80008121844 */
[----:B-1----:R-:W3:Y:S04]  /*39f70*/  LDL.64 R64, [R1+0x5188] ;  /* 0x0051880001407983 */ /* 0x002ee80000100a00 */
[----:B------:R1:W-:Y:S04]  /*39f80*/  LDGSTS.E [R63+0x39380], [R12.64], P5 ;  /* 0x393800000c3f7fae */ /* 0x0003e8000a921844 */
[----:B----4-:R-:W4:Y:S04]  /*39f90*/  LDL.64 R8, [R1+0x2c68] ;  /* 0x002c680001087983 */ /* 0x010f280000100a00 */
[----:B------:R-:W4:Y:S04]  /*39fa0*/  LDL.64 R10, [R1+0x2ce0] ;  /* 0x002ce000010a7983 */ /* 0x000f280000100a00 */
[----:B-1----:R-:W4:Y:S04]  /*39fb0*/  LDL.64 R12, [R1+0x2d60] ;  /* 0x002d6000010c7983 */ /* 0x002f280000100a00 */
        /* <DEDUP_REMOVED lines=23> */
[----:B------:R-:W4:Y:S04]  /*3a130*/  LDL.64 R14, [R1+0x2d68] ;  /* 0x002d6800010e7983 */ /* 0x000f280000100a00 */
[----:B------:R-:W4:Y:S04]  /*3a140*/  LDL.64 R16, [R1+0x2de0] ;  /* 0x002de00001107983 */ /* 0x000f280000100a00 */
[----:B-1----:R-:W4:Y:S04]  /*3a150*/  LDL.64 R18, [R1+0x2de8] ;  /* 0x002de80001127983 */ /* 0x002f280000100a00 */
[----:B------:R-:W4:Y:S04]  /*3a160*/  LDL.64 R20, [R1+0x2f88] ;  /* 0x002f880001147983 */ /* 0x000f280000100a00 */
[----:B------:R-:W4:Y:S04]  /*3a170*/  LDL.64 R22, [R1+0x2f80] ;  /* 0x002f800001167983 */ /* 0x000f280000100a00 */
[----:B------:R-:W4:Y:S04]  /*3a180*/  LDL.64 R24, [R1+0x2ff0] ;  /* 0x002ff00001187983 */ /* 0x000f280000100a00 */
[----:B--2---:R1:W-:Y:S04]  /*3a190*/  LDGSTS.E [R63+0x3f300], [R56.64], P0 ;  /* 0x3f300000383f7fae */ /* 0x0043e80008121844 */
[----:B------:R-:W2:Y:S04]  /*3a1a0*/  LDL.64 R26, [R1+0x2fa8] ;  /* 0x002fa800011a7983 */ /* 0x000ea80000100a00 */
[----:B---3--:R3:W-:Y:S04]  /*3a1b0*/  LDGSTS.E [R63+0x3f380], [R58.64], P5 ;  /* 0x3f3800003a3f7fae */ /* 0x0087e8000a921844 */
        /* <DEDUP_REMOVED lines=17> */
[----:B---3--:R-:W3:Y:S04]  /*3a2d0*/  LDL.64 R58, [R1+0x32f0] ;  /* 0x0032f000013a7983 */ /* 0x008ee80000100a00 */
[----:B----4-:R1:W-:Y:S04]  /*3a2e0*/  LDGSTS.E [R63+0x3fb80], [R60.64], P5 ;  /* 0x3fb800003c3f7fae */ /* 0x0103e8000a921844 */
[----:B-1----:R-:W4:Y:S04]  /*3a2f0*/  LDL.64 R60, [R1+0x3418] ;  /* 0x00341800013c7983 */ /* 0x002f280000100a00 */
[----:B------:R-:W4:Y:S04]  /*3a300*/  LDL.64 R62, [R1+0x3410] ;  /* 0x00341000013e7983 */ /* 0x000f280000100a00 */
[----:B------:R-:W1:Y:S02]  /*3a310*/  S2R R2, SR_TID.X ;  /* 0x0000000000027919 */ /* 0x000e640000002100 */
[----:B-1----:R-:W-:-:S05]  /*3a320*/  LOP3.LUT R2, R2, 0x1f, RZ, 0xc0, !PT ;  /* 0x0000001f02027812 */ /* 0x002fca00078ec0ff */
[----:B------:R-:W-:-:S05]  /*3a330*/  IMAD.SHL.U32 R2, R2, 0x4, RZ ;  /* 0x0000000402027824 */ /* 0x000fca00078e00ff */
[----:B------:R-:W-:-:S05]  /*3a340*/  LOP3.LUT R7, R2, 0x40, RZ, 0x3c, !PT ;  /* 0x0000004002077812 */ /* 0x000fca00078e3cff */
[----:B------:R1:W-:Y:S04]  /*3a350*/  LDGSTS.E [R7+0x30400], [R4.64], P0 ;  /* 0x3040000004077fae */ /* 0x0003e80008121844 */
[----:B------:R1:W-:Y:S04]  /*3a360*/  LDGSTS.E [R7+0x30480], [R8.64], P5 ;  /* 0x3048000008077fae */ /* 0x0003e8000a921844 */
[----:B------:R1:W-:Y:S04]  /*3a370*/  LDGSTS.E [R7+0x30c00], [R10.64], P0 ;  /* 0x30c000000a077fae */ /* 0x0003e80008121844 */
[----:B-1----:R-:W4:Y:S04]  /*3a380*/  LDL.64 R4, [R1+0x3428] ;  /* 0x0034280001047983 */ /* 0x002f280000100a00 */
[----:B------:R-:W4:Y:S04]  /*3a390*/  LDL.64 R8, [R1+0x5138] ;  /* 0x0051380001087983 */ /* 0x000f280000100a00 */
[----:B------:R-:W4:Y:S04]  /*3a3a0*/  LDL.64 R10, [R1+0x5130] ;  /* 0x00513000010a7983 */ /* 0x000f280000100a00 */
        /* <DEDUP_REMOVED lines=44> */
[----:B------:R4:W-:Y:S04]  /*3a670*/  LDGSTS.E [R7+0x37480], [R62.64], P5 ;  /* 0x374800003e077fae */ /* 0x0009e8000a921844 */
[----:B------:R-:W2:Y:S04]  /*3a680*/  LDL.64 R46, [R1+0x3558] ;  /* 0x00355800012e7983 */ /* 0x000ea80000100a00 */
[----:B------:R-:W2:Y:S04]  /*3a690*/  LDL.64 R48, [R1+0x3550] ;  /* 0x0035500001307983 */ /* 0x000ea80000100a00 */
[----:B----4-:R-:W4:Y:S04]  /*3a6a0*/  LDL.64 R62, [R1+0x5148] ;  /* 0x00514800013e7983 */ /* 0x010f280000100a00 */
[----:B------:R-:W2:Y:S04]  /*3a6b0*/  LDL.64 R50, [R1+0x3568] ;  /* 0x0035680001327983 */ /* 0x000ea80000100a00 */
[----:B------:R-:W2:Y:S04]  /*3a6c0*/  LDL.64 R52, [R1+0x3560] ;  /* 0x0035600001347983 */ /* 0x000ea80000100a00 */
[----:B------:R-:W2:Y:S04]  /*3a6d0*/  LDL.64 R54, [R1+0x3578] ;  /* 0x0035780001367983 */ /* 0x000ea80000100a00 */
[----:B------:R-:W2:Y:S04]  /*3a6e0*/  LDL.64 R56, [R1+0x3570] ;  /* 0x0035700001387983 */ /* 0x000ea80000100a00 */
[----:B---3--:R-:W2:Y:S04]  /*3a6f0*/  LDL.64 R58, [R1+0x3588] ;  /* 0x00358800013a7983 */ /* 0x008ea80000100a00 */
[----:B-1----:R-:W2:Y:S04]  /*3a700*/  LDL.64 R60, [R1+0x3580] ;  /* 0x00358000013c7983 */ /* 0x002ea80000100a00 */
[----:B------:R1:W-:Y:S04]  /*3a710*/  LDGSTS.E [R7+0x37c00], [R64.64], P0 ;  /* 0x37c0000040077fae */ /* 0x0003e80008121844 */
[----:B------:R1:W-:Y:S04]  /*3a720*/  LDGSTS.E [R7+0x37c80], [R4.64], P5 ;  /* 0x37c8000004077fae */ /* 0x0003e8000a921844 */
[----:B------:R1:W-:Y:S04]  /*3a730*/  LDGSTS.E [R7+0x38400], [R8.64], P0 ;  /* 0x3840000008077fae */ /* 0x0003e80008121844 */
[----:B-1----:R-:W2:Y:S04]  /*3a740*/  LDL.64 R64, [R1+0x3598] ;  /* 0x0035980001407983 */ /* 0x002ea80000100a00 */
[----:B------:R1:W-:Y:S04]  /*3a750*/  LDGSTS.E [R7+0x38480], [R10.64], P5 ;  /* 0x384800000a077fae */ /* 0x0003e8000a921844 */
[----:B------:R-:W2:Y:S04]  /*3a760*/  LDL.64 R4, [R1+0x35a0] ;  /* 0x0035a00001047983 */ /* 0x000ea80000100a00 */
[----:B------:R-:W2:Y:S04]  /*3a770*/  LDL.64 R8, [R1+0x2c78] ;  /* 0x002c780001087983 */ /* 0x000ea80000100a00 */
[----:B-1----:R-:W2:Y:S04]  /*3a780*/  LDL.64 R10, [R1+0x2cf0] ;  /* 0x002cf000010a7983 */ /* 0x002ea80000100a00 */
[----:B----4-:R1:W-:Y:S04]  /*3a790*/  LDGSTS.E [R7+0x38c00], [R62.64], P0 ;  /* 0x38c000003e077fae */ /* 0x0103e80008121844 */
[----:B--2---:R2:W-:Y:S04]  /*3a7a0*/  LDGSTS.E [R7+0x38c80], [R12.64], P5 ;  /* 0x38c800000c077fae */ /* 0x0045e8000a921844 */
        /* <DEDUP_REMOVED lines=25> */
[----:B------:R-:W3:Y:S04]  /*3a940*/  LDL.64 R12, [R1+0x2cf8] ;  /* 0x002cf800010c7983 */ /* 0x000ee80000100a00 */
[----:B----4-:R-:W4:Y:S04]  /*3a950*/  LDL.64 R14, [R1+0x2d70] ;  /* 0x002d7000010e7983 */ /* 0x010f280000100a00 */
[----:B-1----:R-:W4:Y:S04]  /*3a960*/  LDL.64 R60, [R1+0x2c70] ;  /* 0x002c7000013c7983 */ /* 0x002f280000100a00 */
[----:B------:R-:W4:Y:S04]  /*3a970*/  LDL.64 R16, [R1+0x2d78] ;  /* 0x002d780001107983 */ /* 0x000f280000100a00 */
[----:B------:R-:W4:Y:S04]  /*3a980*/  LDL.64 R18, [R1+0x2df0] ;  /* 0x002df00001127983 */ /* 0x000f280000100a00 */
[----:B------:R-:W4:Y:S04]  /*3a990*/  LDL.64 R20, [R1+0x2df8] ;  /* 0x002df80001147983 */ /* 0x000f280000100a00 */
[----:B------:R-:W4:Y:S04]  /*3a9a0*/  LDL.64 R22, [R1+0x2ec0] ;  /* 0x002ec00001167983 */ /* 0x000f280000100a00 */
[----:B------:R1:W-:Y:S04]  /*3a9b0*/  LDGSTS.E [R7+0x3f400], [R64.64], P0 ;  /* 0x3f40000040077fae */ /* 0x0003e80008121844 */
[----:B------:R-:W4:Y:S04]  /*3a9c0*/  LDL.64 R24, [R1+0x2eb0] ;  /* 0x002eb00001187983 */ /* 0x000f280000100a00 */
[----:B------:R-:W4:Y:S04]  /*3a9d0*/  LDL.64 R26, [R1+0x2ef8] ;  /* 0x002ef800011a7983 */ /* 0x000f280000100a00 */
        /* <DEDUP_REMOVED lines=16> */
[----:B--2---:R-:W2:Y:S04]  /*3aae0*/  LDL.64 R58, [R1+0x3210] ;  /* 0x00321000013a7983 */ /* 0x004ea80000100a00 */
[----:B---3--:R1:W-:Y:S04]  /*3aaf0*/  LDGSTS.E [R7+0x3f480], [R62.64], P5 ;  /* 0x3f4800003e077fae */ /* 0x0083e8000a921844 */
[----:B-1----:R-:W4:Y:S01]  /*3ab00*/  LDL.64 R62, [R1+0x3208] ;  /* 0x00320800013e7983 */ /* 0x002f220000100a00 */
[----:B------:R-:W-:-:S03]  /*3ab10*/  LOP3.LUT R2, R2, 0x50, RZ, 0x3c, !PT ;  /* 0x0000005002027812 */ /* 0x000fc600078e3cff */
[----:B----4-:R1:W-:Y:S04]  /*3ab20*/  LDGSTS.E [R7+0x3fc00], [R64.64], P0 ;  /* 0x3fc0000040077fae */ /* 0x0103e80008121844 */
[----:B------:R4:W-:Y:S04]  /*3ab30*/  LDGSTS.E [R7+0x3fc80], [R4.64], P5 ;  /* 0x3fc8000004077fae */ /* 0x0009e8000a921844 */
[----:B------:R1:W-:Y:S04]  /*3ab40*/  LDGSTS.E [R2+0x30500], [R60.64], P0 ;  /* 0x305000003c027fae */ /* 0x0003e80008121844 */
[----:B-1----:R1:W5:Y:S04]  /*3ab50*/  LDL.LU.64 R64, [R1+0x58c0] ;  /* 0x0058c00001407983 */ /* 0x0023680000300a00 */
[----:B------:R1:W-:Y:S04]  /*3ab60*/  LDGSTS.E [R2+0x30580], [R8.64], P5 ;  /* 0x3058000008027fae */ /* 0x0003e8000a921844 */
[----:B------:R-:W3:Y:S04]  /*3ab70*/  LDL.64 R60, [R1+0x3280] ;  /* 0x00328000013c7983 */ /* 0x000ee80000100a00 */
        /* <DEDUP_REMOVED lines=25> */
[----:B----4-:R-:W4:Y:S04]  /*3ad10*/  LDL.64 R4, [R1+0x3268] ;  /* 0x0032680001047983 */ /* 0x010f280000100a00 */
        /* <DEDUP_REMOVED lines=30> */
[----:B-1----:R-:W2:Y:S04]  /*3af00*/  LDL.64 R60, [R1+0x5008] ;  /* 0x00500800013c7983 */ /* 0x002ea80000100a00 */
[----:B----4-:R1:W-:Y:S04]  /*3af10*/  LDGSTS.E [R2+0x37580], [R4.64], P5 ;  /* 0x3758000004027fae */ /* 0x0103e8000a921844 */
[----:B------:R4:W-:Y:S04]  /*3af20*/  LDGSTS.E [R2+0x37d00], [R6.64], P0 ;  /* 0x37d0000006027fae */ /* 0x0009e80008121844 */
[----:B-1----:R-:W3:Y:S04]  /*3af30*/  LDL.64 R4, [R1+0x5018] ;  /* 0x0050180001047983 */ /* 0x002ee80000100a00 */
[----:B----4-:R-:W4:Y:S04]  /*3af40*/  LDL.64 R6, [R1+0x5010] ;  /* 0x0050100001067983 */ /* 0x010f280000100a00 */
        /* <DEDUP_REMOVED lines=57> */
[----:B------:R3:W-:Y:S04]  /*3b2e0*/  LDGSTS.E [R2+0x3f500], [R4.64], P0 ;  /* 0x3f50000004027fae */ /* 0x0007e80008121844 */
[----:B----4-:R4:W-:Y:S04]  /*3b2f0*/  LDGSTS.E [R2+0x3f580], [R6.64], P5 ;  /* 0x3f58000006027fae */ /* 0x0109e8000a921844 */
[----:B-1----:R-:W2:Y:S04]  /*3b300*/  LDL.64 R62, [R1+0x31d0] ;  /* 0x0031d000013e7983 */ /* 0x002ea80000100a00 */
        /* <DEDUP_REMOVED lines=29> */
[----:B--2---:R2:W-:Y:S04]  /*3b4e0*/  LDGSTS.E [R212+0x36600], [R58.64], P0 ;  /* 0x366000003ad47fae */ /* 0x0045e80008121844 */
        /* <DEDUP_REMOVED lines=27> */
[----:B--2---:R-:W2:Y:S01]  /*3b6a0*/  LDL.64 R58, [R1+0x5090] ;  /* 0x00509000013a7983 */ /* 0x004ea20000100a00 */
[----:B------:R-:W-:-:S03]  /*3b6b0*/  LOP3.LUT R213, R213, 0x70, RZ, 0x3c, !PT ;  /* 0x00000070d5d57812 */ /* 0x000fc600078e3cff */
[----:B------:R-:W2:Y:S04]  /*3b6c0*/  LDL.64 R2, [R1+0x50a8] ;  /* 0x0050a80001027983 */ /* 0x000ea80000100a00 */
        /* <DEDUP_REMOVED lines=9> */
[----:B-1----:R-:W3:Y:S04]  /*3b760*/  LDL.64 R62, [R1+0x50b0] ;  /* 0x0050b000013e7983 */ /* 0x002ee80000100a00 */
[----:B------:R-:W4:Y:S04]  /*3b770*/  LDL.64 R8, [R1+0x50d8] ;  /* 0x0050d80001087983 */ /* 0x000f280000100a00 */
[----:B------:R1:W-:Y:S04]  /*3b780*/  LDGSTS.E [R212+0x38600], [R12.64], P0 ;  /* 0x386000000cd47fae */ /* 0x0003e80008121844 */
[----:B------:R-:W4:Y:S04]  /*3b790*/  LDL.64 R10, [R1+0x50d0] ;  /* 0x0050d000010a7983 */ /* 0x000f280000100a00 */
[----:B------:R1:W-:Y:S04]  /*3b7a0*/  LDGSTS.E [R212+0x38680], [R14.64], P5 ;  /* 0x386800000ed47fae */ /* 0x0003e8000a921844 */
[----:B-1----:R-:W4:Y:S04]  /*3b7b0*/  LDL.64 R12, [R1+0x50e8] ;  /* 0x0050e800010c7983 */ /* 0x002f280000100a00 */
        /* <DEDUP_REMOVED lines=41> */
[----:B--2---:R-:W2:Y:S04]  /*3ba50*/  LDL.64 R54, [R1+0x2fe0] ;  /* 0x002fe00001367983 */ /* 0x004ea80000100a00 */
[----:B------:R1:W-:Y:S04]  /*3ba60*/  LDGSTS.E [R212+0x3de80], [R58.64], P5 ;  /* 0x3de800003ad47fae */ /* 0x0003e8000a921844 */
[----:B-1----:R-:W2:Y:S04]  /*3ba70*/  LDL.64 R56, [R1+0x3020] ;  /* 0x0030200001387983 */ /* 0x002ea80000100a00 */
[----:B------:R-:W2:Y:S04]  /*3ba80*/  LDL.64 R58, [R1+0x2e90] ;  /* 0x002e9000013a7983 */ /* 0x000ea80000100a00 */
[----:B------:R1:W-:Y:S04]  /*3ba90*/  LDGSTS.E [R212+0x3e600], [R60.64], P0 ;  /* 0x3e6000003cd47fae */ /* 0x0003e80008121844 */
[----:B-1----:R-:W2:Y:S04]  /*3baa0*/  LDL.64 R60, [R1+0x3090] ;  /* 0x00309000013c7983 */ /* 0x002ea80000100a00 */
        /* <DEDUP_REMOVED lines=8> */
[----:B-1----:R-:W2:Y:S04]  /*3bb30*/  LDL.64 R10, [R1+0x5068] ;  /* 0x00506800010a7983 */ /* 0x002ea80000100a00 */
[----:B------:R1:W-:Y:S04]  /*3bb40*/  LDGSTS.E [R213+0x30700], [R16.64], P0 ;  /* 0x3070000010d57fae */ /* 0x0003e80008121844 */
[----:B---3--:R-:W3:Y:S04]  /*3bb50*/  LDL.64 R14, [R1+0x5048] ;  /* 0x00504800010e7983 */ /* 0x008ee80000100a00 */
[----:B------:R1:W-:Y:S04]  /*3bb60*/  LDGSTS.E [R213+0x30780], [R18.64], P5 ;  /* 0x3078000012d57fae */ /* 0x0003e8000a921844 */
[----:B-1----:R-:W3:Y:S04]  /*3bb70*/  LDL.64 R16, [R1+0x4fa0] ;  /* 0x004fa00001107983 */ /* 0x002ee80000100a00 */
[----:B------:R1:W-:Y:S04]  /*3bb80*/  LDGSTS.E [R213+0x30f00], [R20.64], P0 ;  /* 0x30f0000014d57fae */ /* 0x0003e80008121844 */
[----:B------:R-:W3:Y:S04]  /*3bb90*/  LDL.64 R18, [R1+0x4fa8] ;  /* 0x004fa80001127983 */ /* 0x000ee80000100a00 */
        /* <DEDUP_REMOVED lines=31> */
[----:B----4-:R-:W4:Y:S04]  /*3bd90*/  LDL.64 R50, [R1+0x3260] ;  /* 0x0032600001327983 */ /* 0x010f280000100a00 */
[----:B--2---:R2:W-:Y:S04]  /*3bda0*/  LDGSTS.E [R213+0x34f80], [R54.64], P5 ;  /* 0x34f8000036d57fae */ /* 0x0045e8000a921844 */
[----:B-1----:R-:W3:Y:S04]  /*3bdb0*/  LDL.64 R52, [R1+0x2e48] ;  /* 0x002e480001347983 */ /* 0x002ee80000100a00 */
[----:B------:R1:W-:Y:S04]  /*3bdc0*/  LDGSTS.E [R213+0x35700], [R56.64], P0 ;  /* 0x3570000038d57fae */ /* 0x0003e80008121844 */
[----:B--2---:R-:W2:Y:S04]  /*3bdd0*/  LDL.64 R54, [R1+0x3238] ;  /* 0x0032380001367983 */ /* 0x004ea80000100a00 */
[----:B------:R1:W-:Y:S04]  /*3bde0*/  LDGSTS.E [R213+0x35780], [R58.64], P5 ;  /* 0x357800003ad57fae */ /* 0x0003e8000a921844 */
[----:B-1----:R-:W2:Y:S04]  /*3bdf0*/  LDL.64 R56, [R1+0x2e50] ;  /* 0x002e500001387983 */ /* 0x002ea80000100a00 */
        /* <DEDUP_REMOVED lines=10> */
[----:B------:R2:W-:Y:S04]  /*3bea0*/  LDGSTS.E [R213+0x36780], [R60.64], P5 ;  /* 0x367800003cd57fae */ /* 0x0005e8000a921844 */
[----:B------:R3:W-:Y:S04]  /*3beb0*/  LDGSTS.E [R213+0x36f00], [R58.64], P0 ;  /* 0x36f000003ad57fae */ /* 0x0007e80008121844 */
[----:B-1----:R1:W5:Y:S04]  /*3bec0*/  LDL.LU.64 R62, [R1+0x58b8] ;  /* 0x0058b800013e7983 */ /* 0x0023680000300a00 */
[----:B--2---:R1:W5:Y:S04]  /*3bed0*/  LDL.LU.64 R60, [R1+0x58b0] ;  /* 0x0058b000013c7983 */ /* 0x0043680000300a00 */
[----:B---3--:R1:W5:Y:S04]  /*3bee0*/  LDL.LU.64 R58, [R1+0x58a8] ;  /* 0x0058a800013a7983 */ /* 0x0083680000300a00 */
[----:B------:R2:W-:Y:S04]  /*3bef0*/  LDGSTS.E [R213+0x36f80], [R56.64], P5 ;  /* 0x36f8000038d57fae */ /* 0x0005e8000a921844 */
[----:B------:R3:W-:Y:S04]  /*3bf00*/  LDGSTS.E [R213+0x37700], [R54.64], P0 ;  /* 0x3770000036d57fae */ /* 0x0007e80008121844 */
[----:B------:R1:W-:Y:S04]  /*3bf10*/  LDGSTS.E [R213+0x37780], [R52.64], P5 ;  /* 0x3778000034d57fae */ /* 0x0003e8000a921844 */
[----:B--2---:R2:W5:Y:S04]  /*3bf20*/  LDL.LU.64 R56, [R1+0x58a0] ;  /* 0x0058a00001387983 */ /* 0x0045680000300a00 */
[----:B---3--:R2:W5:Y:S04]  /*3bf30*/  LDL.LU.64 R54, [R1+0x5898] ;  /* 0x0058980001367983 */ /* 0x0085680000300a00 */
[----:B-1----:R2:W5:Y:S04]  /*3bf40*/  LDL.LU.64 R52, [R1+0x5890] ;  /* 0x0058900001347983 */ /* 0x0025680000300a00 */
[----:B----4-:R1:W-:Y:S04]  /*3bf50*/  LDGSTS.E [R213+0x37f00], [R50.64], P0 ;  /* 0x37f0000032d57fae */ /* 0x0103e80008121844 */
[----:B------:R3:W-:Y:S04]  /*3bf60*/  LDGSTS.E [R213+0x37f80], [R48.64], P5 ;  /* 0x37f8000030d57fae */ /* 0x0007e8000a921844 */
[----:B------:R4:W-:Y:S04]  /*3bf70*/  LDGSTS.E [R213+0x38700], [R46.64], P0 ;  /* 0x387000002ed57fae */ /* 0x0009e80008121844 */
[----:B-1----:R2:W5:Y:S04]  /*3bf80*/  LDL.LU.64 R50, [R1+0x5888] ;  /* 0x0058880001327983 */ /* 0x0025680000300a00 */
[----:B---3--:R2:W5:Y:S04]  /*3bf90*/  LDL.LU.64 R48, [R1+0x5880] ;  /* 0x0058800001307983 */ /* 0x0085680000300a00 */
[----:B----4-:R2:W5:Y:S04]  /*3bfa0*/  LDL.LU.64 R46, [R1+0x5878] ;  /* 0x00587800012e7983 */ /* 0x0105680000300a00 */
[----:B------:R1:W-:Y:S04]  /*3bfb0*/  LDGSTS.E [R213+0x38780], [R44.64], P5 ;  /* 0x387800002cd57fae */ /* 0x0003e8000a921844 */
        /* <DEDUP_REMOVED lines=44> */
[----:B-1----:R2:W5:Y:S04]  /*3c280*/  LDL.LU R3, [R1+0x57c8] ;  /* 0x0057c80001037983 */ /* 0x0025680000300800 */
[----:B------:R2:W-:Y:S04]  /*3c290*/  STL [R1+0x1c30], RZ ;  /* 0x001c30ff01007387 */ /* 0x0005e80000100800 */
        /* <DEDUP_REMOVED lines=247> */
[----:B------:R1:W-:Y:S04]  /*3d210*/  LDGSTS.E [R213+0x3e780], [R226.64], P5 ;  /* 0x3e780000e2d57fae */ /* 0x0003e8000a921844 */
[----:B------:R1:W-:Y:S04]  /*3d220*/  LDGSTS.E [R213+0x3ef00], [R224.64], P0 ;  /* 0x3ef00000e0d57fae */ /* 0x0003e80008121844 */
[----:B------:R1:W-:Y:S04]  /*3d230*/  LDGSTS.E [R213+0x3ef80], [R222.64], P5 ;  /* 0x3ef80000ded57fae */ /* 0x0003e8000a921844 */
[----:B------:R1:W-:Y:S04]  /*3d240*/  LDGSTS.E [R213+0x3f700], [R220.64], P0 ;  /* 0x3f700000dcd57fae */ /* 0x0003e80008121844 */
[----:B------:R1:W-:Y:S04]  /*3d250*/  LDGSTS.E [R213+0x3f780], [R218.64], P5 ;  /* 0x3f780000dad57fae */ /* 0x0003e8000a921844 */
[----:B------:R2:W-:Y:S04]  /*3d260*/  LDGSTS.E [R213+0x3ff00], [R216.64], P0 ;  /* 0x3ff00000d8d57fae */ /* 0x0005e80008121844 */
[----:B------:R2:W-:Y:S01]  /*3d270*/  LDGSTS.E [R213+0x3ff80], [R214.64], P5 ;  /* 0x3ff80000d6d57fae */ /* 0x0005e2000a921844 */
[----:B----4-:R-:W-:-:S03]  /*3d280*/  CS2R R232, SRZ ;  /* 0x0000000000e87805 */ /* 0x010fc6000001ff00 */
[----:B------:R-:W0:Y:S01]  /*3d290*/  LDGDEPBAR ;  /* 0x00000000000079af */ /* 0x000e220000000000 */
[----:B---3--:R-:W-:Y:S01]  /*3d2a0*/  CS2R R234, SRZ ;  /* 0x0000000000ea7805 */ /* 0x008fe2000001ff00 */
[----:B-1----:R-:W-:Y:S01]  /*3d2b0*/  CS2R R218, SRZ ;  /* 0x0000000000da7805 */ /* 0x002fe2000001ff00 */
[----:B------:R-:W-:Y:S01]  /*3d2c0*/  CS2R R220, SRZ ;  /* 0x0000000000dc7805 */ /* 0x000fe2000001ff00 */
[----:B--2---:R-:W-:Y:S01]  /*3d2d0*/  CS2R R216, SRZ ;  /* 0x0000000000d87805 */ /* 0x004fe2000001ff00 */
[----:B------:R-:W-:Y:S01]  /*3d2e0*/  CS2R R222, SRZ ;  /* 0x0000000000de7805 */ /* 0x000fe2000001ff00 */
[----:B------:R-:W-:Y:S01]  /*3d2f0*/  CS2R R224, SRZ ;  /* 0x0000000000e07805 */ /* 0x000fe2000001ff00 */
[----:B------:R-:W-:Y:S01]  /*3d300*/  CS2R R226, SRZ ;  /* 0x0000000000e27805 */ /* 0x000fe2000001ff00 */
[----:B------:R-:W-:Y:S01]  /*3d310*/  CS2R R212, SRZ ;  /* 0x0000000000d47805 */ /* 0x000fe2000001ff00 */
[----:B------:R-:W-:Y:S01]  /*3d320*/  CS2R R214, SRZ ;  /* 0x0000000000d67805 */ /* 0x000fe2000001ff00 */
[----:B------:R-:W-:Y:S05]  /*3d330*/  @!P1 BRA `(.L_x_0) ;  /* 0x000b067000009947 */ /* 0x000fea0003800000 */
[----:B------:R-:W2:Y:S04]  /*3d340*/  LDL.LU.64 R234, [R1+0x2860] ;  /* 0x0028600001ea7983 */ /* 0x000ea80000300a00 */
[----:B------:R-:W3:Y:S04]  /*3d350*/  LDL.LU.64 R212, [R1+0x2868] ;  /* 0x0028680001d47983 */ /* 0x000ee80000300a00 */
[----:B------:R-:W4:Y:S04]  /*3d360*/  LDL.LU.64 R214, [R1+0x29a0] ;  /* 0x0029a00001d67983 */ /* 0x000f280000300a00 */
[----:B------:R-:W3:Y:S04]  /*3d370*/  LDL.LU.64 R216, [R1+0x29a8] ;  /* 0x0029a80001d87983 */ /* 0x000ee80000300a00 */
[----:B------:R-:W4:Y:S04]  /*3d380*/  LDL.LU.64 R218, [R1+0x29c0] ;  /* 0x0029c00001da7983 */ /* 0x000f280000300a00 */
[----:B------:R-:W4:Y:S04]  /*3d390*/  LDL.LU.64 R220, [R1+0x29c8] ;  /* 0x0029c80001dc7983 */ /* 0x000f280000300a00 */
[----:B------:R-:W4:Y:S04]  /*3d3a0*/  LDL.LU.64 R222, [R1+0x29e0] ;  /* 0x0029e00001de7983 */ /* 0x000f280000300a00 */
[----:B------:R-:W4:Y:S04]  /*3d3b0*/  LDL.LU.64 R224, [R1+0x29e8] ;  /* 0x0029e80001e07983 */ /* 0x000f280000300a00 */
[----:B------:R-:W4:Y:S01]  /*3d3c0*/  LDL.LU.64 R226, [R1+0x1788] ;  /* 0x0017880001e27983 */ /* 0x000f220000300a00 */
[----:B--2---:R-:W-:-:S03]  /*3d3d0*/  IMAD.MOV.U32 R2, RZ, RZ, R235 ;  /* 0x000000ffff027224 */ /* 0x004fc600078e00eb */
[----:B------:R-:W-:Y:S04]  /*3d3e0*/  STL [R1+0x4f30], R234 ;  /* 0x004f30ea01007387 */ /* 0x000fe80000100800 */
[----:B------:R-:W2:Y:S04]  /*3d3f0*/  LDL.LU.64 R70, [R1+0x1780] ;  /* 0x0017800001467983 */ /* 0x000ea80000300a00 */
[----:B------:R1:W-:Y:S04]  /*3d400*/  STL [R1+0x4f2c], R2 ;  /* 0x004f2c0201007387 */ /* 0x0003e80000100800 */
[----:B---3--:R-:W-:Y:S04]  /*3d410*/  STL [R1+0x4f38], R212 ;  /* 0x004f38d401007387 */ /* 0x008fe80000100800 */
[----:B------:R-:W3:Y:S01]  /*3d420*/  LDL.LU.64 R72, [R1+0x1778] ;  /* 0x0017780001487983 */ /* 0x000ee20000300a00 */
[----:B-1----:R-:W-:-:S03]  /*3d430*/  MOV R2, R213 ;  /* 0x000000d500027202 */ /* 0x002fc60000000f00 */
[----:B------:R-:W3:Y:S04]  /*3d440*/  LDL.LU.64 R74, [R1+0x1770] ;  /* 0x00177000014a7983 */ /* 0x000ee80000300a00 */
[----:B------:R1:W-:Y:S04]  /*3d450*/  STL [R1+0x4f34], R2 ;  /* 0x004f340201007387 */ /* 0x0003e80000100800 */
[----:B----4-:R-:W-:Y:S04]  /*3d460*/  STL [R1+0x4f40], R214 ;  /* 0x004f40d601007387 */ /* 0x010fe80000100800 */
[----:B------:R-:W4:Y:S01]  /*3d470*/  LDL.LU.64 R76, [R1+0x1768] ;  /* 0x00176800014c7983 */ /* 0x000f220000300a00 */
[----:B-1----:R-:W-:-:S03]  /*3d480*/  IMAD.MOV.U32 R2, RZ, RZ, R215 ;  /* 0x000000ffff027224 */ /* 0x002fc600078e00d7 */
[----:B------:R-:W4:Y:S04]  /*3d490*/  LDL.LU.64 R78, [R1+0x1760] ;  /* 0x00176000014e7983 */ /* 0x000f280000300a00 */
[----:B------:R1:W-:Y:S04]  /*3d4a0*/  STL [R1+0x4f3c], R2 ;  /* 0x004f3c0201007387 */ /* 0x0003e80000100800 */
[----:B------:R-:W-:Y:S04]  /*3d4b0*/  STL [R1+0x4f48], R216 ;  /* 0x004f48d801007387 */ /* 0x000fe80000100800 */
[----:B------:R-:W4:Y:S01]  /*3d4c0*/  LDL.LU.64 R232, [R1+0x1758] ;  /* 0x0017580001e87983 */ /* 0x000f220000300a00 */
[----:B-1----:R-:W-:-:S03]  /*3d4d0*/  IMAD.MOV.U32 R2, RZ, RZ, R217 ;  /* 0x000000ffff027224 */ /* 0x002fc600078e00d9 */
[----:B------:R-:W4:Y:S04]  /*3d4e0*/  LDL.LU.64 R234, [R1+0x1750] ;  /* 0x0017500001ea7983 */ /* 0x000f280000300a00 */
[----:B------:R1:W-:Y:S04]  /*3d4f0*/  STL [R1+0x4f44], R2 ;  /* 0x004f440201007387 */ /* 0x0003e80000100800 */
[----:B------:R-:W-:Y:S04]  /*3d500*/  STL [R1+0x4f50], R218 ;  /* 0x004f50da01007387 */ /* 0x000fe80000100800 */
[----:B------:R-:W4:Y:S01]  /*3d510*/  LDL.LU.64 R212, [R1+0xf58] ;  /* 0x000f580001d47983 */ /* 0x000f220000300a00 */
[----:B-1----:R-:W-:-:S03]  /*3d520*/  MOV R2, R219 ;  /* 0x000000db00027202 */ /* 0x002fc60000000f00 */
[----:B------:R-:W4:Y:S04]  /*3d530*/  LDL.LU.64 R214, [R1+0xf50] ;  /* 0x000f500001d67983 */ /* 0x000f280000300a00 */
[----:B------:R1:W-:Y:S04]  /*3d540*/  STL [R1+0x4f4c], R2 ;  /* 0x004f4c0201007387 */ /* 0x0003e80000100800 */
[----:B------:R1:W-:Y:S04]  /*3d550*/  STL [R1+0x4f58], R220 ;  /* 0x004f58dc01007387 */ /* 0x0003e80000100800 */
[----:B------:R-:W4:Y:S01]  /*3d560*/  LDL.LU.64 R216, [R1+0xf38] ;  /* 0x000f380001d87983 */ /* 0x000f220000300a00 */
[----:B-1----:R-:W-:-:S03]  /*3d570*/  IMAD.MOV.U32 R2, RZ, RZ, R221 ;  /* 0x000000ffff027224 */ /* 0x002fc600078e00dd */
[----:B------:R-:W4:Y:S04]  /*3d580*/  LDL.LU.64 R218, [R1+0xf30] ;  /* 0x000f300001da7983 */ /* 0x000f280000300a00 */
[----:B------:R1:W-:Y:S04]  /*3d590*/  STL [R1+0x4f54], R2 ;  /* 0x004f540201007387 */ /* 0x0003e80000100800 */
[----:B------:R1:W-:Y:S04]  /*3d5a0*/  STL [R1+0x4f60], R222 ;  /* 0x004f60de01007387 */ /* 0x0003e80000100800 */
[----:B------:R-:W4:Y:S01]  /*3d5b0*/  LDL.LU.64 R220, [R1+0xf28] ;  /* 0x000f280001dc7983 */ /* 0x000f220000300a00 */
[----:B-1----:R-:W-:-:S03]  /*3d5c0*/  IMAD.MOV.U32 R2, RZ, RZ, R223 ;  /* 0x000000ffff027224 */ /* 0x002fc600078e00df */
[----:B------:R-:W-:Y:S04]  /*3d5d0*/  STL [R1+0x4f68], R224 ;  /* 0x004f68e001007387 */ /* 0x000fe80000100800 */
[----:B------:R1:W-:Y:S04]  /*3d5e0*/  STL [R1+0x4f5c], R2 ;  /* 0x004f5c0201007387 */ /* 0x0003e80000100800 */
[----:B------:R-:W4:Y:S04]  /*3d5f0*/  LDL.LU.64 R222, [R1+0xf20] ;  /* 0x000f200001de7983 */ /* 0x000f280000300a00 */
[----:B------:R-:W-:Y:S01]  /*3d600*/  STL [R1+0x4f6c], R226 ;  /* 0x004f6ce201007387 */ /* 0x000fe20000100800 */
[----:B-1----:R-:W-:-:S05]  /*3d610*/  MOV R2, R225 ;  /* 0x000000e100027202 */ /* 0x002fca0000000f00 */
[----:B------:R1:W-:Y:S04]  /*3d620*/  STL [R1+0x4f64], R2 ;  /* 0x004f640201007387 */ /* 0x0003e80000100800 */
[----:B------:R-:W4:Y:S01]  /*3d630*/  LDL.LU.64 R224, [R1+0xee8] ;  /* 0x000ee80001e07983 */ /* 0x000f220000300a00 */
[----:B-1----:R-:W-:-:S03]  /*3d640*/  IMAD.MOV.U32 R2, RZ, RZ, R227 ;  /* 0x000000ffff027224 */ /* 0x002fc600078e00e3 */
[----:B------:R-:W4:Y:S04]  /*3d650*/  LDL.LU.64 R226, [R1+0xee0] ;  /* 0x000ee00001e27983 */ /* 0x000f280000300a00 */
[----:B------:R2:W-:Y:S02]  /*3d660*/  STL [R1+0x4f24], R2 ;  /* 0x004f240201007387 */ /* 0x0005e40000100800 */
[----:B--2---:R-:W-:Y:S02]  /*3d670*/  IMAD.MOV.U32 R2, RZ, RZ, R71 ;  /* 0x000000ffff027224 */ /* 0x004fe400078e0047 */
[----:B------:R-:W-:Y:S04]  /*3d680*/  STL [R1+0x4f28], R70 ;  /* 0x004f284601007387 */ /* 0x000fe80000100800 */
[----:B---3--:R-:W-:Y:S04]  /*3d690*/  STL [R1+0x4f20], R72 ;  /* 0x004f204801007387 */ /* 0x008fe80000100800 */
[----:B------:R1:W-:Y:S04]  /*3d6a0*/  STL [R1+0x4f1c], R2 ;  /* 0x004f1c0201007387 */ /* 0x0003e80000100800 */
[----:B------:R-:W-:Y:S01]  /*3d6b0*/  STL [R1+0x4f18], R74 ;  /* 0x004f184a01007387 */ /* 0x000fe20000100800 */
[----:B-1----:R-:W-:-:S05]  /*3d6c0*/  MOV R2, R73 ;  /* 0x0000004900027202 */ /* 0x002fca0000000f00 */
[----:B------:R1:W-:Y:S04]  /*3d6d0*/  STL [R1+0x4f14], R2 ;  /* 0x004f140201007387 */ /* 0x0003e80000100800 */
[----:B----4-:R-:W-:Y:S01]  /*3d6e0*/  STL [R1+0x4f10], R76 ;  /* 0x004f104c01007387 */ /* 0x010fe20000100800 */
[----:B-1----:R-:W-:-:S05]  /*3d6f0*/  IMAD.MOV.U32 R2, RZ, RZ, R75 ;  /* 0x000000ffff027224 */ /* 0x002fca00078e004b */
[----:B------:R1:W-:Y:S04]  /*3d700*/  STL [R1+0x4f0c], R2 ;  /* 0x004f0c0201007387 */ /* 0x0003e80000100800 */
[----:B------:R-:W-:Y:S01]  /*3d710*/  STL [R1+0x4f08], R78 ;  /* 0x004f084e01007387 */ /* 0x000fe20000100800 */
[----:B-1----:R-:W-:-:S05]  /*3d720*/  IMAD.MOV.U32 R2, RZ, RZ, R77 ;  /* 0x000000ffff027224 */ /* 0x002fca00078e004d */
[----:B------:R1:W-:Y:S04]  /*3d730*/  STL [R1+0x4f04], R2 ;  /* 0x004f040201007387 */ /* 0x0003e80000100800 */
[----:B------:R-:W-:Y:S01]  /*3d740*/  STL [R1+0x4f00], R232 ;  /* 0x004f00e801007387 */ /* 0x000fe20000100800 */
[----:B-1----:R-:W-:-:S05]  /*3d750*/  MOV R2, R79 ;  /* 0x0000004f00027202 */ /* 0x002fca0000000f00 */
[----:B------:R1:W-:Y:S04]  /*3d760*/  STL [R1+0x4efc], R2 ;  /* 0x004efc0201007387 */ /* 0x0003e80000100800 */
[----:B------:R-:W-:Y:S01]  /*3d770*/  STL [R1+0x4ef8], R234 ;  /* 0x004ef8ea01007387 */ /* 0x000fe20000100800 */
        /* <DEDUP_REMOVED lines=17> */
[----:B------:R-:W2:Y:S01]  /*3d890*/  LDL.LU.64 R234, [R1+0x17c8] ;  /* 0x0017c80001ea7983 */ /* 0x000ea20000300a00 */
[----:B-1----:R-:W-:-:S05]  /*3d8a0*/  IMAD.MOV.U32 R2, RZ, RZ, R221 ;  /* 0x000000ffff027224 */ /* 0x002fca00078e00dd */
[----:B------:R1:W-:Y:S04]  /*3d8b0*/  STL [R1+0x4ec4], R2 ;  /* 0x004ec40201007387 */ /* 0x0003e80000100800 */
[----:B------:R-:W-:Y:S04]  /*3d8c0*/  STL [R1+0x4ec8], R222 ;  /* 0x004ec8de01007387 */ /* 0x000fe80000100800 */
[----:B------:R-:W3:Y:S01]  /*3d8d0*/  LDL.LU.64 R212, [R1+0x17c0] ;  /* 0x0017c00001d47983 */ /* 0x000ee20000300a00 */
[----:B-1----:R-:W-:-:S05]  /*3d8e0*/  IMAD.MOV.U32 R2, RZ, RZ, R223 ;  /* 0x000000ffff027224 */ /* 0x002fca00078e00df */
[----:B------:R1:W-:Y:S04]  /*3d8f0*/  STL [R1+0x4ebc], R2 ;  /* 0x004ebc0201007387 */ /* 0x0003e80000100800 */
[----:B------:R-:W-:Y:S01]  /*3d900*/  STL [R1+0x4ec0], R224 ;  /* 0x004ec0e001007387 */ /* 0x000fe20000100800 */
[----:B-1----:R-:W-:-:S03]  /*3d910*/  MOV R2, R225 ;  /* 0x000000e100027202 */ /* 0x002fc60000000f00 */
[----:B------:R-:W-:Y:S04]  /*3d920*/  STL [R1+0x4eb8], R226 ;  /* 0x004eb8e201007387 */ /* 0x000fe80000100800 */
[----:B------:R1:W-:Y:S04]  /*3d930*/  STL [R1+0x4eb4], R2 ;  /* 0x004eb40201007387 */ /* 0x0003e80000100800 */
[----:B------:R-:W4:Y:S01]  /*3d940*/  LDL.LU.64 R214, [R1+0x17b8] ;  /* 0x0017b80001d67983 */ /* 0x000f220000300a00 */
[----:B-1----:R-:W-:-:S03]  /*3d950*/  IMAD.MOV.U32 R2, RZ, RZ, R227 ;  /* 0x000000ffff027224 */ /* 0x002fc600078e00e3 */
[----:B-----5:R-:W-:Y:S04]  /*3d960*/  STL [R1+0x4eb0], R182 ;  /* 0x004eb0b601007387 */ /* 0x020fe80000100800 */
[----:B------:R2:W-:Y:S04]  /*3d970*/  STL [R1+0x4eac], R2 ;  /* 0x004eac0201007387 */ /* 0x0005e80000100800 */
[----:B------:R-:W-:Y:S04]  /*3d980*/  STL [R1+0x4ea4], R183 ;  /* 0x004ea4b701007387 */ /* 0x000fe80000100800 */
[----:B------:R-:W4:Y:S04]  /*3d990*/  LDL.LU.64 R216, [R1+0x17b0] ;  /* 0x0017b00001d87983 */ /* 0x000f280000300a00 */
[----:B------:R-:W-:Y:S04]  /*3d9a0*/  STL [R1+0x4ea8], R180 ;  /* 0x004ea8b401007387 */ /* 0x000fe80000100800 */
[----:B------:R-:W-:Y:S04]  /*3d9b0*/  STL [R1+0x4e9c], R181 ;  /* 0x004e9cb501007387 */ /* 0x000fe80000100800 */
        /* <DEDUP_REMOVED lines=12> */
[----:B------:R-:W4:Y:S04]  /*3da80*/  LDL.LU.64 R224, [R1+0x1790] ;  /* 0x0017900001e07983 */ /* 0x000f280000300a00 */
[----:B------:R-:W-:Y:S04]  /*3da90*/  STL [R1+0x4e74], R171 ;  /* 0x004e74ab01007387 */ /* 0x000fe80000100800 */
[----:B------:R-:W-:Y:S04]  /*3daa0*/  STL [R1+0x4e78], R168 ;  /* 0x004e78a801007387 */ /* 0x000fe80000100800 */
[----:B------:R-:W4:Y:S04]  /*3dab0*/  LDL.LU.64 R226, [R1+0x1748] ;  /* 0x0017480001e27983 */ /* 0x000f280000300a00 */
[----:B------:R-:W-:Y:S01]  /*3dac0*/  STL [R1+0x4e6c], R169 ;  /* 0x004e6ca901007387 */ /* 0x000fe20000100800 */
        /* <DEDUP_REMOVED lines=34> */
[----:B------:R-:W4:Y:S01]  /*3dcf0*/  LDL.LU.64 R222, [R1+0xd40] ;  /* 0x000d400001de7983 */ /* 0x000f220000300a00 */
[----:B-1----:R-:W-:-:S03]  /*3dd00*/  MOV R2, R225 ;  /* 0x000000e100027202 */ /* 0x002fc60000000f00 */
[----:B------:R-:W-:Y:S04]  /*3dd10*/  STL [R1+0x4e30], R226 ;  /* 0x004e30e201007387 */ /* 0x000fe80000100800 */
        /* <DEDUP_REMOVED lines=11> */
[----:B------:R1:W-:Y:S02]  /*3ddd0*/  STL [R1+0x4e14], R2 ;  /* 0x004e140201007387 */ /* 0x0003e40000100800 */
[----:B-1----:R-:W-:Y:S02]  /*3dde0*/  IMAD.MOV.U32 R2, RZ, RZ, R75 ;  /* 0x000000ffff027224 */ /* 0x002fe400078e004b */
[----:B----4-:R-:W-:Y:S04]  /*3ddf0*/  STL [R1+0x4e10], R76 ;  /* 0x004e104c01007387 */ /* 0x010fe80000100800 */
        /* <DEDUP_REMOVED lines=38> */
[----:B------:R-:W-:Y:S04]  /*3e060*/  STL [R1+0x4db0], R166 ;  /* 0x004db0a601007387 */ /* 0x000fe80000100800 */
        /* <DEDUP_REMOVED lines=838> */
[----:B------:R-:W4:Y:S04]  /*414d0*/  LDL.LU.64 R220, [R1+0x1ab0] ;  /* 0x001ab00001dc7983 */ /* 0x000f280000300a00 */
[----:B------:R1:W-:Y:S04]  /*414e0*/  STL [R1+0x3e8c], R2 ;  /* 0x003e8c0201007387 */ /* 0x0003e80000100800 */
[----:B------:R1:W-:Y:S02]  /*414f0*/  STL [R1+0x3e98], R222 ;  /* 0x003e98de01007387 */ /* 0x0003e40000100800 */
[----:B-1----:R-:W-:-:S02]  /*41500*/  MOV R2, R223 ;  /* 0x000000df00027202 */ /* 0x002fc40000000f00 */
[----:B------:R-:W4:Y:S04]  /*41510*/  LDL.LU.64 R222, [R1+0x1ac8] ;  /* 0x001ac80001de7983 */ /* 0x000f280000300a00 */
[----:B------:R1:W-:Y:S04]  /*41520*/  STL [R1+0x3e94], R2 ;  /* 0x003e940201007387 */ /* 0x0003e80000100800 */
[----:B------:R1:W-:Y:S02]  /*41530*/  STL [R1+0x3ea0], R226 ;  /* 0x003ea0e201007387 */ /* 0x0003e40000100800 */
[----:B-1----:R-:W-:-:S02]  /*41540*/  IMAD.MOV.U32 R2, RZ, RZ, R227 ;  /* 0x000000ffff027224 */ /* 0x002fc400078e00e3 */
        /* <DEDUP_REMOVED lines=39> */
[----:B------:R-:W2:Y:S01]  /*417c0*/  LDL.LU.64 R224, [R1+0x24f0] ;  /* 0x0024f00001e07983 */ /* 0x000ea20000300a00 */
[----:B-1----:R-:W-:-:S03]  /*417d0*/  IMAD.MOV.U32 R2, RZ, RZ, R221 ;  /* 0x000000ffff027224 */ /* 0x002fc600078e00dd */
[----:B------:R-:W-:Y:S04]  /*417e0*/  STL [R1+0x3f10], R222 ;  /* 0x003f10de01007387 */ /* 0x000fe80000100800 */
[----:B------:R1:W-:Y:S04]  /*417f0*/  STL [R1+0x3f04], R2 ;  /* 0x003f040201007387 */ /* 0x0003e80000100800 */
[----:B------:R-:W3:Y:S01]  /*41800*/  LDL.LU.64 R232, [R1+0x2508] ;  /* 0x0025080001e87983 */ /* 0x000ee20000300a00 */
        /* <DEDUP_REMOVED lines=29> */
[----:B--2---:R2:W-:Y:S01]  /*419e0*/  STL [R1+0x3f60], R224 ;  /* 0x003f60e001007387 */ /* 0x0045e20000100800 */
[----:B-1----:R-:W-:-:S03]  /*419f0*/  IMAD.MOV.U32 R2, RZ, RZ, R225 ;  /* 0x000000ffff027224 */ /* 0x002fc600078e00e1 */
[----:B--2---:R-:W2:Y:S04]  /*41a00*/  LDL.LU.64 R224, [R1+0x20f8] ;  /* 0x0020f80001e07983 */ /* 0x004ea80000300a00 */
[----:B------:R1:W-:Y:S04]  /*41a10*/  STL [R1+0x3f5c], R2 ;  /* 0x003f5c0201007387 */ /* 0x0003e80000100800 */
[----:B---3--:R-:W-:Y:S04]  /*41a20*/  STL [R1+0x3f68], R232 ;  /* 0x003f68e801007387 */ /* 0x008fe80000100800 */
[----:B------:R-:W3:Y:S01]  /*41a30*/  LDL.LU.64 R74, [R1+0x2130] ;  /* 0x00213000014a7983 */ /* 0x000ee20000300a00 */
[----:B-1----:R-:W-:-:S05]  /*41a40*/  MOV R2, R233 ;  /* 0x000000e900027202 */ /* 0x002fca0000000f00 */
[----:B------:R1:W-:Y:S04]  /*41a50*/  STL [R1+0x3f64], R2 ;  /* 0x003f640201007387 */ /* 0x0003e80000100800 */
[----:B----4-:R-:W-:Y:S04]  /*41a60*/  STL [R1+0x3f70], R234 ;  /* 0x003f70ea01007387 */ /* 0x010fe80000100800 */
        /* <DEDUP_REMOVED lines=11> */
[----:B-1----:R-:W-:-:S03]  /*41b20*/  MOV R2, R215 ;  /* 0x000000d700027202 */ /* 0x002fc60000000f00 */
[----:B------:R-:W4:Y:S04]  /*41b30*/  LDL.LU.64 R214, [R1+0x1b48] ;  /* 0x001b480001d67983 */ /* 0x000f280000300a00 */
[----:B------:R1:W-:Y:S04]  /*41b40*/  STL [R1+0x3f7c], R2 ;  /* 0x003f7c0201007387 */ /* 0x0003e80000100800 */
[----:B------:R1:W-:Y:S02]  /*41b50*/  STL [R1+0x3f88], R216 ;  /* 0x003f88d801007387 */ /* 0x0003e40000100800 */
[----:B-1----:R-:W-:-:S02]  /*41b60*/  IMAD.MOV.U32 R2, RZ, RZ, R217 ;  /* 0x000000ffff027224 */ /* 0x002fc400078e00d9 */
[----:B------:R-:W4:Y:S04]  /*41b70*/  LDL.LU.64 R216, [R1+0x1b60] ;  /* 0x001b600001d87983 */ /* 0x000f280000300a00 */
[----:B------:R1:W-:Y:S04]  /*41b80*/  STL [R1+0x3f84], R2 ;  /* 0x003f840201007387 */ /* 0x0003e80000100800 */
[----:B------:R1:W-:Y:S02]  /*41b90*/  STL [R1+0x3f90], R218 ;  /* 0x003f90da01007387 */ /* 0x0003e40000100800 */
[----:B-1----:R-:W-:-:S02]  /*41ba0*/  IMAD.MOV.U32 R2, RZ, RZ, R219 ;  /* 0x000000ffff027224 */ /* 0x002fc400078e00db */
        /* <DEDUP_REMOVED lines=14> */
[----:B--2---:R2:W-:Y:S01]  /*41c90*/  STL [R1+0x3fb0], R224 ;  /* 0x003fb0e001007387 */ /* 0x0045e20000100800 */
[----:B-1----:R-:W-:-:S03]  /*41ca0*/  MOV R2, R225 ;  /* 0x000000e100027202 */ /* 0x002fc60000000f00 */
[----:B--2---:R-:W2:Y:S04]  /*41cb0*/  LDL.LU.64 R224, [R1+0x1bd8] ;  /* 0x001bd80001e07983 */ /* 0x004ea80000300a00 */
[----:B------:R1:W-:Y:S04]  /*41cc0*/  STL [R1+0x3fac], R2 ;  /* 0x003fac0201007387 */ /* 0x0003e80000100800 */
[----:B---3--:R-:W-:Y:S01]  /*41cd0*/  STL [R1+0x3fb8], R74 ;  /* 0x003fb84a01007387 */ /* 0x008fe20000100800 */
[----:B-1----:R-:W-:-:S03]  /*41ce0*/  IMAD.MOV.U32 R2, RZ, RZ, R75 ;  /* 0x000000ffff027224 */ /* 0x002fc600078e004b */
        /* <DEDUP_REMOVED lines=17> */
[----:B------:R-:W3:Y:S01]  /*41e00*/  LDL.LU.64 R232, [R1+0x19c8] ;  /* 0x0019c80001e87983 */ /* 0x000ee20000300a00 */
[----:B-1----:R-:W-:-:S05]  /*41e10*/  IMAD.MOV.U32 R2, RZ, RZ, R215 ;  /* 0x000000ffff027224 */ /* 0x002fca00078e00d7 */
[----:B------:R1:W-:Y:S04]  /*41e20*/  STL [R1+0x3fe4], R2 ;  /* 0x003fe40201007387 */ /* 0x0003e80000100800 */
[----:B------:R4:W-:Y:S01]  /*41e30*/  STL [R1+0x3ff0], R216 ;  /* 0x003ff0d801007387 */ /* 0x0009e20000100800 */
[----:B-1----:R-:W-:-:S03]  /*41e40*/  IMAD.MOV.U32 R2, RZ, RZ, R217 ;  /* 0x000000ffff027224 */ /* 0x002fc600078e00d9 */
[----:B----4-:R-:W4:Y:S04]  /*41e50*/  LDL.LU.64 R216, [R1+0x1a00] ;  /* 0x001a000001d87983 */ /* 0x010f280000300a00 */
        /* <DEDUP_REMOVED lines=16> */
[----:B------:R2:W-:Y:S02]  /*41f60*/  STL [R1+0x400c], R2 ;  /* 0x00400c0201007387 */ /* 0x0005e40000100800 */
[----:B--2---:R-:W-:Y:S02]  /*41f70*/  IMAD.MOV.U32 R2, RZ, RZ, R225 ;  /* 0x000000ffff027224 */ /* 0x004fe400078e00e1 */
[----:B------:R1:W-:Y:S04]  /*41f80*/  STL [R1+0x4018], R224 ;  /* 0x004018e001007387 */ /* 0x0003e80000100800 */
[----:B-1----:R-:W2:Y:S04]  /*41f90*/  LDL.LU.64 R224, [R1+0x25e0] ;  /* 0x0025e00001e07983 */ /* 0x002ea80000300a00 */
[----:B------:R1:W-:Y:S04]  /*41fa0*/  STL [R1+0x4014], R2 ;  /* 0x0040140201007387 */ /* 0x0003e80000100800 */
[----:B------:R-:W-:Y:S04]  /*41fb0*/  STL [R1+0x4020], R236 ;  /* 0x004020ec01007387 */ /* 0x000fe80000100800 */
[----:B------:R-:W-:Y:S04]  /*41fc0*/  STL [R1+0x401c], R237 ;  /* 0x00401ced01007387 */ /* 0x000fe80000100800 */
[----:B------:R-:W2:Y:S04]  /*41fd0*/  LDL.LU.64 R234, [R1+0x25f8] ;  /* 0x0025f80001ea7983 */ /* 0x000ea80000300a00 */
        /* <DEDUP_REMOVED lines=9> */
[----:B---3--:R3:W-:Y:S01]  /*42070*/  STL [R1+0x4040], R232 ;  /* 0x004040e801007387 */ /* 0x0087e20000100800 */
[----:B-1----:R-:W-:-:S03]  /*42080*/  IMAD.MOV.U32 R2, RZ, RZ, R233 ;  /* 0x000000ffff027224 */ /* 0x002fc600078e00e9 */
[----:B---3--:R-:W3:Y:S04]  /*42090*/  LDL.LU.64 R232, [R1+0x2858] ;  /* 0x0028580001e87983 */ /* 0x008ee80000300a00 */
[----:B------:R1:W-:Y:S04]  /*420a0*/  STL [R1+0x403c], R2 ;  /* 0x00403c0201007387 */ /* 0x0003e80000100800 */
[----:B----4-:R4:W-:Y:S01]  /*420b0*/  STL [R1+0x4048], R216 ;  /* 0x004048d801007387 */ /* 0x0109e20000100800 */
[----:B-1----:R-:W-:-:S03]  /*420c0*/  MOV R2, R217 ;  /* 0x000000d900027202 */ /* 0x002fc60000000f00 */
[----:B----4-:R-:W4:Y:S04]  /*420d0*/  LDL.LU.64 R216, [R1+0x23e8] ;  /* 0x0023e80001d87983 */ /* 0x010f280000300a00 */
        /* <DEDUP_REMOVED lines=17> */
[----:B--2---:R2:W-:Y:S01]  /*421f0*/  STL [R1+0x4070], R224 ;  /* 0x004070e001007387 */ /* 0x0045e20000100800 */
[----:B-1----:R-:W-:-:S03]  /*42200*/  IMAD.MOV.U32 R2, RZ, RZ, R225 ;  /* 0x000000ffff027224 */ /* 0x002fc600078e00e1 */
[----:B--2---:R-:W2:Y:S04]  /*42210*/  LDL.LU.64 R224, [R1+0x2460] ;  /* 0x0024600001e07983 */ /* 0x004ea80000300a00 */
[----:B------:R1:W-:Y:S04]  /*42220*/  STL [R1+0x406c], R2 ;  /* 0x00406c0201007387 */ /* 0x0003e80000100800 */
[----:B------:R1:W-:Y:S02]  /*42230*/  STL [R1+0x4078], R234 ;  /* 0x004078ea01007387 */ /* 0x0003e40000100800 */
[----:B-1----:R-:W-:-:S02]  /*42240*/  MOV R2, R235 ;  /* 0x000000eb00027202 */ /* 0x002fc40000000f00 */
[----:B------:R-:W2:Y:S04]  /*42250*/  LDL.LU.64 R234, [R1+0x2478] ;  /* 0x0024780001ea7983 */ /* 0x000ea80000300a00 */
[----:B------:R1:W-:Y:S04]  /*42260*/  STL [R1+0x4074], R2 ;  /* 0x0040740201007387 */ /* 0x0003e80000100800 */
[----:B------:R1:W-:Y:S02]  /*42270*/  STL [R1+0x4080], R212 ;  /* 0x004080d401007387 */ /* 0x0003e40000100800 */
[----:B-1----:R-:W-:-:S02]  /*42280*/  IMAD.MOV.U32 R2, RZ, RZ, R213 ;  /* 0x000000ffff027224 */ /* 0x002fc400078e00d5 */
[----:B------:R-:W2:Y:S04]  /*42290*/  LDL.LU.64 R212, [R1+0x2490] ;  /* 0x0024900001d47983 */ /* 0x000ea80000300a00 */
[----:B------:R1:W-:Y:S04]  /*422a0*/  STL [R1+0x407c], R2 ;  /* 0x00407c0201007387 */ /* 0x0003e80000100800 */
[----:B------:R1:W-:Y:S02]  /*422b0*/  STL [R1+0x4088], R214 ;  /* 0x004088d601007387 */ /* 0x0003e40000100800 */
[----:B-1----:R-:W-:-:S02]  /*422c0*/  IMAD.MOV.U32 R2, RZ, RZ, R215 ;  /* 0x000000ffff027224 */ /* 0x002fc400078e00d7 */
[----:B------:R-:W2:Y:S04]  /*422d0*/  LDL.LU.64 R214, [R1+0x1e70] ;  /* 0x001e700001d67983 */ /* 0x000ea80000300a00 */
[----:B------:R1:W-:Y:S04]  /*422e0*/  STL [R1+0x4084], R2 ;  /* 0x0040840201007387 */ /* 0x0003e80000100800 */
[----:B------:R3:W-:Y:S01]  /*422f0*/  STL [R1+0x4090], R78 ;  /* 0x0040904e01007387 */ /* 0x0007e20000100800 */
[----:B-1----:R-:W-:-:S03]  /*42300*/  MOV R2, R79 ;  /* 0x0000004f00027202 */ /* 0x002fc60000000f00 */
[----:B---3--:R-:W3:Y:S04]  /*42310*/  LDL.LU.64 R78, [R1+0x1ea8] ;  /* 0x001ea800014e7983 */ /* 0x008ee80000300a00 */
[----:B------:R1:W-:Y:S04]  /*42320*/  STL [R1+0x408c], R2 ;  /* 0x00408c0201007387 */ /* 0x0003e80000100800 */
[----:B------:R1:W-:Y:S02]  /*42330*/  STL [R1+0x4098], R232 ;  /* 0x004098e801007387 */ /* 0x0003e40000100800 */
[----:B-1----:R-:W-:-:S02]  /*42340*/  IMAD.MOV.U32 R2, RZ, RZ, R233 ;  /* 0x000000ffff027224 */ /* 0x002fc400078e00e9 */
[----:B------:R-:W3:Y:S04]  /*42350*/  LDL.LU.64 R232, [R1+0x1ef0] ;  /* 0x001ef00001e87983 */ /* 0x000ee80000300a00 */
[----:B------:R1:W-:Y:S04]  /*42360*/  STL [R1+0x4094], R2 ;  /* 0x0040940201007387 */ /* 0x0003e80000100800 */
[----:B----4-:R4:W-:Y:S01]  /*42370*/  STL [R1+0x40a0], R216 ;  /* 0x0040a0d801007387 */ /* 0x0109e20000100800 */
        /* <DEDUP_REMOVED lines=19> */
[----:B--2---:R2:W-:Y:S01]  /*424b0*/  STL [R1+0x40c8], R224 ;  /* 0x0040c8e001007387 */ /* 0x0045e20000100800 */
[----:B-1----:R-:W-:-:S03]  /*424c0*/  IMAD.MOV.U32 R2, RZ, RZ, R225 ;  /* 0x000000ffff027224 */ /* 0x002fc600078e00e1 */
[----:B--2---:R-:W2:Y:S04]  /*424d0*/  LDL.LU.64 R224, [R1+0x1aa8] ;  /* 0x001aa80001e07983 */ /* 0x004ea80000300a00 */
[----:B------:R1:W-:Y:S04]  /*424e0*/  STL [R1+0x40c4], R2 ;  /* 0x0040c40201007387 */ /* 0x0003e80000100800 */
[----:B------:R1:W-:Y:S02]  /*424f0*/  STL [R1+0x40d0], R234 ;  /* 0x0040d0ea01007387 */ /* 0x0003e40000100800 */
[----:B-1----:R-:W-:-:S02]  /*42500*/  IMAD.MOV.U32 R2, RZ, RZ, R235 ;  /* 0x000000ffff027224 */ /* 0x002fc400078e00eb */
[----:B------:R-:W2:Y:S04]  /*42510*/  LDL.LU.64 R234, [R1+0x1ae0] ;  /* 0x001ae00001ea7983 */ /* 0x000ea80000300a00 */
        /* <DEDUP_REMOVED lines=9> */
[----:B---3--:R3:W-:Y:S01]  /*425b0*/  STL [R1+0x40e8], R78 ;  /* 0x0040e84e01007387 */ /* 0x0087e20000100800 */
[----:B-1----:R-:W-:-:S03]  /*425c0*/  IMAD.MOV.U32 R2, RZ, RZ, R79 ;  /* 0x000000ffff027224 */ /* 0x002fc600078e004f */
[----:B---3--:R-:W3:Y:S04]  /*425d0*/  LDL.LU.64 R78, [R1+0x1b10] ;  /* 0x001b1000014e7983 */ /* 0x008ee80000300a00 */
[----:B------:R1:W-:Y:S04]  /*425e0*/  STL [R1+0x40e4], R2 ;  /* 0x0040e40201007387 */ /* 0x0003e80000100800 */
[----:B------:R1:W-:Y:S02]  /*425f0*/  STL [R1+0x40f0], R232 ;  /* 0x0040f0e801007387 */ /* 0x0003e40000100800 */
[----:B-1----:R-:W-:-:S02]  /*42600*/  MOV R2, R233 ;  /* 0x000000e900027202 */ /* 0x002fc40000000f00 */
[----:B------:R-:W3:Y:S04]  /*42610*/  LDL.LU.64 R232, [R1+0x1b18] ;  /* 0x001b180001e87983 */ /* 0x000ee80000300a00 */
[----:B------:R1:W-:Y:S04]  /*42620*/  STL [R1+0x40ec], R2 ;  /* 0x0040ec0201007387 */ /* 0x0003e80000100800 */
[----:B----4-:R4:W-:Y:S01]  /*42630*/  STL [R1+0x40f8], R216 ;  /* 0x0040f8d801007387 */ /* 0x0109e20000100800 */
[----:B-1----:R-:W-:-:S03]  /*42640*/  IMAD.MOV.U32 R2, RZ, RZ, R217 ;  /* 0x000000ffff027224 */ /* 0x002fc600078e00d9 */
[----:B----4-:R-:W4:Y:S04]  /*42650*/  LDL.LU.64 R216, [R1+0x1b20] ;  /* 0x001b200001d87983 */ /* 0x010f280000300a00 */
        /* <DEDUP_REMOVED lines=33> */
[----:B---3--:R3:W-:Y:S01]  /*42870*/  STL [R1+0x4140], R78 ;  /* 0x0041404e01007387 */ /* 0x0087e20000100800 */
[----:B-1----:R-:W-:-:S03]  /*42880*/  IMAD.MOV.U32 R2, RZ, RZ, R79 ;  /* 0x000000ffff027224 */ /* 0x002fc600078e004f */
[----:B---3--:R-:W3:Y:S04]  /*42890*/  LDL.LU.64 R78, [R1+0x2ab8] ;  /* 0x002ab800014e7983 */ /* 0x008ee80000300a00 */
[----:B------:R1:W-:Y:S04]  /*428a0*/  STL [R1+0x413c], R2 ;  /* 0x00413c0201007387 */ /* 0x0003e80000100800 */
[----:B------:R1:W-:Y:S02]  /*428b0*/  STL [R1+0x4148], R232 ;  /* 0x004148e801007387 */ /* 0x0003e40000100800 */
[----:B-1----:R-:W-:-:S02]  /*428c0*/  IMAD.MOV.U32 R2, RZ, RZ, R233 ;  /* 0x000000ffff027224 */ /* 0x002fc400078e00e9 */
[----:B------:R-:W3:Y:S04]  /*428d0*/  LDL.LU.64 R232, [R1+0x24e8] ;  /* 0x0024e80001e87983 */ /* 0x000ee80000300a00 */
        /* <DEDUP_REMOVED lines=37> */
[----:B---3--:R3:W-:Y:S01]  /*42b30*/  STL [R1+0x4198], R78 ;  /* 0x0041984e01007387 */ /* 0x0087e20000100800 */
        /* <DEDUP_REMOVED lines=487> */
[----:B------:R-:W-:Y:S04]  /*449b0*/  STL [R1+0x4568], R232 ;  /* 0x004568e801007387 */ /* 0x000fe80000100800 */
[----:B------:R-:W3:Y:S01]  /*449c0*/  LDL.LU.64 R76, [R1+0x2c80] ;  /* 0x002c8000014c7983 */ /* 0x000ee20000300a00 */
[----:B-1----:R-:W-:-:S05]  /*449d0*/  IMAD.MOV.U32 R2, RZ, RZ, R233 ;  /* 0x000000ffff027224 */ /* 0x002fca00078e00e9 */
        /* <DEDUP_REMOVED lines=17> */
[----:B------:R-:W-:Y:S04]  /*44af0*/  STL [R1+0x4590], R222 ;  /* 0x004590de01007387 */ /* 0x000fe80000100800 */
[----:B------:R-:W4:Y:S01]  /*44b00*/  LDL.LU.64 R232, [R1+0x2ca8] ;  /* 0x002ca80001e87983 */ /* 0x000f220000300a00 */
[----:B-1----:R-:W-:-:S05]  /*44b10*/  IMAD.MOV.U32 R2, RZ, RZ, R223 ;  /* 0x000000ffff027224 */ /* 0x002fca00078e00df */
[----:B------:R2:W-:Y:S02]  /*44b20*/  STL [R1+0x458c], R2 ;  /* 0x00458c0201007387 */ /* 0x0005e40000100800 */
[----:B--2---:R-:W-:Y:S02]  /*44b30*/  IMAD.MOV.U32 R2, RZ, RZ, R225 ;  /* 0x000000ffff027224 */ /* 0x004fe400078e00e1 */
[----:B------:R-:W-:Y:S04]  /*44b40*/  STL [R1+0x4598], R224 ;  /* 0x004598e001007387 */ /* 0x000fe80000100800 */
[----:B------:R-:W2:Y:S04]  /*44b50*/  LDL.LU.64 R222, [R1+0x2cb0] ;  /* 0x002cb00001de7983 */ /* 0x000ea80000300a00 */
[----:B------:R1:W-:Y:S04]  /*44b60*/  STL [R1+0x4594], R2 ;  /* 0x0045940201007387 */ /* 0x0003e80000100800 */
[----:B------:R1:W-:Y:S02]  /*44b70*/  STL [R1+0x45a0], R234 ;  /* 0x0045a0ea01007387 */ /* 0x0003e40000100800 */
[----:B-1----:R-:W-:-:S02]  /*44b80*/  MOV R2, R235 ;  /* 0x000000eb00027202 */ /* 0x002fc40000000f00 */
[----:B------:R-:W2:Y:S04]  /*44b90*/  LDL.LU.64 R224, [R1+0x2cb8] ;  /* 0x002cb80001e07983 */ /* 0x000ea80000300a00 */
[----:B------:R-:W-:Y:S04]  /*44ba0*/  STL [R1+0x45a8], R212 ;  /* 0x0045a8d401007387 */ /* 0x000fe80000100800 */
[----:B------:R1:W-:Y:S04]  /*44bb0*/  STL [R1+0x459c], R2 ;  /* 0x00459c0201007387 */ /* 0x0003e80000100800 */
[----:B------:R-:W2:Y:S01]  /*44bc0*/  LDL.LU.64 R234, [R1+0x2cc0] ;  /* 0x002cc00001ea7983 */ /* 0x000ea20000300a00 */
[----:B-1----:R-:W-:-:S03]  /*44bd0*/  IMAD.MOV.U32 R2, RZ, RZ, R213 ;  /* 0x000000ffff027224 */ /* 0x002fc600078e00d5 */
[----:B------:R-:W-:Y:S04]  /*44be0*/  STL [R1+0x45b0], R214 ;  /* 0x0045b0d601007387 */ /* 0x000fe80000100800 */
[----:B------:R1:W-:Y:S04]  /*44bf0*/  STL [R1+0x45a4], R2 ;  /* 0x0045a40201007387 */ /* 0x0003e80000100800 */
[----:B------:R-:W2:Y:S01]  /*44c00*/  LDL.LU.64 R212, [R1+0x2cc8] ;  /* 0x002cc80001d47983 */ /* 0x000ea20000300a00 */
[----:B-1----:R-:W-:-:S03]  /*44c10*/  IMAD.MOV.U32 R2, RZ, RZ, R215 ;  /* 0x000000ffff027224 */ /* 0x002fc600078e00d7 */
[----:B---3--:R-:W-:Y:S04]  /*44c20*/  STL [R1+0x45b8], R78 ;  /* 0x0045b84e01007387 */ /* 0x008fe80000100800 */
[----:B------:R1:W-:Y:S04]  /*44c30*/  STL [R1+0x45ac], R2 ;  /* 0x0045ac0201007387 */ /* 0x0003e80000100800 */
[----:B------:R-:W3:Y:S01]  /*44c40*/  LDL.LU.64 R214, [R1+0x2cd0] ;  /* 0x002cd00001d67983 */ /* 0x000ee20000300a00 */
[----:B-1----:R-:W-:-:S03]  /*44c50*/  MOV R2, R79 ;  /* 0x0000004f00027202 */ /* 0x002fc60000000f00 */
[----:B------:R-:W-:Y:S04]  /*44c60*/  STL [R1+0x45c0], R76 ;  /* 0x0045c04c01007387 */ /* 0x000fe80000100800 */
[----:B------:R1:W-:Y:S04]  /*44c70*/  STL [R1+0x45b4], R2 ;  /* 0x0045b40201007387 */ /* 0x0003e80000100800 */
[----:B------:R-:W3:Y:S01]  /*44c80*/  LDL.LU.64 R78, [R1+0x2cd8] ;  /* 0x002cd800014e7983 */ /* 0x000ee20000300a00 */
[----:B-1----:R-:W-:-:S03]  /*44c90*/  IMAD.MOV.U32 R2, RZ, RZ, R77 ;  /* 0x000000ffff027224 */ /* 0x002fc600078e004d */
[----:B----4-:R-:W-:Y:S04]  /*44ca0*/  STL [R1+0x45c8], R216 ;  /* 0x0045c8d801007387 */ /* 0x010fe80000100800 */
[----:B------:R1:W-:Y:S02]  /*44cb0*/  STL [R1+0x45bc], R2 ;  /* 0x0045bc0201007387 */ /* 0x0003e40000100800 */
[----:B-1----:R-:W-:Y:S02]  /*44cc0*/  IMAD.MOV.U32 R2, RZ, RZ, R217 ;  /* 0x000000ffff027224 */ /* 0x002fe400078e00d9 */
        /* <DEDUP_REMOVED lines=20> */
[----:B------:R-:W-:Y:S04]  /*44e10*/  STL [R1+0x45f8], R224 ;  /* 0x0045f8e001007387 */ /* 0x000fe80000100800 */
[----:B------:R2:W-:Y:S04]  /*44e20*/  STL [R1+0x45ec], R2 ;  /* 0x0045ec0201007387 */ /* 0x0005e80000100800 */
[----:B-1----:R-:W4:Y:S01]  /*44e30*/  LDL.LU.64 R222, [R1+0x2d08] ;  /* 0x002d080001de7983 */ /* 0x002f220000300a00 */
[----:B--2---:R-:W-:-:S03]  /*44e40*/  IMAD.MOV.U32 R2, RZ, RZ, R225 ;  /* 0x000000ffff027224 */ /* 0x004fc600078e00e1 */
[----:B------:R-:W-:Y:S04]  /*44e50*/  STL [R1+0x4600], R234 ;  /* 0x004600ea01007387 */ /* 0x000fe80000100800 */
[----:B------:R1:W-:Y:S04]  /*44e60*/  STL [R1+0x45f4], R2 ;  /* 0x0045f40201007387 */ /* 0x0003e80000100800 */
[----:B------:R-:W2:Y:S01]  /*44e70*/  LDL.LU.64 R224, [R1+0x2d10] ;  /* 0x002d100001e07983 */ /* 0x000ea20000300a00 */
[----:B-1----:R-:W-:-:S03]  /*44e80*/  MOV R2, R235 ;  /* 0x000000eb00027202 */ /* 0x002fc60000000f00 */
[----:B------:R-:W-:Y:S04]  /*44e90*/  STL [R1+0x4608], R212 ;  /* 0x004608d401007387 */ /* 0x000fe80000100800 */
[----:B------:R1:W-:Y:S04]  /*44ea0*/  STL [R1+0x45fc], R2 ;  /* 0x0045fc0201007387 */ /* 0x0003e80000100800 */
[----:B------:R-:W2:Y:S01]  /*44eb0*/  LDL.LU.64 R234, [R1+0x2d18] ;  /* 0x002d180001ea7983 */ /* 0x000ea20000300a00 */
[----:B-1----:R-:W-:-:S03]  /*44ec0*/  IMAD.MOV.U32 R2, RZ, RZ, R213 ;  /* 0x000000ffff027224 */ /* 0x002fc600078e00d5 */
[----:B---3--:R-:W-:Y:S04]  /*44ed0*/  STL [R1+0x4610], R214 ;  /* 0x004610d601007387 */ /* 0x008fe80000100800 */
[----:B------:R1:W-:Y:S04]  /*44ee0*/  STL [R1+0x4604], R2 ;  /* 0x0046040201007387 */ /* 0x0003e80000100800 */
[----:B------:R-:W3:Y:S01]  /*44ef0*/  LDL.LU.64 R212, [R1+0x2d20] ;  /* 0x002d200001d47983 */ /* 0x000ee20000300a00 */
[----:B-1----:R-:W-:-:S03]  /*44f00*/  IMAD.MOV.U32 R2, RZ, RZ, R215 ;  /* 0x000000ffff027224 */ /* 0x002fc600078e00d7 */
[----:B------:R-:W-:Y:S04]  /*44f10*/  STL [R1+0x4618], R78 ;  /* 0x0046184e01007387 */ /* 0x000fe80000100800 */
[----:B------:R1:W-:Y:S04]  /*44f20*/  STL [R1+0x460c], R2 ;  /* 0x00460c0201007387 */ /* 0x0003e80000100800 */
[----:B------:R-:W3:Y:S04]  /*44f30*/  LDL.LU.64 R214, [R1+0x2d28] ;  /* 0x002d280001d67983 */ /* 0x000ee80000300a00 */
[----:B------:R-:W3:Y:S01]  /*44f40*/  LDL.LU.64 R76, [R1+0x2d30] ;  /* 0x002d3000014c7983 */ /* 0x000ee20000300a00 */
[----:B-1----:R-:W-:-:S05]  /*44f50*/  MOV R2, R79 ;  /* 0x0000004f00027202 */ /* 0x002fca0000000f00 */
        /* <DEDUP_REMOVED lines=9> */
[----:B------:R1:W-:Y:S04]  /*44ff0*/  STL [R1+0x4630], R220 ;  /* 0x004630dc01007387 */ /* 0x0003e80000100800 */
[----:B------:R-:W4:Y:S01]  /*45000*/  LDL.LU.64 R78, [R1+0x2d48] ;  /* 0x002d4800014e7983 */ /* 0x000f220000300a00 */
[----:B-1----:R-:W-:-:S03]  /*45010*/  MOV R2, R221 ;  /* 0x000000dd00027202 */ /* 0x002fc60000000f00 */
[----:B------:R-:W-:Y:S04]  /*45020*/  STL [R1+0x4638], R226 ;  /* 0x004638e201007387 */ /* 0x000fe80000100800 */
[----:B------:R1:W-:Y:S04]  /*45030*/  STL [R1+0x462c], R2 ;  /* 0x00462c0201007387 */ /* 0x0003e80000100800 */
[----:B------:R-:W4:Y:S01]  /*45040*/  LDL.LU.64 R220, [R1+0x2d50] ;  /* 0x002d500001dc7983 */ /* 0x000f220000300a00 */
[----:B-1----:R-:W-:-:S03]  /*45050*/  IMAD.MOV.U32 R2, RZ, RZ, R227 ;  /* 0x000000ffff027224 */ /* 0x002fc600078e00e3 */
[----:B------:R-:W-:Y:S04]  /*45060*/  STL [R1+0x4640], R232 ;  /* 0x004640e801007387 */ /* 0x000fe80000100800 */
        /* <DEDUP_REMOVED lines=23> */
[----:B------:R-:W-:Y:S04]  /*451e0*/  STL [R1+0x4670], R76 ;  /* 0x0046704c01007387 */ /* 0x000fe80000100800 */
[----:B------:R1:W-:Y:S04]  /*451f0*/  STL [R1+0x4664], R2 ;  /* 0x0046640201007387 */ /* 0x0003e80000100800 */
[----:B------:R-:W3:Y:S01]  /*45200*/  LDL.LU.64 R214, [R1+0x2d88] ;  /* 0x002d880001d67983 */ /* 0x000ee20000300a00 */
[----:B-1----:R-:W-:-:S03]  /*45210*/  IMAD.MOV.U32 R2, RZ, RZ, R77 ;  /* 0x000000ffff027224 */ /* 0x002fc600078e004d */
[----:B----4-:R-:W-:Y:S04]  /*45220*/  STL [R1+0x4678], R216 ;  /* 0x004678d801007387 */ /* 0x010fe80000100800 */
[----:B------:R1:W-:Y:S02]  /*45230*/  STL [R1+0x466c], R2 ;  /* 0x00466c0201007387 */ /* 0x0003e40000100800 */
[----:B-1----:R-:W-:Y:S02]  /*45240*/  MOV R2, R217 ;  /* 0x000000d900027202 */ /* 0x002fe40000000f00 */
[----:B------:R-:W4:Y:S04]  /*45250*/  LDL.LU.64 R216, [R1+0x2d90] ;  /* 0x002d900001d87983 */ /* 0x000f280000300a00 */
[----:B------:R1:W-:Y:S04]  /*45260*/  STL [R1+0x4674], R2 ;  /* 0x0046740201007387 */ /* 0x0003e80000100800 */
[----:B------:R1:W-:Y:S02]  /*45270*/  STL [R1+0x4680], R218 ;  /* 0x004680da01007387 */ /* 0x0003e40000100800 */
[----:B-1----:R-:W-:-:S02]  /*45280*/  IMAD.MOV.U32 R2, RZ, RZ, R219 ;  /* 0x000000ffff027224 */ /* 0x002fc400078e00db */
[----:B------:R-:W-:Y:S04]  /*45290*/  STL [R1+0x4688], R78 ;  /* 0x0046884e01007387 */ /* 0x000fe80000100800 */
[----:B------:R1:W-:Y:S04]  /*452a0*/  STL [R1+0x467c], R2 ;  /* 0x00467c0201007387 */ /* 0x0003e80000100800 */
[----:B------:R-:W4:Y:S01]  /*452b0*/  LDL.LU.64 R218, [R1+0x2d98] ;  /* 0x002d980001da7983 */ /* 0x000f220000300a00 */
[----:B-1----:R-:W-:-:S03]  /*452c0*/  IMAD.MOV.U32 R2, RZ, RZ, R79 ;  /* 0x000000ffff027224 */ /* 0x002fc600078e004f */
[----:B------:R-:W-:Y:S04]  /*452d0*/  STL [R1+0x4690], R220 ;  /* 0x004690dc01007387 */ /* 0x000fe80000100800 */
        /* <DEDUP_REMOVED lines=15> */
[----:B--2---:R2:W-:Y:S01]  /*453d0*/  STL [R1+0x46b0], R224 ;  /* 0x0046b0e001007387 */ /* 0x0045e20000100800 */
[----:B-1----:R-:W-:-:S03]  /*453e0*/  IMAD.MOV.U32 R2, RZ, RZ, R225 ;  /* 0x000000ffff027224 */ /* 0x002fc600078e00e1 */
[----:B--2---:R-:W2:Y:S04]  /*453f0*/  LDL.LU.64 R224, [R1+0x2db8] ;  /* 0x002db80001e07983 */ /* 0x004ea80000300a00 */
[----:B------:R1:W-:Y:S04]  /*45400*/  STL [R1+0x46ac], R2 ;  /* 0x0046ac0201007387 */ /* 0x0003e80000100800 */
[----:B------:R-:W-:Y:S04]  /*45410*/  STL [R1+0x46b8], R234 ;  /* 0x0046b8ea01007387 */ /* 0x000fe80000100800 */
[----:B------:R-:W2:Y:S01]  /*45420*/  LDL.LU.64 R70, [R1+0x2dc0] ;  /* 0x002dc00001467983 */ /* 0x000ea20000300a00 */
[----:B-1----:R-:W-:-:S05]  /*45430*/  IMAD.MOV.U32 R2, RZ, RZ, R235 ;  /* 0x000000ffff027224 */ /* 0x002fca00078e00eb */
[----:B------:R1:W-:Y:S04]  /*45440*/  STL [R1+0x46b4], R2 ;  /* 0x0046b40201007387 */ /* 0x0003e80000100800 */
[----:B---3--:R-:W-:Y:S04]  /*45450*/  STL [R1+0x46c0], R212 ;  /* 0x0046c0d401007387 */ /* 0x008fe80000100800 */
[----:B------:R-:W3:Y:S01]  /*45460*/  LDL.LU.64 R72, [R1+0x2dc8] ;  /* 0x002dc80001487983 */ /* 0x000ee20000300a00 */
[----:B-1----:R-:W-:-:S03]  /*45470*/  MOV R2, R213 ;  /* 0x000000d500027202 */ /* 0x002fc60000000f00 */
[----:B------:R-:W3:Y:S04]  /*45480*/  LDL.LU.64 R74, [R1+0x2dd0] ;  /* 0x002dd000014a7983 */ /* 0x000ee80000300a00 */
[----:B------:R1:W-:Y:S04]  /*45490*/  STL [R1+0x46bc], R2 ;  /* 0x0046bc0201007387 */ /* 0x0003e80000100800 */
[----:B------:R-:W-:Y:S04]  /*454a0*/  STL [R1+0x46c8], R214 ;  /* 0x0046c8d601007387 */ /* 0x000fe80000100800 */
[----:B------:R-:W3:Y:S01]  /*454b0*/  LDL.LU.64 R76, [R1+0x2dd8] ;  /* 0x002dd800014c7983 */ /* 0x000ee20000300a00 */
[----:B-1----:R-:W-:-:S03]  /*454c0*/  IMAD.MOV.U32 R2, RZ, RZ, R215 ;  /* 0x000000ffff027224 */ /* 0x002fc600078e00d7 */
        /* <DEDUP_REMOVED lines=12> */
[----:B------:R-:W-:Y:S04]  /*45590*/  STL [R1+0x46e0], R220 ;  /* 0x0046e0dc01007387 */ /* 0x000fe80000100800 */
[----:B------:R-:W4:Y:S01]  /*455a0*/  LDL.LU.64 R216, [R1+0x2e08] ;  /* 0x002e080001d87983 */ /* 0x000f220000300a00 */
[----:B-1----:R-:W-:-:S03]  /*455b0*/  IMAD.MOV.U32 R2, RZ, RZ, R221 ;  /* 0x000000ffff027224 */ /* 0x002fc600078e00dd */
[----:B------:R-:W4:Y:S04]  /*455c0*/  LDL.LU.64 R218, [R1+0x2e10] ;  /* 0x002e100001da7983 */ /* 0x000f280000300a00 */
[----:B------:R1:W-:Y:S02]  /*455d0*/  STL [R1+0x46dc], R2 ;  /* 0x0046dc0201007387 */ /* 0x0003e40000100800 */
[----:B-1----:R-:W-:Y:S02]  /*455e0*/  IMAD.MOV.U32 R2, RZ, RZ, R227 ;  /* 0x000000ffff027224 */ /* 0x002fe400078e00e3 */
[----:B------:R1:W-:Y:S04]  /*455f0*/  STL [R1+0x46e8], R226 ;  /* 0x0046e8e201007387 */ /* 0x0003e80000100800 */
[----:B------:R-:W4:Y:S04]  /*45600*/  LDL.LU.64 R220, [R1+0x2e18] ;  /* 0x002e180001dc7983 */ /* 0x000f280000300a00 */
[----:B-1----:R-:W4:Y:S04]  /*45610*/  LDL.LU.64 R226, [R1+0x2e20] ;  /* 0x002e200001e27983 */ /* 0x002f280000300a00 */
[----:B------:R1:W-:Y:S02]  /*45620*/  STL [R1+0x46e4], R2 ;  /* 0x0046e40201007387 */ /* 0x0003e40000100800 */
[----:B-1----:R-:W-:-:S02]  /*45630*/  MOV R2, R223 ;  /* 0x000000df00027202 */ /* 0x002fc40000000f00 */
[----:B------:R1:W-:Y:S04]  /*45640*/  STL [R1+0x46f0], R222 ;  /* 0x0046f0de01007387 */ /* 0x0003e80000100800 */
[----:B-1----:R-:W4:Y:S04]  /*45650*/  LDL.LU.64 R222, [R1+0x2e28] ;  /* 0x002e280001de7983 */ /* 0x002f280000300a00 */
[----:B------:R1:W-:Y:S04]  /*45660*/  STL [R1+0x46ec], R2 ;  /* 0x0046ec0201007387 */ /* 0x0003e80000100800 */
[----:B--2---:R2:W-:Y:S01]  /*45670*/  STL [R1+0x46f8], R224 ;  /* 0x0046f8e001007387 */ /* 0x0045e20000100800 */
[----:B-1----:R-:W-:-:S03]  /*45680*/  IMAD.MOV.U32 R2, RZ, RZ, R225 ;  /* 0x000000ffff027224 */ /* 0x002fc600078e00e1 */
[----:B--2---:R-:W2:Y:S04]  /*45690*/  LDL.LU.64 R224, [R1+0x2e30] ;  /* 0x002e300001e07983 */ /* 0x004ea80000300a00 */
[----:B------:R1:W-:Y:S04]  /*456a0*/  STL [R1+0x46f4], R2 ;  /* 0x0046f40201007387 */ /* 0x0003e80000100800 */
[----:B------:R-:W-:Y:S01]  /*456b0*/  STL [R1+0x4700], R70 ;  /* 0x0047004601007387 */ /* 0x000fe20000100800 */
[----:B-1----:R-:W-:-:S03]  /*456c0*/  IMAD.MOV.U32 R2, RZ, RZ, R71 ;  /* 0x000000ffff027224 */ /* 0x002fc600078e0047 */
[----:B---3--:R-:W-:Y:S04]  /*456d0*/  STL [R1+0x4708], R72 ;  /* 0x0047084801007387 */ /* 0x008fe80000100800 */
        /* <DEDUP_REMOVED lines=9> */
[----:B------:R1:W-:Y:S02]  /*45770*/  STL [R1+0x4714], R2 ;  /* 0x0047140201007387 */ /* 0x0003e40000100800 */
[----:B-1----:R-:W-:Y:S02]  /*45780*/  MOV R2, R79 ;  /* 0x0000004f00027202 */ /* 0x002fe40000000f00 */
[----:B----4-:R-:W-:Y:S04]  /*45790*/  STL [R1+0x4728], R232 ;  /* 0x004728e801007387 */ /* 0x010fe80000100800 */
        /* <DEDUP_REMOVED lines=9> */
[----:B------:R1:W-:Y:S02]  /*45830*/  STL [R1+0x4734], R2 ;  /* 0x0047340201007387 */ /* 0x0003e40000100800 */
[----:B-1----:R-:W-:Y:S02]  /*45840*/  IMAD.MOV.U32 R2, RZ, RZ, R215 ;  /* 0x000000ffff027224 */ /* 0x002fe400078e00d7 */
[----:B------:R-:W-:Y:S04]  /*45850*/  STL [R1+0x4748], R216 ;  /* 0x004748d801007387 */ /* 0x000fe80000100800 */
[----:B------:R1:W-:Y:S04]  /*45860*/  STL [R1+0x473c], R2 ;  /* 0x00473c0201007387 */ /* 0x0003e80000100800 */
[----:B------:R-:W-:Y:S01]  /*45870*/  STL [R1+0x4750], R218 ;  /* 0x004750da01007387 */ /* 0x000fe20000100800 */
[----:B-1----:R-:W-:-:S05]  /*45880*/  IMAD.MOV.U32 R2, RZ, RZ, R217 ;  /* 0x000000ffff027224 */ /* 0x002fca00078e00d9 */
[----:B------:R1:W-:Y:S04]  /*45890*/  STL [R1+0x4744], R2 ;  /* 0x0047440201007387 */ /* 0x0003e80000100800 */
[----:B------:R-:W-:Y:S01]  /*458a0*/  STL [R1+0x4758], R220 ;  /* 0x004758dc01007387 */ /* 0x000fe20000100800 */
[----:B-1----:R-:W-:Y:S01]  /*458b0*/  MOV R2, R219 ;  /* 0x000000db00027202 */ /* 0x002fe20000000f00 */
[----:B------:R-:W-:-:S04]  /*458c0*/  IMAD.MOV.U32 R4, RZ, RZ, R227 ;  /* 0x000000ffff047224 */ /* 0x000fc800078e00e3 */
[----:B------:R1:W-:Y:S04]  /*458d0*/  STL [R1+0x474c], R2 ;  /* 0x00474c0201007387 */ /* 0x0003e80000100800 */
[----:B------:R-:W-:Y:S01]  /*458e0*/  STL [R1+0x4760], R226 ;  /* 0x004760e201007387 */ /* 0x000fe20000100800 */
[----:B-1----:R-:W-:-:S05]  /*458f0*/  IMAD.MOV.U32 R2, RZ, RZ, R221 ;  /* 0x000000ffff027224 */ /* 0x002fca00078e00dd */
[----:B------:R-:W-:Y:S04]  /*45900*/  STL [R1+0x4754], R2 ;  /* 0x0047540201007387 */ /* 0x000fe80000100800 */
[----:B------:R1:W-:Y:S02]  /*45910*/  STL [R1+0x475c], R4 ;  /* 0x00475c0401007387 */ /* 0x0003e40000100800 */
[----:B-1----:R-:W-:Y:S02]  /*45920*/  MOV R4, R223 ;  /* 0x000000df00047202 */ /* 0x002fe40000000f00 */
[----:B------:R-:W-:Y:S04]  /*45930*/  STL [R1+0x4768], R222 ;  /* 0x004768de01007387 */ /* 0x000fe80000100800 */
[----:B------:R-:W-:Y:S01]  /*45940*/  STL [R1+0x4764], R4 ;  /* 0x0047640401007387 */ /* 0x000fe20000100800 */
[----:B--2---:R-:W-:-:S03]  /*45950*/  IMAD.MOV.U32 R7, RZ, RZ, R225 ;  /* 0x000000ffff077224 */ /* 0x004fc600078e00e1 */
[----:B------:R-:W-:Y:S04]  /*45960*/  STL [R1+0x4770], R224 ;  /* 0x004770e001007387 */ /* 0x000fe80000100800 */
[----:B------:R-:W-:Y:S04]  /*45970*/  STL [R1+0x476c], R7 ;  /* 0x00476c0701007387 */ /* 0x000fe80000100800 */
[----:B------:R-:W2:Y:S04]  /*45980*/  LDL.LU.64 R8, [R1+0x30b8] ;  /* 0x0030b80001087983 */ /* 0x000ea80000300a00 */
[----:B------:R-:W3:Y:S04]  /*45990*/  LDL.LU.64 R10, [R1+0x30b0] ;  /* 0x0030b000010a7983 */ /* 0x000ee80000300a00 */
[----:B--2---:R1:W-:Y:S04]  /*459a0*/  STL.64 [R1+0x3d50], R8 ;  /* 0x003d500801007387 */ /* 0x0043e80000100a00 */
[----:B-1----:R-:W2:Y:S04]  /*459b0*/  LDL.LU.64 R8, [R1+0x2ff8] ;  /* 0x002ff80001087983 */ /* 0x002ea80000300a00 */
[----:B---3--:R1:W-:Y:S04]  /*459c0*/  STL.64 [R1+0x3d48], R10 ;  /* 0x003d480a01007387 */ /* 0x0083e80000100a00 */
[----:B-1----:R-:W3:Y:S04]  /*459d0*/  LDL.LU.64 R10, [R1+0x2f78] ;  /* 0x002f7800010a7983 */ /* 0x002ee80000300a00 */
        /* <DEDUP_REMOVED lines=775> */
[----:B-1----:R-:W3:Y:S04]  /*48a50*/  LDL.64 R10, [R1+0x4f88] ;  /* 0x004f8800010a7983 */ /* 0x002ee80000100a00 */
[----:B--2---:R1:W-:Y:S04]  /*48a60*/  STL.64 [R1+0x31c0], R8 ;  /* 0x0031c00801007387 */ /* 0x0043e80000100a00 */
[----:B-1----:R-:W2:Y:S04]  /*48a70*/  LDL.64 R8, [R1+0x4f80] ;  /* 0x004f800001087983 */ /* 0x002ea80000100a00 */
[----:B---3--:R1:W-:Y:S04]  /*48a80*/  STL.64 [R1+0x3608], R10 ;  /* 0x0036080a01007387 */ /* 0x0083e80000100a00 */
[----:B-1----:R-:W3:Y:S04]  /*48a90*/  LDL.LU.64 R10, [R1+0x4f98] ;  /* 0x004f9800010a7983 */ /* 0x002ee80000300a00 */
[----:B--2---:R1:W-:Y:S04]  /*48aa0*/  STL.64 [R1+0x3600], R8 ;  /* 0x0036000801007387 */ /* 0x0043e80000100a00 */
[----:B-1----:R-:W2:Y:S04]  /*48ab0*/  LDL.64 R8, [R1+0x4f90] ;  /* 0x004f900001087983 */ /* 0x002ea80000100a00 */
        /* <DEDUP_REMOVED lines=98> */
[----:B------:R-:W1:Y:S04]  /*490e0*/  S2R R2, SR_TID.X ;  /* 0x0000000000027919 */ /* 0x000e680000002100 */
[----:B--2---:R2:W-:Y:S04]  /*490f0*/  STL.64 [R1+0x3470], R8 ;  /* 0x0034700801007387 */ /* 0x0045e80000100a00 */
[----:B--2---:R-:W2:Y:S01]  /*49100*/  LDL.LU.64 R8, [R1+0x5120] ;  /* 0x0051200001087983 */ /* 0x004ea20000300a00 */
[----:B------:R-:W-:-:S02]  /*49110*/  IADD3 R227, R0, 0x3f, RZ ;  /* 0x0000003f00e37810 */ /* 0x000fc40007ffe0ff */
[C---:B-1----:R-:W-:Y:S02]  /*49120*/  LOP3.LUT R0, R2.reuse, 0x7, RZ, 0xc0, !PT ;  /* 0x0000000702007812 */ /* 0x042fe400078ec0ff */
[C---:B------:R-:W-:Y:S02]  /*49130*/  LOP3.LUT R6, R2.reuse, 0x3, RZ, 0xc0, !PT ;  /* 0x0000000302067812 */ /* 0x040fe400078ec0ff */
[----:B------:R-:W-:Y:S01]  /*49140*/  LOP3.LUT R5, R2, 0x1c, RZ, 0xc0, !PT ;  /* 0x0000001c02057812 */ /* 0x000fe200078ec0ff */
[----:B------:R-:W-:Y:S02]  /*49150*/  IMAD R0, R0, 0x110, RZ ;  /* 0x0000011000007824 */ /* 0x000fe400078e02ff */
[----:B------:R-:W-:Y:S02]  /*49160*/  IMAD.SHL.U32 R2, R2, 0x2, RZ ;  /* 0x0000000202027824 */ /* 0x000fe400078e00ff */
[----:B------:R-:W-:-:S03]  /*49170*/  IMAD R5, R6, 0x420, R5 ;  /* 0x0000042006057824 */ /* 0x000fc600078e0205 */
[----:B------:R-:W-:Y:S02]  /*49180*/  LOP3.LUT R7, R0, 0x30, R2, 0x78, !PT ;  /* 0x0000003000077812 */ /* 0x000fe400078e7802 */
[----:B------:R-:W-:Y:S02]  /*49190*/  SHF.R.S32.HI R2, RZ, 0x1f, R3 ;  /* 0x0000001fff027819 */ /* 0x000fe40000011403 */
[----:B------:R-:W-:Y:S01]  /*491a0*/  MOV R6, 0x1 ;  /* 0x0000000100067802 */ /* 0x000fe20000000f00 */
[----:B---3--:R-:W-:Y:S01]  /*491b0*/  STL.64 [R1+0x3468], R10 ;  /* 0x0034680a01007387 */ /* 0x008fe20000100a00 */
[----:B------:R-:W-:Y:S01]  /*491c0*/  SHF.L.U64.HI R2, R3, 0x2, R2 ;  /* 0x0000000203027819 */ /* 0x000fe20000010202 */
[----:B------:R-:W-:Y:S02]  /*491d0*/  IMAD.MOV.U32 R3, RZ, RZ, -0x1 ;  /* 0xffffffffff037424 */ /* 0x000fe400078e00ff */
[----:B--2---:R-:W-:Y:S04]  /*491e0*/  STL.64 [R1+0x3460], R8 ;  /* 0x0034600801007387 */ /* 0x004fe80000100a00 */
[----:B------:R-:W-:Y:S04]  /*491f0*/  STL [R1+0x2f68], RZ ;  /* 0x002f68ff01007387 */ /* 0x000fe80000100800 */
[----:B------:R-:W-:Y:S04]  /*49200*/  STL [R1+0x2f38], R6 ;  /* 0x002f380601007387 */ /* 0x000fe80000100800 */
[----:B------:R-:W-:Y:S04]  /*49210*/  STL [R1+0x13e0], RZ ;  /* 0x0013e0ff01007387 */ /* 0x000fe80000100800 */
[----:B------:R1:W-:Y:S04]  /*49220*/  STL [R1+0x2f3c], R3 ;  /* 0x002f3c0301007387 */ /* 0x0003e80000100800 */
        /* <DEDUP_REMOVED lines=1215> */
[----:B------:R2:W-:Y:S04]  /*4de20*/  STL [R1], RZ ;  /* 0x000000ff01007387 */ /* 0x0005e80000100800 */
        /* <DEDUP_REMOVED lines=750> */
[----:B------:R2:W-:Y:S01]  /*50d10*/  STL [R1+0x1c1c], RZ ;  /* 0x001c1cff01007387 */ /* 0x0005e20000100800 */
[----:B------:R-:W-:-:S04]  /*50d20*/  SHF.R.S32.HI R4, RZ, 0x1f, R227 ;  /* 0x0000001fff047819 */ /* 0x000fc800000114e3 */
[----:B------:R-:W-:Y:S02]  /*50d30*/  LEA.HI R4, R4, R227, RZ, 0x6 ;  /* 0x000000e304047211 */ /* 0x000fe400078f30ff */
[----:B------:R-:W-:Y:S02]  /*50d40*/  SHF.R.S32.HI R0, RZ, 0x1f, R252 ;  /* 0x0000001fff007819 */ /* 0x000fe400000114fc */
[----:B-1----:R-:W-:Y:S02]  /*50d50*/  SHF.R.S32.HI R3, RZ, 0x6, R4 ;  /* 0x00000006ff037819 */ /* 0x002fe40000011404 */
[C---:B------:R-:W-:Y:S01]  /*50d60*/  LOP3.LUT R4, R5.reuse, 0x20, RZ, 0x3c, !PT ;  /* 0x0000002005047812 */ /* 0x040fe200078e3cff */
[----:B------:R-:W-:Y:S01]  /*50d70*/  CS2R R248, SRZ ;  /* 0x0000000000f87805 */ /* 0x000fe2000001ff00 */
[----:B------:R-:W-:Y:S01]  /*50d80*/  LOP3.LUT R6, R5, 0x40, RZ, 0x3c, !PT ;  /* 0x0000004005067812 */ /* 0x000fe200078e3cff */
[----:B------:R-:W-:Y:S01]  /*50d90*/  CS2R R250, SRZ ;  /* 0x0000000000fa7805 */ /* 0x000fe2000001ff00 */
[----:B------:R-:W-:Y:S01]  /*50da0*/  IADD3 R4, R3, -0x2, RZ ;  /* 0xfffffffe03047810 */ /* 0x000fe20007ffe0ff */
[----:B------:R-:W-:Y:S01]  /*50db0*/  CS2R R244, SRZ ;  /* 0x0000000000f47805 */ /* 0x000fe2000001ff00 */
[----:B------:R-:W-:Y:S01]  /*50dc0*/  SHF.L.U64.HI R0, R252, 0x2, R0 ;  /* 0x00000002fc007819 */ /* 0x000fe20000010200 */
        /* <DEDUP_REMOVED lines=37> */
[----:B------:R-:W-:-:S02]  /*51020*/  LOP3.LUT R5, R5, 0x60, RZ, 0x3c, !PT ;  /* 0x0000006005057812 */ /* 0x000fc400078e3cff */
[----:B--2---:R-:W-:-:S06]  /*51030*/  LOP3.LUT R3, R7, 0x40, RZ, 0x3c, !PT ;  /* 0x0000004007037812 */ /* 0x004fcc00078e3cff */
.L_x_1:
[----:B------:R-:W2:Y:S01]  /*51040*/  LDL.LU R3, [R1+0x2f3c] ;  /* 0x002f3c0001037983 */ /* 0x000ea20000300800 */
[----:B------:R-:W-:-:S04]  /*51050*/  DEPBAR.LE SB0, 0x2 ;  /* 0x000080800000791a */ /* 0x000fc80000000000 */
        /* <DEDUP_REMOVED lines=20> */
[----:B------:R-:W1:Y:S04]  /*511a0*/  S2R R8, SR_TID.X ;  /* 0x0000000000087919 */ /* 0x000e680000002100 */
[----:B------:R-:W-:Y:S04]  /*511b0*/  STL [R1+0x585c], R2 ;  /* 0x00585c0201007387 */ /* 0x000fe80000100800 */
[----:B------:R3:W-:Y:S01]  /*511c0*/  STL [R1+0x5858], R0 ;  /* 0x0058580001007387 */ /* 0x0007e20000100800 */
[C---:B-1----:R-:W-:Y:S01]  /*511d0*/  IMAD.SHL.U32 R5, R8.reuse, 0x2, RZ ;  /* 0x0000000208057824 */ /* 0x042fe200078e00ff */
[----:B------:R-:W-:-:S02]  /*511e0*/  LOP3.LUT R4, R8, 0x7, RZ, 0xc0, !PT ;  /* 0x0000000708047812 */ /* 0x000fc400078ec0ff */
[C---:B------:R-:W-:Y:S02]  /*511f0*/  LOP3.LUT R7, R8.reuse, 0x1c, RZ, 0xc0, !PT ;  /* 0x0000001c08077812 */ /* 0x040fe400078ec0ff */
[----:B------:R-:W-:Y:S01]  /*51200*/  LOP3.LUT R6, R8, 0x3, RZ, 0xc0, !PT ;  /* 0x0000000308067812 */ /* 0x000fe200078ec0ff */
[----:B------:R-:W-:Y:S01]  /*51210*/  IMAD R4, R4, 0x110, RZ ;  /* 0x0000011004047824 */ /* 0x000fe200078e02ff */
[C---:B------:R-:W-:Y:S02]  /*51220*/  LOP3.LUT R9, R8.reuse, 0x1c, RZ, 0xc0, !PT ;  /* 0x0000001c08097812 */ /* 0x040fe400078ec0ff */
[----:B------:R-:W-:Y:S01]  /*51230*/  LOP3.LUT R8, R8, 0x3, RZ, 0xc0, !PT ;  /* 0x0000000308087812 */ /* 0x000fe200078ec0ff */
[----:B------:R-:W-:Y:S01]  /*51240*/  IMAD R6, R6, 0x420, R7 ;  /* 0x0000042006067824 */ /* 0x000fe200078e0207 */
[----:B------:R-:W-:-:S03]  /*51250*/  LOP3.LUT R4, R4, 0x30, R5, 0x78, !PT ;  /* 0x0000003004047812 */ /* 0x000fc600078e7805 */
[----:B------:R-:W-:Y:S01]  /*51260*/  IMAD R8, R8, 0x420, R9 ;  /* 0x0000042008087824 */ /* 0x000fe200078e0209 */
[----:B------:R-:W-:Y:S02]  /*51270*/  LOP3.LUT R6, R6, 0x20, RZ, 0x3c, !PT ;  /* 0x0000002006067812 */ /* 0x000fe400078e3cff */
[----:B--2---:R-:W-:Y:S01]  /*51280*/  IADD3 R3, R3, 0x1, RZ ;  /* 0x0000000103037810 */ /* 0x004fe20007ffe0ff */
[----:B------:R-:W-:Y:S03]  /*51290*/  BAR.SYNC.DEFER_BLOCKING 0x0 ;  /* 0x0000000000007b1d */ /* 0x000fe60000010000 */
[----:B------:R-:W-:-:S04]  /*512a0*/  ISETP.GT.AND P0, PT, R3, 0x1, PT ;  /* 0x000000010300780c */ /* 0x000fc80003f04270 */
[----:B---3--:R-:W-:-:S04]  /*512b0*/  SEL R0, R3, RZ, !P0 ;  /* 0x000000ff03007207 */ /* 0x008fc80004000000 */
[C---:B------:R-:W-:Y:S01]  /*512c0*/  LEA R192, R0.reuse, R8, 0x10 ;  /* 0x0000000800c07211 */ /* 0x040fe200078e80ff */
[----:B------:R-:W-:Y:S01]  /*512d0*/  STL [R1+0x2f3c], R0 ;  /* 0x002f3c0001007387 */ /* 0x000fe20000100800 */
[C---:B------:R-:W-:Y:S02]  /*512e0*/  IMAD R3, R0.reuse, 0x10000, R6 ;  /* 0x0001000000037824 */ /* 0x040fe400078e0206 */
[----:B------:R-:W-:Y:S01]  /*512f0*/  IMAD R2, R0, 0x10000, R4 ;  /* 0x0001000000027824 */ /* 0x000fe200078e0204 */
[----:B------:R-:W2:Y:S04]  /*51300*/  LDL.LU.64 R24, [R1+0x13e0] ;  /* 0x0013e00001187983 */ /* 0x000ea80000300a00 */
[----:B------:R-:W2:Y:S04]  /*51310*/  LDL.LU.64 R26, [R1+0x13e8] ;  /* 0x0013e800011a7983 */ /* 0x000ea80000300a00 */
[----:B------:R-:W3:Y:S04]  /*51320*/  LDL.LU.64 R20, [R1+0x13c0] ;  /* 0x0013c00001147983 */ /* 0x000ee80000300a00 */
[----:B------:R-:W3:Y:S04]  /*51330*/  LDL.LU.64 R22, [R1+0x13c8] ;  /* 0x0013c80001167983 */ /* 0x000ee80000300a00 */
[----:B------:R-:W4:Y:S04]  /*51340*/  LDL.LU.64 R8, [R1+0x13a0] ;  /* 0x0013a00001087983 */ /* 0x000f280000300a00 */
[----:B------:R-:W4:Y:S04]  /*51350*/  LDL.LU.64 R10, [R1+0x13a8] ;  /* 0x0013a800010a7983 */ /* 0x000f280000300a00 */
[----:B------:R-:W-:Y:S04]  /*51360*/  LDS R184, [R192] ;  /* 0x00000000c0b87984 */ /* 0x000fe80000000800 */
[----:B------:R-:W-:Y:S04]  /*51370*/  LDS R186, [R192+0x1000] ;  /* 0x00100000c0ba7984 */ /* 0x000fe80000000800 */
[----:B------:R-:W-:Y:S04]  /*51380*/  LDS R185, [R3] ;  /* 0x0000000003b97984 */ /* 0x000fe80000000800 */
[----:B------:R-:W-:Y:S04]  /*51390*/  LDS R187, [R3+0x1000] ;  /* 0x0010000003bb7984 */ /* 0x000fe80000000800 */
[----:B------:R-:W-:Y:S04]  /*513a0*/  LDSM.16.M88.4 R136, [R2+0x20800] ;  /* 0x020800000288783b */ /* 0x000fe80000000200 */
[----:B------:R-:W1:Y:S04]  /*513b0*/  LDSM.16.M88.4 R140, [R2+0x20000] ;  /* 0x02000000028c783b */ /* 0x000e680000000200 */
[----:B------:R-:W1:Y:S04]  /*513c0*/  LDSM.16.M88.4 R124, [R2+0x21000] ;  /* 0x02100000027c783b */ /* 0x000e680000000200 */
[----:B------:R-:W1:Y:S04]  /*513d0*/  LDSM.16.M88.4 R120, [R2+0x21800] ;  /* 0x021800000278783b */ /* 0x000e680000000200 */
[----:B------:R-:W1:Y:S04]  /*513e0*/  LDSM.16.M88.4 R116, [R2+0x22000] ;  /* 0x022000000274783b */ /* 0x000e680000000200 */
[----:B------:R-:W1:Y:S04]  /*513f0*/  LDSM.16.M88.4 R112, [R2+0x22800] ;  /* 0x022800000270783b */ /* 0x000e680000000200 */
[----:B------:R-:W4:Y:S04]  /*51400*/  LDL.LU.64 R16, [R1+0x1380] ;  /* 0x0013800001107983 */ /* 0x000f280000300a00 */
[----:B------:R-:W4:Y:S04]  /*51410*/  LDL.LU.64 R18, [R1+0x1388] ;  /* 0x0013880001127983 */ /* 0x000f280000300a00 */
[----:B------:R-:W4:Y:S04]  /*51420*/  LDL.LU.64 R12, [R1+0x1360] ;  /* 0x00136000010c7983 */ /* 0x000f280000300a00 */
[----:B------:R-:W4:Y:S04]  /*51430*/  LDL.LU.64 R14, [R1+0x1368] ;  /* 0x00136800010e7983 */ /* 0x000f280000300a00 */
[----:B------:R-:W4:Y:S04]  /*51440*/  LDL.LU.64 R4, [R1+0x1350] ;  /* 0x0013500001047983 */ /* 0x000f280000300a00 */
[----:B------:R-:W4:Y:S04]  /*51450*/  LDL.LU.64 R6, [R1+0x1358] ;  /* 0x0013580001067983 */ /* 0x000f280000300a00 */
[----:B------:R-:W-:Y:S04]  /*51460*/  STL [R1+0xf34], R192 ;  /* 0x000f34c001007387 */ /* 0x000fe80000100800 */
[----:B------:R-:W-:Y:S04]  /*51470*/  STL [R1+0xf3c], R2 ;  /* 0x000f3c0201007387 */ /* 0x000fe80000100800 */
[----:B-1----:R-:W-:Y:S04]  /*51480*/  STL [R1+0x6bbc], R142 ;  /* 0x006bbc8e01007387 */ /* 0x002fe80000100800 */
        /* <DEDUP_REMOVED lines=11> */
[----:B------:R-:W1:Y:S04]  /*51540*/  LDSM.16.M88.4 R108, [R2+0x23000] ;  /* 0x02300000026c783b */ /* 0x000e680000000200 */
        /* <DEDUP_REMOVED lines=18> */
[----:B------:R-:W1:Y:S01]  /*51670*/  LDSM.16.M88.4 R80, [R2+0x2c800] ;  /* 0x02c800000250783b */ /* 0x000e620000000200 */
[C---:B--2---:R-:W-:Y:S08]  /*51680*/  HMMA.1688.F32.TF32 R24, R184.reuse, R140, R24 ;  /* 0x0000008cb818723c */ /* 0x044ff00000081018 */
[----:B---3--:R-:W-:Y:S11]  /*51690*/  HMMA.1688.F32.TF32 R20, R184, R136, R20 ;  /* 0x00000088b814723c */ /* 0x008ff60000081014 */
[----:B------:R-:W-:Y:S04]  /*516a0*/  @!UPT UIADD3 URZ, URZ, URZ, URZ ;  /* 0x0000003f3f3ff290 */ /* 0x000fe8000fffe03f */
[----:B------:R-:W-:Y:S04]  /*516b0*/  STL.64 [R1+0x25e0], R24 ;  /* 0x0025e01801007387 */ /* 0x000fe80000100a00 */
[----:B------:R-:W-:Y:S04]  /*516c0*/  STL.64 [R1+0x25e8], R26 ;  /* 0x0025e81a01007387 */ /* 0x000fe80000100a00 */
[----:B------:R-:W3:Y:S01]  /*516d0*/  LDSM.16.M88.4 R24, [R2+0x2d000] ;  /* 0x02d000000218783b */ /* 0x000ee20000000200 */
[----:B-1----:R-:W-:Y:S01]  /*516e0*/  MOV R114, R20 ;  /* 0x0000001400727202 */ /* 0x002fe20000000f00 */
[----:B------:R-:W-:Y:S01]  /*516f0*/  IMAD.MOV.U32 R115, RZ, RZ, R21 ;  /* 0x000000ffff737224 */ /* 0x000fe200078e0015 */
[----:B------:R-:W-:Y:S01]  /*51700*/  MOV R119, R23 ;  /* 0x0000001700777202 */ /* 0x000fe20000000f00 */
[----:B------:R-:W-:-:S02]  /*51710*/  IMAD.MOV.U32 R118, RZ, RZ, R22 ;  /* 0x000000ffff767224 */ /* 0x000fc400078e0016 */
[----:B----4-:R-:W-:Y:S01]  /*51720*/  HMMA.1688.F32.TF32 R20, R184, R124, R8 ;  /* 0x0000007cb814723c */ /* 0x010fe20000081008 */
[----:B------:R-:W1:Y:S04]  /*51730*/  S2R R10, SR_TID.X ;  /* 0x00000000000a7919 */ /* 0x000e680000002100 */
[----:B------:R3:W-:Y:S04]  /*51740*/  STL [R1+0x6bf4], R119 ;  /* 0x006bf47701007387 */ /* 0x0007e80000100800 */
[----:B------:R-:W-:Y:S04]  /*51750*/  STL [R1+0x6bf0], R118 ;  /* 0x006bf07601007387 */ /* 0x000fe80000100800 */
[----:B------:R4:W-:Y:S04]  /*51760*/  STL [R1+0x6bec], R115 ;  /* 0x006bec7301007387 */ /* 0x0009e80000100800 */
[----:B------:R3:W-:Y:S06]  /*51770*/  STL [R1+0x6be8], R114 ;  /* 0x006be87201007387 */ /* 0x0007ec0000100800 */
[----:B------:R-:W-:Y:S01]  /*51780*/  STL.64 [R1+0x2630], R20 ;  /* 0x0026301401007387 */ /* 0x000fe20000100a00 */
[----:B-1----:R-:W-:-:S03]  /*51790*/  LOP3.LUT R9, R10, 0x1c, RZ, 0xc0, !PT ;  /* 0x0000001c0a097812 */ /* 0x002fc600078ec0ff */
[----:B------:R-:W-:Y:S01]  /*517a0*/  STL.64 [R1+0x2638], R22 ;  /* 0x0026381601007387 */ /* 0x000fe20000100a00 */
[C---:B------:R-:W-:Y:S01]  /*517b0*/  LOP3.LUT R8, R10.reuse, 0x3, RZ, 0xc0, !PT ;  /* 0x000000030a087812 */ /* 0x040fe200078ec0ff */
[C---:B------:R-:W-:Y:S01]  /*517c0*/  HMMA.1688.F32.TF32 R16, R184.reuse, R120, R16 ;  /* 0x00000078b810723c */ /* 0x040fe20000081010 */
[C---:B------:R-:W-:Y:S01]  /*517d0*/  LOP3.LUT R11, R10.reuse, 0x1c, RZ, 0xc0, !PT ;  /* 0x0000001c0a0b7812 */ /* 0x040fe200078ec0ff */
[----:B------:R-:W2:Y:S01]  /*517e0*/  LDL.LU.64 R72, [R1+0x1550] ;  /* 0x0015500001487983 */ /* 0x000ea20000300a00 */
[----:B------:R-:W-:Y:S01]  /*517f0*/  LOP3.LUT R10, R10, 0x3, RZ, 0xc0, !PT ;  /* 0x000000030a0a7812 */ /* 0x000fe200078ec0ff */
[----:B------:R-:W-:Y:S02]  /*51800*/  IMAD R8, R8, 0x420, R9 ;  /* 0x0000042008087824 */ /* 0x000fe400078e0209 */
[----:B------:R-:W2:Y:S02]  /*51810*/  LDL.LU.64 R74, [R1+0x1558] ;  /* 0x00155800014a7983 */ /* 0x000ea40000300a00 */
[----:B------:R-:W-:Y:S01]  /*51820*/  HMMA.1688.F32.TF32 R12, R184, R116, R12 ;  /* 0x00000074b80c723c */ /* 0x000fe2000008100c */
[----:B------:R-:W-:Y:S01]  /*51830*/  IMAD R10, R10, 0x420, R11 ;  /* 0x000004200a0a7824 */ /* 0x000fe200078e020b */
[----:B------:R-:W2:Y:S01]  /*51840*/  LDL.LU.64 R68, [R1+0x1530] ;  /* 0x0015300001447983 */ /* 0x000ea20000300a00 */
[----:B------:R-:W-:-:S03]  /*51850*/  LOP3.LUT R8, R8, 0x60, RZ, 0x3c, !PT ;  /* 0x0000006008087812 */ /* 0x000fc600078e3cff */
[----:B------:R-:W2:Y:S01]  /*51860*/  LDL.LU.64 R70, [R1+0x1538] ;  /* 0x0015380001467983 */ /* 0x000ea20000300a00 */
[----:B------:R-:W-:Y:S01]  /*51870*/  LOP3.LUT R10, R10, 0x40, RZ, 0x3c, !PT ;  /* 0x000000400a0a7812 */ /* 0x000fe200078e3cff */
[----:B------:R-:W-:Y:S02]  /*51880*/  HMMA.1688.F32.TF32 R4, R184, R112, R4 ;  /* 0x00000070b804723c */ /* 0x000fe40000081004 */
[----:B------:R-:W2:Y:S01]  /*51890*/  LDL.LU.64 R64, [R1+0x1520] ;  /* 0x0015200001407983 */ /* 0x000ea20000300a00 */
[C---:B------:R-:W-:Y:S01]  /*518a0*/  LEA R252, R0.reuse, R10, 0x10 ;  /* 0x0000000a00fc7211 */ /* 0x040fe200078e80ff */
[----:B------:R-:W-:Y:S02]  /*518b0*/  IMAD R0, R0, 0x10000, R8 ;  /* 0x0001000000007824 */ /* 0x000fe400078e0208 */
[----:B------:R-:W2:Y:S02]  /*518c0*/  LDL.LU.64 R66, [R1+0x1528] ;  /* 0x0015280001427983 */ /* 0x000ea40000300a00 */
[----:B---3--:R-:W-:Y:S01]  /*518d0*/  IMAD.MOV.U32 R119, RZ, RZ, R16 ;  /* 0x000000ffff777224 */ /* 0x008fe200078e0010 */
[----:B----4-:R-:W-:Y:S01]  /*518e0*/  MOV R115, R18 ;  /* 0x0000001200737202 */ /* 0x010fe20000000f00 */
[----:B------:R-:W3:Y:S01]  /*518f0*/  LDL.LU.64 R60, [R1+0x1510] ;  /* 0x00151000013c7983 */ /* 0x000ee20000300a00 */
[----:B------:R-:W-:-:S02]  /*51900*/  IMAD.MOV.U32 R118, RZ, RZ, R17 ;  /* 0x000000ffff767224 */ /* 0x000fc400078e0011 */
[----:B------:R-:W-:Y:S01]  /*51910*/  IMAD.MOV.U32 R114, RZ, RZ, R19 ;  /* 0x000000ffff727224 */ /* 0x000fe200078e0013 */
[----:B------:R-:W3:Y:S02]  /*51920*/  LDL.LU.64 R62, [R1+0x1518] ;  /* 0x00151800013e7983 */ /* 0x000ee40000300a00 */
[----:B------:R-:W-:Y:S01]  /*51930*/  IMAD.MOV.U32 R122, RZ, RZ, R12 ;  /* 0x000000ffff7a7224 */ /* 0x000fe200078e000c */
[----:B------:R-:W-:Y:S01]  /*51940*/  MOV R123, R13 ;  /* 0x0000000d007b7202 */ /* 0x000fe20000000f00 */
[----:B------:R-:W-:Y:S01]  /*51950*/  STL [R1+0xf30], R0 ;  /* 0x000f300001007387 */ /* 0x000fe20000100800 */
[----:B------:R-:W-:Y:S02]  /*51960*/  IMAD.MOV.U32 R126, RZ, RZ, R14 ;  /* 0x000000ffff7e7224 */ /* 0x000fe400078e000e */
[----:B------:R-:W-:Y:S01]  /*51970*/  IMAD.MOV.U32 R127, RZ, RZ, R15 ;  /* 0x000000ffff7f7224 */ /* 0x000fe200078e000f */
[----:B------:R-:W-:Y:S02]  /*51980*/  STL [R1+0x6ae0], R110 ;  /* 0x006ae06e01007387 */ /* 0x000fe40000100800 */
[----:B------:R-:W-:Y:S01]  /*51990*/  IMAD.MOV.U32 R138, RZ, RZ, R4 ;  /* 0x000000ffff8a7224 */ /* 0x000fe200078e0004 */
[----:B------:R-:W-:Y:S01]  /*519a0*/  MOV R139, R5 ;  /* 0x00000005008b7202 */ /* 0x000fe20000000f00 */
[----:B------:R-:W-:Y:S01]  /*519b0*/  STL [R1+0x6adc], R111 ;  /* 0x006adc6f01007387 */ /* 0x000fe20000100800 */
[----:B------:R-:W-:-:S02]  /*519c0*/  IMAD.MOV.U32 R142, RZ, RZ, R6 ;  /* 0x000000ffff8e7224 */ /* 0x000fc400078e0006 */
[----:B------:R-:W-:Y:S01]  /*519d0*/  IMAD.MOV.U32 R143, RZ, RZ, R7 ;  /* 0x000000ffff8f7224 */ /* 0x000fe200078e0007 */
[----:B------:R-:W-:Y:S04]  /*519e0*/  STL [R1+0x6ad8], R182 ;  /* 0x006ad8b601007387 */ /* 0x000fe80000100800 */
[----:B------:R-:W1:Y:S04]  /*519f0*/  LDSM.16.M88.4 R20, [R2+0x2d800] ;  /* 0x02d800000214783b */ /* 0x000e680000000200 */
[----:B------:R-:W-:Y:S04]  /*51a00*/  STL [R1+0x6ad4], R183 ;  /* 0x006ad4b701007387 */ /* 0x000fe80000100800 */
[----:B------:R-:W-:Y:S04]  /*51a10*/  STL [R1+0x6acc], R178 ;  /* 0x006accb201007387 */ /* 0x000fe80000100800 */
[----:B------:R-:W4:Y:S04]  /*51a20*/  LDSM.16.M88.4 R16, [R2+0x2e000] ;  /* 0x02e000000210783b */ /* 0x000f280000000200 */
[----:B------:R-:W-:Y:S04]  /*51a30*/  STL [R1+0x6ac8], R179 ;  /* 0x006ac8b301007387 */ /* 0x000fe80000100800 */
[----:B------:R-:W-:Y:S04]  /*51a40*/  STL [R1+0x6ae4], R174 ;  /* 0x006ae4ae01007387 */ /* 0x000fe80000100800 */
[----:B------:R-:W1:Y:S04]  /*51a50*/  LDSM.16.M88.4 R12, [R2+0x2e800] ;  /* 0x02e80000020c783b */ /* 0x000e680000000200 */
        /* <DEDUP_REMOVED lines=26> */
[----:B------:R1:W-:Y:S04]  /*51c00*/  STL [R1+0x6b40], R99 ;  /* 0x006b406301007387 */ /* 0x0003e80000100800 */
        /* <DEDUP_REMOVED lines=10> */
[----:B-1----:R-:W-:Y:S04]  /*51cb0*/  STL [R1+0x6a2c], R22 ;  /* 0x006a2c1601007387 */ /* 0x002fe80000100800 */
[----:B------:R-:W-:Y:S04]  /*51cc0*/  STL [R1+0x6a00], R23 ;  /* 0x006a001701007387 */ /* 0x000fe80000100800 */
[----:B----4-:R-:W-:Y:S04]  /*51cd0*/  STL [R1+0x6a34], R18 ;  /* 0x006a341201007387 */ /* 0x010fe80000100800 */
[----:B------:R-:W-:Y:S04]  /*51ce0*/  STL [R1+0x6a30], R19 ;  /* 0x006a301301007387 */ /* 0x000fe80000100800 */
[----:B------:R-:W-:Y:S04]  /*51cf0*/  STL [R1+0x6a3c], R14 ;  /* 0x006a3c0e01007387 */ /* 0x000fe80000100800 */
[----:B------:R-:W-:Y:S04]  /*51d00*/  STL [R1+0x6a38], R15 ;  /* 0x006a380f01007387 */ /* 0x000fe80000100800 */
[----:B------:R-:W-:Y:S04]  /*51d10*/  STL [R1+0x6a44], R10 ;  /* 0x006a440a01007387 */ /* 0x000fe80000100800 */
[----:B------:R-:W-:Y:S04]  /*51d20*/  STL [R1+0x6a40], R11 ;  /* 0x006a400b01007387 */ /* 0x000fe80000100800 */
[----:B------:R-:W-:Y:S04]  /*51d30*/  STL [R1+0x6a4c], R6 ;  /* 0x006a4c0601007387 */ /* 0x000fe80000100800 */
[----:B------:R-:W-:Y:S04]  /*51d40*/  STL [R1+0x6a48], R7 ;  /* 0x006a480701007387 */ /* 0x000fe80000100800 */
[----:B------:R-:W-:Y:S04]  /*51d50*/  LDS R188, [R252] ;  /* 0x00000000fcbc7984 */ /* 0x000fe80000000800 */
[----:B------:R-:W-:Y:S04]  /*51d60*/  LDS R190, [R252+0x1000] ;  /* 0x00100000fcbe7984 */ /* 0x000fe80000000800 */
[----:B------:R-:W-:Y:S04]  /*51d70*/  LDS R189, [R0] ;  /* 0x0000000000bd7984 */ /* 0x000fe80000000800 */
[----:B------:R-:W1:Y:S01]  /*51d80*/  LDS R191, [R0+0x1000] ;  /* 0x0010000000bf7984 */ /* 0x000e620000000800 */
[C---:B--2---:R-:W-:Y:S08]  /*51d90*/  HMMA.1688.F32.TF32 R72, R184.reuse, R108, R72 ;  /* 0x0000006cb848723c */ /* 0x044ff00000081048 */
[C---:B------:R-:W-:Y:S08]  /*51da0*/  HMMA.1688.F32.TF32 R68, R184.reuse, R180, R68 ;  /* 0x000000b4b844723c */ /* 0x040ff00000081044 */
[C---:B------:R-:W-:Y:S08]  /*51db0*/  HMMA.1688.F32.TF32 R64, R184.reuse, R176, R64 ;  /* 0x000000b0b840723c */ /* 0x040ff00000081040 */
[----:B---3--:R-:W-:Y:S01]  /*51dc0*/  HMMA.1688.F32.TF32 R60, R184, R172, R60 ;  /* 0x000000acb83c723c */ /* 0x008fe2000008103c */
[----:B------:R2:W-:Y:S04]  /*51dd0*/  STL.64 [R1+0x25f0], R72 ;  /* 0x0025f04801007387 */ /* 0x0005e80000100a00 */
[----:B------:R3:W-:Y:S03]  /*51de0*/  STL.64 [R1+0x25f8], R74 ;  /* 0x0025f84a01007387 */ /* 0x0007e60000100a00 */
[----:B------:R-:W-:Y:S01]  /*51df0*/  MOV R103, R71 ;  /* 0x0000004700677202 */ /* 0x000fe20000000f00 */
[----:B------:R-:W-:Y:S01]  /*51e00*/  IMAD.MOV.U32 R102, RZ, RZ, R70 ;  /* 0x000000ffff667224 */ /* 0x000fe200078e0046 */
[----:B------:R-:W-:Y:S01]  /*51e10*/  MOV R98, R68 ;  /* 0x0000004400627202 */ /* 0x000fe20000000f00 */
[----:B------:R-:W-:-:S02]  /*51e20*/  IMAD.MOV.U32 R99, RZ, RZ, R69 ;  /* 0x000000ffff637224 */ /* 0x000fc400078e0045 */
[----:B------:R-:W4:Y:S04]  /*51e30*/  LDL.LU.64 R68, [R1+0x1500] ;  /* 0x0015000001447983 */ /* 0x000f280000300a00 */
[----:B------:R-:W4:Y:S01]  /*51e40*/  LDL.LU.64 R70, [R1+0x1508] ;  /* 0x0015080001467983 */ /* 0x000f220000300a00 */
[----:B------:R-:W-:-:S03]  /*51e50*/  IMAD.MOV.U32 R134, RZ, RZ, R64 ;  /* 0x000000ffff867224 */ /* 0x000fc600078e0040 */
[----:B------:R-:W-:Y:S01]  /*51e60*/  STL [R1+0x6b54], R103 ;  /* 0x006b546701007387 */ /* 0x000fe20000100800 */
[----:B------:R-:W-:-:S03]  /*51e70*/  IMAD.MOV.U32 R135, RZ, RZ, R65 ;  /* 0x000000ffff877224 */ /* 0x000fc600078e0041 */
[----:B------:R-:W-:Y:S01]  /*51e80*/  STL [R1+0x6b50], R102 ;  /* 0x006b506601007387 */ /* 0x000fe20000100800 */
[----:B------:R-:W-:Y:S01]  /*51e90*/  MOV R146, R66 ;  /* 0x0000004200927202 */ /* 0x000fe20000000f00 */
[----:B------:R-:W-:Y:S02]  /*51ea0*/  IMAD.MOV.U32 R147, RZ, RZ, R67 ;  /* 0x000000ffff937224 */ /* 0x000fe400078e0043 */
[----:B------:R-:W-:Y:S04]  /*51eb0*/  STL [R1+0x6b4c], R98 ;  /* 0x006b4c6201007387 */ /* 0x000fe80000100800 */
[----:B------:R1:W-:Y:S04]  /*51ec0*/  STL [R1+0x6b48], R99 ;  /* 0x006b486301007387 */ /* 0x0003e80000100800 */
[----:B------:R-:W2:Y:S04]  /*51ed0*/  LDL.LU.64 R64, [R1+0x14e0] ;  /* 0x0014e00001407983 */ /* 0x000ea80000300a00 */
[----:B------:R-:W2:Y:S01]  /*51ee0*/  LDL.LU.64 R66, [R1+0x14e8] ;  /* 0x0014e80001427983 */ /* 0x000ea20000300a00 */
[----:B------:R-:W-:-:S03]  /*51ef0*/  IMAD.MOV.U32 R150, RZ, RZ, R60 ;  /* 0x000000ffff967224 */ /* 0x000fc600078e003c */
[----:B------:R-:W-:Y:S01]  /*51f00*/  STL [R1+0x6b64], R147 ;  /* 0x006b649301007387 */ /* 0x000fe20000100800 */
[----:B------:R-:W-:-:S03]  /*51f10*/  MOV R151, R61 ;  /* 0x0000003d00977202 */ /* 0x000fc60000000f00 */
[----:B------:R-:W-:Y:S01]  /*51f20*/  STL [R1+0x6b60], R146 ;  /* 0x006b609201007387 */ /* 0x000fe20000100800 */
[----:B------:R-:W-:-:S03]  /*51f30*/  IMAD.MOV.U32 R154, RZ, RZ, R62 ;  /* 0x000000ffff9a7224 */ /* 0x000fc600078e003e */
[----:B------:R-:W-:Y:S01]  /*51f40*/  STL [R1+0x6b5c], R135 ;  /* 0x006b5c8701007387 */ /* 0x000fe20000100800 */
[----:B------:R-:W-:-:S03]  /*51f50*/  IMAD.MOV.U32 R155, RZ, RZ, R63 ;  /* 0x000000ffff9b7224 */ /* 0x000fc600078e003f */
[----:B------:R-:W-:Y:S04]  /*51f60*/  STL [R1+0x6b58], R134 ;  /* 0x006b588601007387 */ /* 0x000fe80000100800 */
[----:B------:R-:W3:Y:S04]  /*51f70*/  LDL.LU.64 R60, [R1+0x14d0] ;  /* 0x0014d000013c7983 */ /* 0x000ee80000300a00 */
[----:B------:R-:W3:Y:S04]  /*51f80*/  LDL.LU.64 R62, [R1+0x14d8] ;  /* 0x0014d800013e7983 */ /* 0x000ee80000300a00 */
[----:B------:R1:W-:Y:S04]  /*51f90*/  STL [R1+0x6b74], R155 ;  /* 0x006b749b01007387 */ /* 0x0003e80000100800 */
[----:B------:R1:W-:Y:S04]  /*51fa0*/  STL [R1+0x6b70], R154 ;  /* 0x006b709a01007387 */ /* 0x0003e80000100800 */
[----:B------:R1:W-:Y:S04]  /*51fb0*/  STL [R1+0x6b6c], R151 ;  /* 0x006b6c9701007387 */ /* 0x0003e80000100800 */
[----:B------:R1:W-:Y:S01]  /*51fc0*/  STL [R1+0x6b68], R150 ;  /* 0x006b689601007387 */ /* 0x0003e20000100800 */
[C---:B----4-:R-:W-:Y:S08]  /*51fd0*/  HMMA.1688.F32.TF32 R68, R184.reuse, R168, R68 ;  /* 0x000000a8b844723c */ /* 0x050ff00000081044 */
[C---:B--2---:R-:W-:Y:S11]  /*51fe0*/  HMMA.1688.F32.TF32 R64, R184.reuse, R164, R64 ;  /* 0x000000a4b840723c */ /* 0x044ff60000081040 */
[----:B------:R-:W-:Y:S05]  /*51ff0*/  @!UPT UIADD3 URZ, URZ, URZ, URZ ;  /* 0x0000003f3f3ff290 */ /* 0x000fea000fffe03f */
[----:B------:R-:W-:Y:S01]  /*52000*/  MOV R163, R71 ;  /* 0x0000004700a37202 */ /* 0x000fe20000000f00 */
[----:B------:R-:W-:Y:S01]  /*52010*/  IMAD.MOV.U32 R162, RZ, RZ, R70 ;  /* 0x000000ffffa27224 */ /* 0x000fe200078e0046 */
[----:B------:R-:W-:Y:S01]  /*52020*/  MOV R158, R68 ;  /* 0x00000044009e7202 */ /* 0x000fe20000000f00 */
[----:B------:R-:W-:Y:S02]  /*52030*/  IMAD.MOV.U32 R159, RZ, RZ, R69 ;  /* 0x000000ffff9f7224 */ /* 0x000fe400078e0045 */
[----:B------:R-:W2:Y:S04]  /*52040*/  LDL.LU.64 R68, [R1+0x14c0] ;  /* 0x0014c00001447983 */ /* 0x000ea80000300a00 */
[----:B------:R-:W2:Y:S01]  /*52050*/  LDL.LU.64 R70, [R1+0x14c8] ;  /* 0x0014c80001467983 */ /* 0x000ea20000300a00 */
[----:B---3--:R-:W-:Y:S03]  /*52060*/  HMMA.1688.F32.TF32 R60, R184, R160, R60 ;  /* 0x000000a0b83c723c */ /* 0x008fe6000008103c */
[----:B------:R-:W-:Y:S01]  /*52070*/  STL [R1+0x6b84], R163 ;  /* 0x006b84a301007387 */ /* 0x000fe20000100800 */
[----:B------:R-:W-:Y:S01]  /*52080*/  IMAD.MOV.U32 R131, RZ, RZ, R67 ;  /* 0x000000ffff837224 */ /* 0x000fe200078e0043 */
[----:B------:R-:W-:-:S02]  /*52090*/  MOV R130, R66 ;  /* 0x0000004200827202 */ /* 0x000fc40000000f00 */
        /* <DEDUP_REMOVED lines=8> */
[----:B------:R1:W-:Y:S01]  /*52120*/  STL [R1+0x6b90], R130 ;  /* 0x006b908201007387 */ /* 0x0003e20000100800 */
[----:B------:R-:W-:-:S03]  /*52130*/  IMAD.MOV.U32 R166, RZ, RZ, R60 ;  /* 0x000000ffffa67224 */ /* 0x000fc600078e003c */
[----:B------:R1:W-:Y:S01]  /*52140*/  STL [R1+0x6b8c], R107 ;  /* 0x006b8c6b01007387 */ /* 0x0003e20000100800 */
[----:B------:R-:W-:-:S03]  /*52150*/  MOV R167, R61 ;  /* 0x0000003d00a77202 */ /* 0x000fc60000000f00 */
[----:B------:R1:W-:Y:S01]  /*52160*/  STL [R1+0x6b88], R106 ;  /* 0x006b886a01007387 */ /* 0x0003e20000100800 */
[----:B------:R-:W-:-:S03]  /*52170*/  IMAD.MOV.U32 R170, RZ, RZ, R62 ;  /* 0x000000ffffaa7224 */ /* 0x000fc600078e003e */
[----:B------:R-:W3:Y:S01]  /*52180*/  LDL.LU.64 R64, [R1+0x14a0] ;  /* 0x0014a00001407983 */ /* 0x000ee20000300a00 */
[----:B------:R-:W-:-:S03]  /*52190*/  IMAD.MOV.U32 R171, RZ, RZ, R63 ;  /* 0x000000ffffab7224 */ /* 0x000fc600078e003f */
[----:B------:R-:W3:Y:S04]  /*521a0*/  LDL.LU.64 R66, [R1+0x14a8] ;  /* 0x0014a80001427983 */ /* 0x000ee80000300a00 */
[----:B------:R-:W4:Y:S04]  /*521b0*/  LDL.LU.64 R60, [R1+0x1490] ;  /* 0x00149000013c7983 */ /* 0x000f280000300a00 */
[----:B------:R-:W4:Y:S04]  /*521c0*/  LDL.LU.64 R62, [R1+0x1498] ;  /* 0x00149800013e7983 */ /* 0x000f280000300a00 */
[----:B------:R-:W-:Y:S04]  /*521d0*/  STL [R1+0x6ba4], R171 ;  /* 0x006ba4ab01007387 */ /* 0x000fe80000100800 */
[----:B------:R-:W-:Y:S04]  /*521e0*/  STL [R1+0x6ba0], R170 ;  /* 0x006ba0aa01007387 */ /* 0x000fe80000100800 */
[----:B------:R-:W-:Y:S04]  /*521f0*/  STL [R1+0x6b9c], R167 ;  /* 0x006b9ca701007387 */ /* 0x000fe80000100800 */
[----:B------:R-:W-:Y:S04]  /*52200*/  STL [R1+0x6b98], R166 ;  /* 0x006b98a601007387 */ /* 0x000fe80000100800 */
[----:B------:R-:W4:Y:S04]  /*52210*/  LDL.LU.64 R76, [R1+0x1480] ;  /* 0x00148000014c7983 */ /* 0x000f280000300a00 */
[----:B------:R-:W4:Y:S04]  /*52220*/  LDL.LU.64 R78, [R1+0x1488] ;  /* 0x00148800014e7983 */ /* 0x000f280000300a00 */
[----:B------:R-:W4:Y:S04]  /*52230*/  LDL.LU.64 R72, [R1+0x1470] ;  /* 0x0014700001487983 */ /* 0x000f280000300a00 */
[----:B------:R-:W4:Y:S01]  /*52240*/  LDL.LU.64 R74, [R1+0x1478] ;  /* 0x00147800014a7983 */ /* 0x000f220000300a00 */
[C---:B--2---:R-:W-:Y:S11]  /*52250*/  HMMA.1688.F32.TF32 R68, R184.reuse, R156, R68 ;  /* 0x0000009cb844723c */ /* 0x044ff60000081044 */
[----:B------:R-:W-:Y:S11]  /*52260*/  @!UPT UIADD3 URZ, URZ, URZ, URZ ;  /* 0x0000003f3f3ff290 */ /* 0x000ff6000fffe03f */
[----:B------:R-:W-:Y:S02]  /*52270*/  @!UPT UIADD3 URZ, URZ, URZ, URZ ;  /* 0x0000003f3f3ff290 */ /* 0x000fe4000fffe03f */
[----:B-1----:R-:W-:Y:S01]  /*52280*/  MOV R99, R71 ;  /* 0x0000004700637202 */ /* 0x002fe20000000f00 */
[----:B------:R-:W-:Y:S01]  /*52290*/  IMAD.MOV.U32 R98, RZ, RZ, R70 ;  /* 0x000000ffff627224 */ /* 0x000fe200078e0046 */
[----:B------:R-:W-:Y:S01]  /*522a0*/  MOV R103, R68 ;  /* 0x0000004400677202 */ /* 0x000fe20000000f00 */
[----:B------:R-:W-:Y:S02]  /*522b0*/  IMAD.MOV.U32 R102, RZ, RZ, R69 ;  /* 0x000000ffff667224 */ /* 0x000fe400078e0045 */
[----:B------:R-:W2:Y:S04]  /*522c0*/  LDL.LU.64 R68, [R1+0x1460] ;  /* 0x0014600001447983 */ /* 0x000ea80000300a00 */
[----:B------:R-:W2:Y:S04]  /*522d0*/  LDL.LU.64 R70, [R1+0x1468] ;  /* 0x0014680001467983 */ /* 0x000ea80000300a00 */
[----:B------:R1:W-:Y:S01]  /*522e0*/  STL [R1+0x6bb4], R99 ;  /* 0x006bb46301007387 */ /* 0x0003e20000100800 */
[C---:B---3--:R-:W-:Y:S08]  /*522f0*/  HMMA.1688.F32.TF32 R64, R184.reuse, R148, R64 ;  /* 0x00000094b840723c */ /* 0x048ff00000081040 */
[----:B----4-:R-:W-:Y:S01]  /*52300*/  HMMA.1688.F32.TF32 R60, R184, R144, R60 ;  /* 0x00000090b83c723c */ /* 0x010fe2000008103c */
[----:B------:R3:W-:Y:S04]  /*52310*/  STL [R1+0x6bb0], R98 ;  /* 0x006bb06201007387 */ /* 0x0007e80000100800 */
[----:B------:R4:W-:Y:S04]  /*52320*/  STL [R1+0x6bac], R102 ;  /* 0x006bac6601007387 */ /* 0x0009e80000100800 */
[----:B------:R1:W-:Y:S07]  /*52330*/  STL [R1+0x6ba8], R103 ;  /* 0x006ba86701007387 */ /* 0x0003ee0000100800 */
[----:B------:R-:W-:Y:S01]  /*52340*/  IMAD.MOV.U32 R155, RZ, RZ, R64 ;  /* 0x000000ffff9b7224 */ /* 0x000fe200078e0040 */
[----:B------:R-:W-:Y:S01]  /*52350*/  MOV R154, R65 ;  /* 0x00000041009a7202 */ /* 0x000fe20000000f00 */
[----:B------:R-:W-:Y:S01]  /*52360*/  IMAD.MOV.U32 R151, RZ, RZ, R66 ;  /* 0x000000ffff977224 */ /* 0x000fe200078e0042 */
[----:B------:R-:W2:Y:S01]  /*52370*/  LDL.LU.64 R64, [R1+0x1450] ;  /* 0x0014500001407983 */ /* 0x000ea20000300a00 */
[----:B------:R-:W-:-:S03]  /*52380*/  IMAD.MOV.U32 R150, RZ, RZ, R67 ;  /* 0x000000ffff967224 */ /* 0x000fc600078e0043 */
[----:B------:R-:W2:Y:S01]  /*52390*/  LDL.LU.64 R66, [R1+0x1458] ;  /* 0x0014580001427983 */ /* 0x000ea20000300a00 */
[----:B------:R-:W-:Y:S01]  /*523a0*/  MOV R174, R60 ;  /* 0x0000003c00ae7202 */ /* 0x000fe20000000f00 */
[----:B------:R-:W-:Y:S01]  /*523b0*/  IMAD.MOV.U32 R110, RZ, RZ, R61 ;  /* 0x000000ffff6e7224 */ /* 0x000fe200078e003d */
[----:B------:R-:W-:Y:S01]  /*523c0*/  MOV R182, R63 ;  /* 0x0000003f00b67202 */ /* 0x000fe20000000f00 */
[----:B------:R-:W-:Y:S01]  /*523d0*/  IMAD.MOV.U32 R111, RZ, RZ, R62 ;  /* 0x000000ffff6f7224 */ /* 0x000fe200078e003e */
[----:B------:R-:W2:Y:S04]  /*523e0*/  LDL.LU.64 R60, [R1+0x1440] ;  /* 0x00144000013c7983 */ /* 0x000ea80000300a00 */
[----:B------:R-:W2:Y:S01]  /*523f0*/  LDL.LU.64 R62, [R1+0x1448] ;  /* 0x00144800013e7983 */ /* 0x000ea20000300a00 */
[----:B------:R-:W-:Y:S03]  /*52400*/  HMMA.1688.F32.TF32 R72, R184, R128, R72 ;  /* 0x00000080b848723c */ /* 0x000fe60000081048 */
[----:B------:R-:W3:Y:S04]  /*52410*/  LDL.LU.64 R216, [R1+0x1430] ;  /* 0x0014300001d87983 */ /* 0x000ee80000300a00 */
[----:B------:R-:W3:Y:S04]  /*52420*/  LDL.LU.64 R218, [R1+0x1438] ;  /* 0x0014380001da7983 */ /* 0x000ee80000300a00 */
[----:B------:R-:W3:Y:S04]  /*52430*/  LDL.LU.64 R212, [R1+0x1420] ;  /* 0x0014200001d47983 */ /* 0x000ee80000300a00 */
[----:B------:R-:W3:Y:S04]  /*52440*/  LDL.LU.64 R214, [R1+0x1428] ;  /* 0x0014280001d67983 */ /* 0x000ee80000300a00 */
[----:B------:R-:W3:Y:S04]  /*52450*/  LDL.LU.64 R208, [R1+0x1410] ;  /* 0x0014100001d07983 */ /* 0x000ee80000300a00 */
[----:B------:R-:W3:Y:S01]  /*52460*/  LDL.LU.64 R210, [R1+0x1418] ;  /* 0x0014180001d27983 */ /* 0x000ee20000300a00 */
[----:B------:R-:W-:Y:S01]  /*52470*/  IMAD.MOV.U32 R131, RZ, RZ, R72 ;  /* 0x000000ffff837224 */ /* 0x000fe200078e0048 */
[----:B------:R-:W-:-:S02]  /*52480*/  MOV R130, R73 ;  /* 0x0000004900827202 */ /* 0x000fc40000000f00 */
[----:B------:R-:W4:Y:S01]  /*52490*/  LDL.LU.64 R204, [R1+0x1400] ;  /* 0x0014000001cc7983 */ /* 0x000f220000300a00 */
[----:B------:R-:W-:-:S03]  /*524a0*/  IMAD.MOV.U32 R107, RZ, RZ, R74 ;  /* 0x000000ffff6b7224 */ /* 0x000fc600078e004a */
[----:B------:R-:W4:Y:S01]  /*524b0*/  LDL.LU.64 R206, [R1+0x1408] ;  /* 0x0014080001ce7983 */ /* 0x000f220000300a00 */
[----:B------:R-:W-:Y:S01]  /*524c0*/  IMAD.MOV.U32 R106, RZ, RZ, R75 ;  /* 0x000000ffff6a7224 */ /* 0x000fe200078e004b */
[C---:B------:R-:W-:Y:S02]  /*524d0*/  HMMA.1688.F32.TF32 R196, R184.reuse, R152, R196 ;  /* 0x00000098b8c4723c */ /* 0x040fe400000810c4 */
[----:B------:R-:W4:Y:S04]  /*524e0*/  LDL.LU.64 R72, [R1+0x13f0] ;  /* 0x0013f00001487983 */ /* 0x000f280000300a00 */
[----:B------:R-:W4:Y:S02]  /*524f0*/  LDL.LU.64 R74, [R1+0x13f8] ;  /* 0x0013f800014a7983 */ /* 0x000f240000300a00 */
[----:B------:R-:W-:Y:S02]  /*52500*/  HMMA.1688.F32.TF32 R76, R184, R132, R76 ;  /* 0x00000084b84c723c */ /* 0x000fe4000008104c */
[----:B------:R-:W4:Y:S04]  /*52510*/  LDL.LU.64 R200, [R1+0x13d0] ;  /* 0x0013d00001c87983 */ /* 0x000f280000300a00 */
[----:B------:R-:W4:Y:S10]  /*52520*/  LDL.LU.64 R202, [R1+0x13d8] ;  /* 0x0013d80001ca7983 */ /* 0x000f340000300a00 */
[----:B------:R-:W-:Y:S01]  /*52530*/  IMAD.MOV.U32 R147, RZ, RZ, R196 ;  /* 0x000000ffff937224 */ /* 0x000fe200078e00c4 */
[----:B------:R-:W-:Y:S01]  /*52540*/  MOV R135, R198 ;  /* 0x000000c600877202 */ /* 0x000fe20000000f00 */
[----:B------:R-:W-:-:S02]  /*52550*/  IMAD.MOV.U32 R146, RZ, RZ, R197 ;  /* 0x000000ffff927224 */ /* 0x000fc400078e00c5 */
[----:B------:R-:W-:Y:S01]  /*52560*/  IMAD.MOV.U32 R134, RZ, RZ, R199 ;  /* 0x000000ffff867224 */ /* 0x000fe200078e00c7 */
[----:B------:R-:W4:Y:S03]  /*52570*/  LDL.LU.64 R196, [R1+0x13b0] ;  /* 0x0013b00001c47983 */ /* 0x000f260000300a00 */
[----:B------:R-:W-:Y:S01]  /*52580*/  IMAD.MOV.U32 R163, RZ, RZ, R76 ;  /* 0x000000ffffa37224 */ /* 0x000fe200078e004c */
[----:B------:R-:W4:Y:S01]  /*52590*/  LDL.LU.64 R198, [R1+0x13b8] ;  /* 0x0013b80001c67983 */ /* 0x000f220000300a00 */
[----:B------:R-:W-:Y:S01]  /*525a0*/  IMAD.MOV.U32 R162, RZ, RZ, R77 ;  /* 0x000000ffffa27224 */ /* 0x000fe200078e004d */
[----:B------:R-:W-:Y:S01]  /*525b0*/  MOV R159, R78 ;  /* 0x0000004e009f7202 */ /* 0x000fe20000000f00 */
[----:B------:R-:W-:Y:S01]  /*525c0*/  IMAD.MOV.U32 R158, RZ, RZ, R79 ;  /* 0x000000ffff9e7224 */ /* 0x000fe200078e004f */
[----:B------:R-:W4:Y:S04]  /*525d0*/  LDL.LU.64 R76, [R1+0x1390] ;  /* 0x00139000014c7983 */ /* 0x000f280000300a00 */
[----:B------:R-:W4:Y:S01]  /*525e0*/  LDL.LU.64 R78, [R1+0x1398] ;  /* 0x00139800014e7983 */ /* 0x000f220000300a00 */
[----:B--2---:R-:W-:Y:S11]  /*525f0*/  HMMA.1688.F32.TF32 R60, R184, R96, R60 ;  /* 0x00000060b83c723c */ /* 0x004ff6000008103c */
[----:B------:R-:W-:Y:S11]  /*52600*/  @!UPT UIADD3 URZ, URZ, URZ, URZ ;  /* 0x0000003f3f3ff290 */ /* 0x000ff6000fffe03f */
[----:B------:R-:W-:Y:S02]  /*52610*/  @!UPT UIADD3 URZ, URZ, URZ, URZ ;  /* 0x0000003f3f3ff290 */ /* 0x000fe4000fffe03f */
[----:B-1----:R-:W-:Y:S01]  /*52620*/  IMAD.MOV.U32 R99, RZ, RZ, R60 ;  /* 0x000000ffff637224 */ /* 0x002fe200078e003c */
[----:B---3--:R-:W-:Y:S01]  /*52630*/  MOV R98, R61 ;  /* 0x0000003d00627202 */ /* 0x008fe20000000f00 */
[----:B----4-:R-:W-:Y:S01]  /*52640*/  IMAD.MOV.U32 R102, RZ, RZ, R62 ;  /* 0x000000ffff667224 */ /* 0x010fe200078e003e */
[----:B------:R-:W2:Y:S01]  /*52650*/  LDL.LU.64 R60, [R1+0x1370] ;  /* 0x00137000013c7983 */ /* 0x000ea20000300a00 */
[----:B------:R-:W-:-:S03]  /*52660*/  IMAD.MOV.U32 R103, RZ, RZ, R63 ;  /* 0x000000ffff677224 */ /* 0x000fc600078e003f */
[----:B------:R-:W2:Y:S01]  /*52670*/  LDL.LU.64 R62, [R1+0x1378] ;  /* 0x00137800013e7983 */ /* 0x000ea20000300a00 */
[C---:B------:R-:W-:Y:S08]  /*52680*/  HMMA.1688.F32.TF32 R68, R184.reuse, R104, R68 ;  /* 0x00000068b844723c */ /* 0x040ff00000081044 */
[C---:B------:R-:W-:Y:S08]  /*52690*/  HMMA.1688.F32.TF32 R64, R184.reuse, R100, R64 ;  /* 0x00000064b840723c */ /* 0x040ff00000081040 */
[C---:B------:R-:W-:Y:S08]  /*526a0*/  HMMA.1688.F32.TF32 R220, R184.reuse, R92, R216 ;  /* 0x0000005cb8dc723c */ /* 0x040ff000000810d8 */
[C---:B------:R-:W-:Y:S01]  /*526b0*/  HMMA.1688.F32.TF32 R216, R184.reuse, R88, R212 ;  /* 0x00000058b8d8723c */ /* 0x040fe200000810d4 */
[----:B------:R-:W-:Y:S01]  /*526c0*/  MOV R171, R68 ;  /* 0x0000004400ab7202 */ /* 0x000fe20000000f00 */
[----:B------:R-:W-:Y:S01]  /*526d0*/  IMAD.MOV.U32 R170, RZ, RZ, R69 ;  /* 0x000000ffffaa7224 */ /* 0x000fe200078e0045 */
[----:B------:R-:W-:Y:S01]  /*526e0*/  MOV R166, R71 ;  /* 0x0000004700a67202 */ /* 0x000fe20000000f00 */
[----:B------:R-:W-:Y:S01]  /*526f0*/  IMAD.MOV.U32 R167, RZ, RZ, R70 ;  /* 0x000000ffffa77224 */ /* 0x000fe200078e0046 */
[----:B------:R-:W3:Y:S03]  /*52700*/  LDL.LU.64 R68, [R1+0x1340] ;  /* 0x0013400001447983 */ /* 0x000ee60000300a00 */
[C---:B------:R-:W-:Y:S01]  /*52710*/  HMMA.1688.F32.TF32 R212, R184.reuse, R84, R208 ;  /* 0x00000054b8d4723c */ /* 0x040fe200000810d0 */
[----:B------:R-:W3:Y:S07]  /*52720*/  LDL.LU.64 R70, [R1+0x1348] ;  /* 0x0013480001467983 */ /* 0x000eee0000300a00 */
[C---:B------:R-:W-:Y:S08]  /*52730*/  HMMA.1688.F32.TF32 R208, R184.reuse, R80, R204 ;  /* 0x00000050b8d0723c */ /* 0x040ff000000810cc */
[----:B------:R-:W-:Y:S01]  /*52740*/  HMMA.1688.F32.TF32 R204, R184, R24, R72 ;  /* 0x00000018b8cc723c */ /* 0x000fe20000081048 */
[----:B------:R-:W-:Y:S01]  /*52750*/  IMAD.MOV.U32 R183, RZ, RZ, R64 ;  /* 0x000000ffffb77224 */ /* 0x000fe200078e0040 */
[----:B------:R-:W-:Y:S01]  /*52760*/  MOV R178, R66 ;  /* 0x0000004200b27202 */ /* 0x000fe20000000f00 */
[----:B------:R-:W-:-:S02]  /*52770*/  IMAD.MOV.U32 R175, RZ, RZ, R65 ;  /* 0x000000ffffaf7224 */ /* 0x000fc400078e0041 */
[----:B------:R-:W-:Y:S01]  /*52780*/  IMAD.MOV.U32 R179, RZ, RZ, R67 ;  /* 0x000000ffffb37224 */ /* 0x000fe200078e0043 */
[----:B------:R-:W4:Y:S04]  /*52790*/  LDL.LU.64 R64, [R1+0xb0] ;  /* 0x0000b00001407983 */ /* 0x000f280000300a00 */
[----:B------:R-:W4:Y:S04]  /*527a0*/  LDL.LU.64 R66, [R1+0xb8] ;  /* 0x0000b80001427983 */ /* 0x000f280000300a00 */
[----:B------:R-:W-:Y:S04]  /*527b0*/  STL.64 [R1+0x24e0], R220 ;  /* 0x0024e0dc01007387 */ /* 0x000fe80000100a00 */
[----:B------:R-:W-:Y:S04]  /*527c0*/  STL.64 [R1+0x24e8], R222 ;  /* 0x0024e8de01007387 */ /* 0x000fe80000100a00 */
[----:B------:R-:W-:Y:S04]  /*527d0*/  STL.64 [R1+0x24d0], R216 ;  /* 0x0024d0d801007387 */ /* 0x000fe80000100a00 */
[----:B------:R-:W-:Y:S04]  /*527e0*/  STL.64 [R1+0x24d8], R218 ;  /* 0x0024d8da01007387 */ /* 0x000fe80000100a00 */
[----:B------:R-:W-:Y:S04]  /*527f0*/  STL.64 [R1+0x24c0], R212 ;  /* 0x0024c0d401007387 */ /* 0x000fe80000100a00 */
[----:B------:R-:W-:Y:S04]  /*52800*/  STL.64 [R1+0x24c8], R214 ;  /* 0x0024c8d601007387 */ /* 0x000fe80000100a00 */
[----:B------:R-:W4:Y:S04]  /*52810*/  LDL.LU.64 R72, [R1+0x2c0] ;  /* 0x0002c00001487983 */ /* 0x000f280000300a00 */
[----:B------:R-:W-:Y:S04]  /*52820*/  STL.64 [R1+0x24b0], R208 ;  /* 0x0024b0d001007387 */ /* 0x000fe80000100a00 */
[----:B------:R-:W-:Y:S04]  /*52830*/  STL.64 [R1+0x24b8], R210 ;  /* 0x0024b8d201007387 */ /* 0x000fe80000100a00 */
[----:B------:R-:W4:Y:S04]  /*52840*/  LDL.LU.64 R74, [R1+0x2c8] ;  /* 0x0002c800014a7983 */ /* 0x000f280000300a00 */
[----:B------:R-:W-:Y:S04]  /*52850*/  STL.64 [R1+0x24a0], R204 ;  /* 0x0024a0cc01007387 */ /* 0x000fe80000100a00 */
[----:B------:R1:W-:Y:S02]  /*52860*/  STL.64 [R1+0x24a8], R206 ;  /* 0x0024a8ce01007387 */ /* 0x0003e40000100a00 */
[C---:B-1----:R-:W-:Y:S08]  /*52870*/  HMMA.1688.F32.TF32 R204, R184.reuse, R20, R200 ;  /* 0x00000014b8cc723c */ /* 0x042ff000000810c8 */
[C---:B------:R-:W-:Y:S08]  /*52880*/  HMMA.1688.F32.TF32 R200, R184.reuse, R16, R196 ;  /* 0x00000010b8c8723c */ /* 0x040ff000000810c4 */
[C---:B------:R-:W-:Y:S07]  /*52890*/  HMMA.1688.F32.TF32 R196, R184.reuse, R12, R76 ;  /* 0x0000000cb8c4723c */ /* 0x040fee000008104c */
[----:B------:R-:W-:Y:S04]  /*528a0*/  STL.64 [R1+0x2490], R204 ;  /* 0x002490cc01007387 */ /* 0x000fe80000100a00 */
[----:B------:R-:W-:Y:S04]  /*528b0*/  STL.64 [R1+0x2498], R206 ;  /* 0x002498ce01007387 */ /* 0x000fe80000100a00 */
[----:B------:R-:W-:Y:S04]  /*528c0*/  STL.64 [R1+0x2480], R200 ;  /* 0x002480c801007387 */ /* 0x000fe80000100a00 */
[----:B------:R-:W-:Y:S01]  /*528d0*/  STL.64 [R1+0x2488], R202 ;  /* 0x002488ca01007387 */ /* 0x000fe20000100a00 */
[C---:B--2---:R-:W-:Y:S03]  /*528e0*/  HMMA.1688.F32.TF32 R76, R184.reuse, R8, R60 ;  /* 0x00000008b84c723c */ /* 0x044fe6000008103c */
[----:B------:R-:W2:Y:S04]  /*528f0*/  LDL.LU.64 R60, [R1+0x2b0] ;  /* 0x0002b000013c7983 */ /* 0x000ea80000300a00 */
[----:B------:R-:W-:Y:S04]  /*52900*/  STL.64 [R1+0x2470], R196 ;  /* 0x002470c401007387 */ /* 0x000fe80000100a00 */
[----:B------:R-:W-:Y:S04]  /*52910*/  STL.64 [R1+0x2478], R198 ;  /* 0x002478c601007387 */ /* 0x000fe80000100a00 */
[----:B------:R-:W2:Y:S08]  /*52920*/  LDL.LU.64 R62, [R1+0x2b8] ;  /* 0x0002b800013e7983 */ /* 0x000eb00000300a00 */
[----:B------:R-:W-:Y:S04]  /*52930*/  STL.64 [R1+0x2460], R76 ;  /* 0x0024604c01007387 */ /* 0x000fe80000100a00 */
[----:B------:R3:W-:Y:S02]  /*52940*/  STL.64 [R1+0x2468], R78 ;  /* 0x0024684e01007387 */ /* 0x0007e40000100a00 */
[----:B---3--:R-:W-:Y:S02]  /*52950*/  HMMA.1688.F32.TF32 R76, R184, R4, R68 ;  /* 0x00000004b84c723c */ /* 0x008fe40000081044 */
[----:B------:R-:W3:Y:S04]  /*52960*/  LDL.LU.64 R68, [R1+0x2a0] ;  /* 0x0002a00001447983 */ /* 0x000ee80000300a00 */
[----:B------:R-:W3:Y:S04]  /*52970*/  LDL.LU.64 R70, [R1+0x2a8] ;  /* 0x0002a80001467983 */ /* 0x000ee80000300a00 */
[----:B------:R-:W-:Y:S04]  /*52980*/  LDS R184, [R192+0x80] ;  /* 0x00008000c0b87984 */ /* 0x000fe80000000800 */
[----:B------:R-:W-:Y:S04]  /*52990*/  LDS R186, [R192+0x1080] ;  /* 0x00108000c0ba7984 */ /* 0x000fe80000000800 */
[----:B------:R-:W-:Y:S04]  /*529a0*/  LDS R185, [R3+0x80] ;  /* 0x0000800003b97984 */ /* 0x000fe80000000800 */
[----:B------:R-:W1:Y:S04]  /*529b0*/  LDS R187, [R3+0x1080] ;  /* 0x0010800003bb7984 */ /* 0x000e680000000800 */
[----:B------:R-:W-:Y:S04]  /*529c0*/  STL.64 [R1+0x2440], R76 ;  /* 0x0024404c01007387 */ /* 0x000fe80000100a00 */
[----:B------:R4:W-:Y:S02]  /*529d0*/  STL.64 [R1+0x2448], R78 ;  /* 0x0024484e01007387 */ /* 0x0009e40000100a00 */
[C---:B----4-:R-:W-:Y:S02]  /*529e0*/  HMMA.1688.F32.TF32 R76, R188.reuse, R140, R64 ;  /* 0x0000008cbc4c723c */ /* 0x050fe40000081040 */
[----:B------:R-:W4:Y:S04]  /*529f0*/  LDL.LU.64 R64, [R1+0x290] ;  /* 0x0002900001407983 */ /* 0x000f280000300a00 */
[----:B------:R-:W4:Y:S02]  /*52a00*/  LDL.LU.64 R66, [R1+0x298] ;  /* 0x0002980001427983 */ /* 0x000f240000300a00 */
[----:B------:R-:W-:Y:S11]  /*52a10*/  HMMA.1688.F32.TF32 R72, R188, R136, R72 ;  /* 0x00000088bc48723c */ /* 0x000ff60000081048 */
[----:B------:R-:W-:Y:S04]  /*52a20*/  @!UPT UIADD3 URZ, URZ, URZ, URZ ;  /* 0x0000003f3f3ff290 */ /* 0x000fe8000fffe03f */
[----:B------:R-:W-:Y:S04]  /*52a30*/  STL.64 [R1+0x2430], R76 ;  /* 0x0024304c01007387 */ /* 0x000fe80000100a00 */
[----:B------:R2:W-:Y:S05]  /*52a40*/  STL.64 [R1+0x2438], R78 ;  /* 0x0024384e01007387 */ /* 0x0005ea0000100a00 */
[----:B------:R-:W-:Y:S01]  /*52a50*/  MOV R11, R75 ;  /* 0x0000004b000b7202 */ /* 0x000fe20000000f00 */
[----:B------:R-:W-:Y:S01]  /*52a60*/  IMAD.MOV.U32 R10, RZ, RZ, R74 ;  /* 0x000000ffff0a7224 */ /* 0x000fe200078e004a */
[----:B------:R-:W-:Y:S01]  /*52a70*/  MOV R6, R72 ;  /* 0x0000004800067202 */ /* 0x000fe20000000f00 */
[----:B------:R-:W-:-:S02]  /*52a80*/  IMAD.MOV.U32 R7, RZ, RZ, R73 ;  /* 0x000000ffff077224 */ /* 0x000fc400078e0049 */
[----:B------:R-:W4:Y:S04]  /*52a90*/  LDL.LU.64 R72, [R1+0x280] ;  /* 0x0002800001487983 */ /* 0x000f280000300a00 */
[----:B------:R-:W4:Y:S04]  /*52aa0*/  LDL.LU.64 R74, [R1+0x288] ;  /* 0x00028800014a7983 */ /* 0x000f280000300a00 */
[----:B------:R1:W-:Y:S04]  /*52ab0*/  STL [R1+0x6a5c], R11 ;  /* 0x006a5c0b01007387 */ /* 0x0003e80000100800 */
[----:B------:R-:W-:Y:S04]  /*52ac0*/  STL [R1+0x6a58], R10 ;  /* 0x006a580a01007387 */ /* 0x000fe80000100800 */
[----:B------:R1:W-:Y:S04]  /*52ad0*/  STL [R1+0x6a54], R7 ;  /* 0x006a540701007387 */ /* 0x0003e80000100800 */
[----:B------:R1:W-:Y:S01]  /*52ae0*/  STL [R1+0x6a50], R6 ;  /* 0x006a500601007387 */ /* 0x0003e20000100800 */
[C---:B--2---:R-:W-:Y:S03]  /*52af0*/  HMMA.1688.F32.TF32 R76, R188.reuse, R124, R60 ;  /* 0x0000007cbc4c723c */ /* 0x044fe6000008103c */
[----:B------:R-:W2:Y:S04]  /*52b00*/  LDL.LU.64 R60, [R1+0x270] ;  /* 0x00027000013c7983 */ /* 0x000ea80000300a00 */
[----:B------:R-:W2:Y:S01]  /*52b10*/  LDL.LU.64 R62, [R1+0x278] ;  /* 0x00027800013e7983 */ /* 0x000ea20000300a00 */
[C---:B---3--:R-:W-:Y:S11]  /*52b20*/  HMMA.1688.F32.TF32 R68, R188.reuse, R120, R68 ;  /* 0x00000078bc44723c */ /* 0x048ff60000081044 */
[----:B------:R-:W-:Y:S04]  /*52b30*/  @!UPT UIADD3 URZ, URZ, URZ, URZ ;  /* 0x0000003f3f3ff290 */ /* 0x000fe8000fffe03f */
[----:B------:R-:W-:Y:S04]  /*52b40*/  STL.64 [R1+0x2420], R76 ;  /* 0x0024204c01007387 */ /* 0x000fe80000100a00 */
[----:B------:R-:W-:Y:S05]  /*52b50*/  STL.64 [R1+0x2428], R78 ;  /* 0x0024284e01007387 */ /* 0x000fea0000100a00 */
[----:B-1----:R-:W-:Y:S01]  /*52b60*/  IMAD.MOV.U32 R11, RZ, RZ, R68 ;  /* 0x000000ffff0b7224 */ /* 0x002fe200078e0044 */
[----:B------:R-:W-:Y:S01]  /*52b70*/  MOV R7, R70 ;  /* 0x0000004600077202 */ /* 0x000fe20000000f00 */
[----:B------:R-:W-:Y:S01]  /*52b80*/  IMAD.MOV.U32 R10, RZ, RZ, R69 ;  /* 0x000000ffff0a7224 */ /* 0x000fe200078e0045 */
[C---:B----4-:R-:W-:Y:S01]  /*52b90*/  HMMA.1688.F32.TF32 R64, R188.reuse, R116, R64 ;  /* 0x00000074bc40723c */ /* 0x050fe20000081040 */
[----:B------:R-:W-:Y:S01]  /*52ba0*/  IMAD.MOV.U32 R6, RZ, RZ, R71 ;  /* 0x000000ffff067224 */ /* 0x000fe200078e0047 */
[----:B------:R-:W3:Y:S04]  /*52bb0*/  LDL.LU.64 R68, [R1+0x260] ;  /* 0x0002600001447983 */ /* 0x000ee80000300a00 */
[----:B------:R-:W3:Y:S04]  /*52bc0*/  LDL.LU.64 R70, [R1+0x268] ;  /* 0x0002680001467983 */ /* 0x000ee80000300a00 */
[----:B------:R-:W-:Y:S04]  /*52bd0*/  STL [R1+0x6a6c], R11 ;  /* 0x006a6c0b01007387 */ /* 0x000fe80000100800 */
[----:B------:R-:W-:Y:S04]  /*52be0*/  STL [R1+0x6a68], R10 ;  /* 0x006a680a01007387 */ /* 0x000fe80000100800 */
[----:B------:R-:W-:Y:S04]  /*52bf0*/  STL [R1+0x6a64], R7 ;  /* 0x006a640701007387 */ /* 0x000fe80000100800 */
[----:B------:R1:W-:Y:S02]  /*52c00*/  STL [R1+0x6a60], R6 ;  /* 0x006a600601007387 */ /* 0x0003e40000100800 */
[----:B------:R-:W-:Y:S01]  /*52c10*/  IMAD.MOV.U32 R19, RZ, RZ, R67 ;  /* 0x000000ffff137224 */ /* 0x000fe200078e0043 */
[----:B------:R-:W-:Y:S01]  /*52c20*/  MOV R15, R65 ;  /* 0x00000041000f7202 */ /* 0x000fe20000000f00 */
[----:B------:R-:W-:Y:S01]  /*52c30*/  IMAD.MOV.U32 R14, RZ, RZ, R64 ;  /* 0x000000ffff0e7224 */ /* 0x000fe200078e0040 */
[C---:B------:R-:W-:Y:S01]  /*52c40*/  HMMA.1688.F32.TF32 R72, R188.reuse, R112, R72 ;  /* 0x00000070bc48723c */ /* 0x040fe20000081048 */
[----:B------:R-:W-:Y:S01]  /*52c50*/  IMAD.MOV.U32 R18, RZ, RZ, R66 ;  /* 0x000000ffff127224 */ /* 0x000fe200078e0042 */
[----:B------:R-:W4:Y:S04]  /*52c60*/  LDL.LU.64 R64, [R1+0x250] ;  /* 0x0002500001407983 */ /* 0x000f280000300a00 */
[----:B------:R-:W4:Y:S04]  /*52c70*/  LDL.LU.64 R66, [R1+0x258] ;  /* 0x0002580001427983 */ /* 0x000f280000300a00 */
[----:B------:R-:W-:Y:S04]  /*52c80*/  STL [R1+0x6a7c], R19 ;  /* 0x006a7c1301007387 */ /* 0x000fe80000100800 */
[----:B------:R-:W-:Y:S04]  /*52c90*/  STL [R1+0x6a78], R18 ;  /* 0x006a781201007387 */ /* 0x000fe80000100800 */
[----:B------:R2:W-:Y:S06]  /*52ca0*/  STL [R1+0x6a74], R15 ;  /* 0x006a740f01007387 */ /* 0x0005ec0000100800 */
[----:B-1----:R-:W-:Y:S01]  /*52cb0*/  IMAD.MOV.U32 R6, RZ, RZ, R73 ;  /* 0x000000ffff067224 */ /* 0x002fe200078e0049 */
[----:B------:R-:W-:Y:S01]  /*52cc0*/  MOV R7, R72 ;  /* 0x0000004800077202 */ /* 0x000fe20000000f00 */
[----:B------:R1:W-:Y:S04]  /*52cd0*/  STL [R1+0x6a70], R14 ;  /* 0x006a700e01007387 */ /* 0x0003e80000100800 */
[----:B------:R-:W-:Y:S04]  /*52ce0*/  STL.64 [R1+0x23f8], R74 ;  /* 0x0023f84a01007387 */ /* 0x000fe80000100a00 */
[----:B------:R1:W-:Y:S04]  /*52cf0*/  STL [R1+0x6a84], R6 ;  /* 0x006a840601007387 */ /* 0x0003e80000100800 */
[----:B------:R1:W-:Y:S01]  /*52d00*/  STL [R1+0x6a80], R7 ;  /* 0x006a800701007387 */ /* 0x0003e20000100800 */
[----:B--2---:R-:W-:Y:S11]  /*52d10*/  HMMA.1688.F32.TF32 R60, R188, R108, R60 ;  /* 0x0000006cbc3c723c */ /* 0x004ff6000008103c */
[----:B------:R-:W-:Y:S11]  /*52d20*/  @!UPT UIADD3 URZ, URZ, URZ, URZ ;  /* 0x0000003f3f3ff290 */ /* 0x000ff6000fffe03f */
[----:B------:R-:W-:Y:S02]  /*52d30*/  @!UPT UIADD3 URZ, URZ, URZ, URZ ;  /* 0x0000003f3f3ff290 */ /* 0x000fe4000fffe03f */
[----:B------:R-:W-:Y:S01]  /*52d40*/  IMAD.MOV.U32 R15, RZ, RZ, R60 ;  /* 0x000000ffff0f7224 */ /* 0x000fe200078e003c */
[----:B-1----:R-:W-:Y:S01]  /*52d50*/  MOV R14, R61 ;  /* 0x0000003d000e7202 */ /* 0x002fe20000000f00 */
[----:B------:R-:W-:Y:S01]  /*52d60*/  IMAD.MOV.U32 R11, RZ, RZ, R62 ;  /* 0x000000ffff0b7224 */ /* 0x000fe200078e003e */
[----:B------:R-:W2:Y:S01]  /*52d70*/  LDL.LU.64 R60, [R1+0x230] ;  /* 0x00023000013c7983 */ /* 0x000ea20000300a00 */
[----:B------:R-:W-:-:S03]  /*52d80*/  IMAD.MOV.U32 R10, RZ, RZ, R63 ;  /* 0x000000ffff0a7224 */ /* 0x000fc600078e003f */
[----:B------:R-:W2:Y:S04]  /*52d90*/  LDL.LU.64 R62, [R1+0x238] ;  /* 0x00023800013e7983 */ /* 0x000ea80000300a00 */
[----:B------:R1:W-:Y:S04]  /*52da0*/  STL [R1+0x6a94], R10 ;  /* 0x006a940a01007387 */ /* 0x0003e80000100800 */
[----:B------:R1:W-:Y:S04]  /*52db0*/  STL [R1+0x6a90], R11 ;  /* 0x006a900b01007387 */ /* 0x0003e80000100800 */
[----:B------:R1:W-:Y:S04]  /*52dc0*/  STL [R1+0x6a8c], R15 ;  /* 0x006a8c0f01007387 */ /* 0x0003e80000100800 */
[----:B------:R1:W-:Y:S04]  /*52dd0*/  STL [R1+0x6a88], R14 ;  /* 0x006a880e01007387 */ /* 0x0003e80000100800 */
[----:B------:R-:W2:Y:S04]  /*52de0*/  LDL.LU.64 R196, [R1+0x220] ;  /* 0x0002200001c47983 */ /* 0x000ea80000300a00 */
[----:B------:R-:W2:Y:S01]  /*52df0*/  LDL.LU.64 R198, [R1+0x228] ;  /* 0x0002280001c67983 */ /* 0x000ea20000300a00 */
[C---:B---3--:R-:W-:Y:S11]  /*52e00*/  HMMA.1688.F32.TF32 R68, R188.reuse, R180, R68 ;  /* 0x000000b4bc44723c */ /* 0x048ff60000081044 */
[----:B------:R-:W-:Y:S11]  /*52e10*/  @!UPT UIADD3 URZ, URZ, URZ, URZ ;  /* 0x0000003f3f3ff290 */ /* 0x000ff6000fffe03f */
[----:B------:R-:W-:Y:S02]  /*52e20*/  @!UPT UIADD3 URZ, URZ, URZ, URZ ;  /* 0x0000003f3f3ff290 */ /* 0x000fe4000fffe03f */
[----:B------:R-:W-:Y:S01]  /*52e30*/  MOV R18, R71 ;  /* 0x0000004700127202 */ /* 0x000fe20000000f00 */
[----:B------:R-:W-:Y:S01]  /*52e40*/  IMAD.MOV.U32 R19, RZ, RZ, R70 ;  /* 0x000000ffff137224 */ /* 0x000fe200078e0046 */
[----:B------:R-:W-:Y:S01]  /*52e50*/  MOV R6, R68 ;  /* 0x0000004400067202 */ /* 0x000fe20000000f00 */
[----:B------:R-:W-:Y:S01]  /*52e60*/  IMAD.MOV.U32 R7, RZ, RZ, R69 ;  /* 0x000000ffff077224 */ /* 0x000fe200078e0045 */
[----:B----4-:R-:W-:Y:S01]  /*52e70*/  HMMA.1688.F32.TF32 R64, R188, R176, R64 ;  /* 0x000000b0bc40723c */ /* 0x010fe20000081040 */
[----:B------:R3:W-:Y:S04]  /*52e80*/  STL [R1+0x6aa4], R18 ;  /* 0x006aa41201007387 */ /* 0x0007e80000100800 */
[----:B------:R4:W-:Y:S04]  /*52e90*/  STL [R1+0x6aa0], R19 ;  /* 0x006aa01301007387 */ /* 0x0009e80000100800 */
[----:B------:R-:W-:Y:S04]  /*52ea0*/  STL [R1+0x6a9c], R6 ;  /* 0x006a9c0601007387 */ /* 0x000fe80000100800 */
[----:B------:R1:W-:Y:S04]  /*52eb0*/  STL [R1+0x6a98], R7 ;  /* 0x006a980701007387 */ /* 0x0003e80000100800 */
[----:B------:R-:W4:Y:S04]  /*52ec0*/  LDL.LU.64 R76, [R1+0x210] ;  /* 0x00021000014c7983 */ /* 0x000f280000300a00 */
[----:B------:R-:W4:Y:S03]  /*52ed0*/  LDL.LU.64 R78, [R1+0x218] ;  /* 0x00021800014e7983 */ /* 0x000f260000300a00 */
[----:B------:R-:W-:Y:S01]  /*52ee0*/  IMAD.MOV.U32 R90, RZ, RZ, R67 ;  /* 0x000000ffff5a7224 */ /* 0x000fe200078e0043 */
[----:B------:R-:W-:Y:S01]  /*52ef0*/  MOV R86, R66 ;  /* 0x0000004200567202 */ /* 0x000fe20000000f00 */
[----:B------:R-:W4:Y:S01]  /*52f00*/  LDL.LU.64 R72, [R1+0x200] ;  /* 0x0002000001487983 */ /* 0x000f220000300a00 */
[----:B------:R-:W-:-:S02]  /*52f10*/  IMAD.MOV.U32 R82, RZ, RZ, R65 ;  /* 0x000000ffff527224 */ /* 0x000fc400078e0041 */
[----:B------:R-:W-:Y:S01]  /*52f20*/  IMAD.MOV.U32 R22, RZ, RZ, R64 ;  /* 0x000000ffff167224 */ /* 0x000fe200078e0040 */
[----:B------:R-:W4:Y:S04]  /*52f30*/  LDL.LU.64 R74, [R1+0x208] ;  /* 0x00020800014a7983 */ /* 0x000f280000300a00 */
[----:B------:R-:W4:Y:S04]  /*52f40*/  LDL.LU.64 R68, [R1+0x1f0] ;  /* 0x0001f00001447983 */ /* 0x000f280000300a00 */
[----:B------:R-:W4:Y:S04]  /*52f50*/  LDL.LU.64 R70, [R1+0x1f8] ;  /* 0x0001f80001467983 */ /* 0x000f280000300a00 */
[----:B------:R1:W-:Y:S04]  /*52f60*/  STL [R1+0x6ab4], R90 ;  /* 0x006ab45a01007387 */ /* 0x0003e80000100800 */
[----:B------:R1:W-:Y:S04]  /*52f70*/  STL [R1+0x6ab0], R86 ;  /* 0x006ab05601007387 */ /* 0x0003e80000100800 */
[----:B------:R1:W-:Y:S04]  /*52f80*/  STL [R1+0x6aac], R82 ;  /* 0x006aac5201007387 */ /* 0x0003e80000100800 */
[----:B------:R1:W-:Y:S04]  /*52f90*/  STL [R1+0x6aa8], R22 ;  /* 0x006aa81601007387 */ /* 0x0003e80000100800 */
[----:B------:R-:W4:Y:S04]  /*52fa0*/  LDL.LU.64 R64, [R1+0x1e0] ;  /* 0x0001e00001407983 */ /* 0x000f280000300a00 */
[----:B------:R-:W4:Y:S01]  /*52fb0*/  LDL.LU.64 R66, [R1+0x1e8] ;  /* 0x0001e80001427983 */ /* 0x000f220000300a00 */
[----:B--2---:R-:W-:Y:S11]  /*52fc0*/  HMMA.1688.F32.TF32 R60, R188, R172, R60 ;  /* 0x000000acbc3c723c */ /* 0x004ff6000008103c */
[----:B------:R-:W-:Y:S11]  /*52fd0*/  @!UPT UIADD3 URZ, URZ, URZ, URZ ;  /* 0x0000003f3f3ff290 */ /* 0x000ff6000fffe03f */
[----:B------:R-:W-:Y:S02]  /*52fe0*/  @!UPT UIADD3 URZ, URZ, URZ, URZ ;  /* 0x0000003f3f3ff290 */ /* 0x000fe4000fffe03f */
[----:B-1----:R-:W-:Y:S01]  /*52ff0*/  IMAD.MOV.U32 R10, RZ, RZ, R60 ;  /* 0x000000ffff0a7224 */ /* 0x002fe200078e003c */
[----:B------:R-:W-:Y:S01]  /*53000*/  MOV R11, R61 ;  /* 0x0000003d000b7202 */ /* 0x000fe20000000f00 */
[----:B------:R-:W-:Y:S01]  /*53010*/  IMAD.MOV.U32 R15, RZ, RZ, R62 ;  /* 0x000000ffff0f7224 */ /* 0x000fe200078e003e */
[----:B------:R-:W2:Y:S01]  /*53020*/  LDL.LU.64 R60, [R1+0x1d0] ;  /* 0x0001d000013c7983 */ /* 0x000ea20000300a00 */
[----:B------:R-:W-:-:S03]  /*53030*/  IMAD.MOV.U32 R14, RZ, RZ, R63 ;  /* 0x000000ffff0e7224 */ /* 0x000fc600078e003f */
[----:B------:R-:W2:Y:S01]  /*53040*/  LDL.LU.64 R62, [R1+0x1d8] ;  /* 0x0001d800013e7983 */ /* 0x000ea20000300a00 */
[C---:B------:R-:W-:Y:S03]  /*53050*/  HMMA.1688.F32.TF32 R196, R188.reuse, R168, R196 ;  /* 0x000000a8bcc4723c */ /* 0x040fe600000810c4 */
[----:B------:R1:W-:Y:S04]  /*53060*/  STL [R1+0x6ac4], R14 ;  /* 0x006ac40e01007387 */ /* 0x0003e80000100800 */
[----:B------:R-:W-:Y:S04]  /*53070*/  STL [R1+0x6ac0], R15 ;  /* 0x006ac00f01007387 */ /* 0x000fe80000100800 */
[----:B------:R-:W-:Y:S04]  /*53080*/  STL [R1+0x6abc], R11 ;  /* 0x006abc0b01007387 */ /* 0x000fe80000100800 */
[----:B------:R1:W-:Y:S04]  /*53090*/  STL [R1+0x6ab8], R10 ;  /* 0x006ab80a01007387 */ /* 0x0003e80000100800 */
[----:B------:R-:W2:Y:S04]  /*530a0*/  LDL.LU.64 R240, [R1+0x1c0] ;  /* 0x0001c00001f07983 */ /* 0x000ea80000300a00 */
[----:B------:R-:W2:Y:S01]  /*530b0*/  LDL.LU.64 R242, [R1+0x1c8] ;  /* 0x0001c80001f27983 */ /* 0x000ea20000300a00 */
[----:B---3--:R-:W-:Y:S01]  /*530c0*/  MOV R18, R196 ;  /* 0x000000c400127202 */ /* 0x008fe20000000f00 */
[----:B----4-:R-:W-:Y:S01]  /*530d0*/  IMAD.MOV.U32 R19, RZ, RZ, R197 ;  /* 0x000000ffff137224 */ /* 0x010fe200078e00c5 */
[----:B------:R-:W-:Y:S01]  /*530e0*/  MOV R7, R199 ;  /* 0x000000c700077202 */ /* 0x000fe20000000f00 */
[----:B------:R-:W-:Y:S01]  /*530f0*/  IMAD.MOV.U32 R6, RZ, RZ, R198 ;  /* 0x000000ffff067224 */ /* 0x000fe200078e00c6 */
[C---:B------:R-:W-:Y:S08]  /*53100*/  HMMA.1688.F32.TF32 R76, R188.reuse, R164, R76 ;  /* 0x000000a4bc4c723c */ /* 0x040ff0000008104c */
[C---:B------:R-:W-:Y:S08]  /*53110*/  HMMA.1688.F32.TF32 R72, R188.reuse, R160, R72 ;  /* 0x000000a0bc48723c */ /* 0x040ff00000081048 */
[C---:B------:R-:W-:Y:S08]  /*53120*/  HMMA.1688.F32.TF32 R68, R188.reuse, R156, R68 ;  /* 0x0000009cbc44723c */ /* 0x040ff00000081044 */
[----:B------:R-:W-:Y:S01]  /*53130*/  IMAD.MOV.U32 R90, RZ, RZ, R76 ;  /* 0x000000ffff5a7224 */ /* 0x000fe200078e004c */
[----:B------:R-:W-:Y:S01]  /*53140*/  HMMA.1688.F32.TF32 R64, R188, R152, R64 ;  /* 0x00000098bc40723c */ /* 0x000fe20000081040 */
[----:B------:R-:W-:Y:S01]  /*53150*/  IMAD.MOV.U32 R86, RZ, RZ, R77 ;  /* 0x000000ffff567224 */ /* 0x000fe200078e004d */
[----:B------:R-:W-:Y:S01]  /*53160*/  MOV R82, R78 ;  /* 0x0000004e00527202 */ /* 0x000fe20000000f00 */
[----:B------:R-:W-:-:S04]  /*53170*/  IMAD.MOV.U32 R22, RZ, RZ, R79 ;  /* 0x000000ffff167224 */ /* 0x000fc800078e004f */
[----:B------:R-:W-:Y:S01]  /*53180*/  MOV R94, R73 ;  /* 0x00000049005e7202 */ /* 0x000fe20000000f00 */
[----:B------:R-:W-:-:S07]  /*53190*/  IMAD.MOV.U32 R91, RZ, RZ, R72 ;  /* 0x000000ffff5b7224 */ /* 0x000fce00078e0048 */
[----:B-1----:R-:W-:Y:S01]  /*531a0*/  MOV R14, R68 ;  /* 0x00000044000e7202 */ /* 0x002fe20000000f00 */
[----:B------:R-:W-:Y:S02]  /*531b0*/  IMAD.MOV.U32 R95, RZ, RZ, R74 ;  /* 0x000000ffff5f7224 */ /* 0x000fe400078e004a */
[----:B------:R-:W-:Y:S01]  /*531c0*/  IMAD.MOV.U32 R87, RZ, RZ, R75 ;  /* 0x000000ffff577224 */ /* 0x000fe200078e004b */
[----:B------:R-:W-:Y:S01]  /*531d0*/  MOV R10, R71 ;  /* 0x00000047000a7202 */ /* 0x000fe20000000f00 */
[----:B------:R-:W-:Y:S02]  /*531e0*/  IMAD.MOV.U32 R15, RZ, RZ, R69 ;  /* 0x000000ffff0f7224 */ /* 0x000fe400078e0045 */
[----:B------:R-:W-:Y:S02]  /*531f0*/  IMAD.MOV.U32 R11, RZ, RZ, R70 ;  /* 0x000000ffff0b7224 */ /* 0x000fe400078e0046 */
[----:B------:R-:W-:Y:S01]  /*53200*/  IMAD.MOV.U32 R83, RZ, RZ, R64 ;  /* 0x000000ffff537224 */ /* 0x000fe200078e0040 */
[----:B------:R-:W-:Y:S01]  /*53210*/  MOV R27, R66 ;  /* 0x00000042001b7202 */ /* 0x000fe20000000f00 */
[----:B------:R-:W-:-:S02]  /*53220*/  IMAD.MOV.U32 R26, RZ, RZ, R65 ;  /* 0x000000ffff1a7224 */ /* 0x000fc400078e0041 */
[----:B------:R-:W-:Y:S01]  /*53230*/  IMAD.MOV.U32 R23, RZ, RZ, R67 ;  /* 0x000000ffff177224 */ /* 0x000fe200078e0043 */
[C---:B--2---:R-:W-:Y:S11]  /*53240*/  HMMA.1688.F32.TF32 R60, R188.reuse, R148, R60 ;  /* 0x00000094bc3c723c */ /* 0x044ff6000008103c */
[----:B------:R-:W-:Y:S11]  /*53250*/  @!UPT UIADD3 URZ, URZ, URZ, URZ ;  /* 0x0000003f3f3ff290 */ /* 0x000ff6000fffe03f */
[----:B------:R-:W-:Y:S01]  /*53260*/  @!UPT UIADD3 URZ, URZ, URZ, URZ ;  /* 0x0000003f3f3ff290 */ /* 0x000fe2000fffe03f */
[----:B------:R1:W-:Y:S04]  /*53270*/  STL.64 [R1+0x2350], R60 ;  /* 0x0023503c01007387 */ /* 0x0003e80000100a00 */
[----:B------:R2:W-:Y:S04]  /*53280*/  STL.64 [R1+0x2358], R62 ;  /* 0x0023583e01007387 */ /* 0x0005e80000100a00 */
[----:B------:R-:W3:Y:S04]  /*53290*/  LDL.LU.64 R236, [R1+0x1b0] ;  /* 0x0001b00001ec7983 */ /* 0x000ee80000300a00 */
[----:B------:R-:W3:Y:S04]  /*532a0*/  LDL.LU.64 R238, [R1+0x1b8] ;  /* 0x0001b80001ee7983 */ /* 0x000ee80000300a00 */
[----:B------:R-:W4:Y:S04]  /*532b0*/  LDL.LU.64 R232, [R1+0x1a0] ;  /* 0x0001a00001e87983 */ /* 0x000f280000300a00 */
        /* <DEDUP_REMOVED lines=27> */
[----:B-1----:R-:W4:Y:S04]  /*53470*/  LDL.LU.64 R60, [R1+0x1330] ;  /* 0x00133000013c7983 */ /* 0x002f280000300a00 */
[----:B--2---:R-:W2:Y:S01]  /*53480*/  LDL.LU.64 R62, [R1+0x1338] ;  /* 0x00133800013e7983 */ /* 0x004ea20000300a00 */
[C---:B------:R-:W-:Y:S11]  /*53490*/  HMMA.1688.F32.TF32 R240, R188.reuse, R144, R240 ;  /* 0x00000090bcf0723c */ /* 0x040ff600000810f0 */
[----:B------:R-:W-:Y:S11]  /*534a0*/  @!UPT UIADD3 URZ, URZ, URZ, URZ ;  /* 0x0000003f3f3ff290 */ /* 0x000ff6000fffe03f */
[----:B------:R-:W-:Y:S01]  /*534b0*/  @!UPT UIADD3 URZ, URZ, URZ, URZ ;  /* 0x0000003f3f3ff290 */ /* 0x000fe2000fffe03f */
[----:B------:R-:W-:Y:S04]  /*534c0*/  STL.64 [R1+0x2340], R240 ;  /* 0x002340f001007387 */ /* 0x000fe80000100a00 */
[----:B------:R-:W-:Y:S01]  /*534d0*/  STL.64 [R1+0x2348], R242 ;  /* 0x002348f201007387 */ /* 0x000fe20000100a00 */
[C---:B---3--:R-:W-:Y:S08]  /*534e0*/  HMMA.1688.F32.TF32 R236, R188.reuse, R132, R236 ;  /* 0x00000084bcec723c */ /* 0x048ff000000810ec */
[C---:B----4-:R-:W-:Y:S08]  /*534f0*/  HMMA.1688.F32.TF32 R232, R188.reuse, R128, R232 ;  /* 0x00000080bce8723c */ /* 0x050ff000000810e8 */
[C---:B------:R-:W-:Y:S08]  /*53500*/  HMMA.1688.F32.TF32 R228, R188.reuse, R104, R228 ;  /* 0x00000068bce4723c */ /* 0x040ff000000810e4 */
[C---:B------:R-:W-:Y:S08]  /*53510*/  HMMA.1688.F32.TF32 R224, R188.reuse, R100, R224 ;  /* 0x00000064bce0723c */ /* 0x040ff000000810e0 */
[C---:B------:R-:W-:Y:S08]  /*53520*/  HMMA.1688.F32.TF32 R220, R188.reuse, R96, R220 ;  /* 0x00000060bcdc723c */ /* 0x040ff000000810dc */
[C---:B------:R-:W-:Y:S08]  /*53530*/  HMMA.1688.F32.TF32 R216, R188.reuse, R92, R216 ;  /* 0x0000005cbcd8723c */ /* 0x040ff000000810d8 */
[C---:B------:R-:W-:Y:S08]  /*53540*/  HMMA.1688.F32.TF32 R212, R188.reuse, R88, R212 ;  /* 0x00000058bcd4723c */ /* 0x040ff000000810d4 */
[C---:B------:R-:W-:Y:S01]  /*53550*/  HMMA.1688.F32.TF32 R208, R188.reuse, R84, R208 ;  /* 0x00000054bcd0723c */ /* 0x040fe200000810d0 */
[----:B------:R-:W-:Y:S07]  /*53560*/  STL.64 [R1+0x2130], R236 ;  /* 0x002130ec01007387 */ /* 0x000fee0000100a00 */
[C---:B------:R-:W-:Y:S01]  /*53570*/  HMMA.1688.F32.TF32 R204, R188.reuse, R80, R204 ;  /* 0x00000050bccc723c */ /* 0x040fe200000810cc */
[----:B------:R-:W-:Y:S07]  /*53580*/  STL.64 [R1+0x2138], R238 ;  /* 0x002138ee01007387 */ /* 0x000fee0000100a00 */
[C---:B------:R-:W-:Y:S01]  /*53590*/  HMMA.1688.F32.TF32 R200, R188.reuse, R24, R200 ;  /* 0x00000018bcc8723c */ /* 0x040fe200000810c8 */
[----:B------:R1:W-:Y:S07]  /*535a0*/  STL.64 [R1+0x2120], R232 ;  /* 0x002120e801007387 */ /* 0x0003ee0000100a00 */
[C---:B------:R-:W-:Y:S01]  /*535b0*/  HMMA.1688.F32.TF32 R196, R188.reuse, R20, R196 ;  /* 0x00000014bcc4723c */ /* 0x040fe200000810c4 */
[----:B------:R3:W-:Y:S07]  /*535c0*/  STL.64 [R1+0x2128], R234 ;  /* 0x002128ea01007387 */ /* 0x0007ee0000100a00 */
[C---:B------:R-:W-:Y:S01]  /*535d0*/  HMMA.1688.F32.TF32 R76, R188.reuse, R16, R76 ;  /* 0x00000010bc4c723c */ /* 0x040fe2000008104c */
[----:B------:R4:W-:Y:S07]  /*535e0*/  STL.64 [R1+0x20f0], R228 ;  /* 0x0020f0e401007387 */ /* 0x0009ee0000100a00 */
[C---:B------:R-:W-:Y:S01]  /*535f0*/  HMMA.1688.F32.TF32 R72, R188.reuse, R12, R72 ;  /* 0x0000000cbc48723c */ /* 0x040fe20000081048 */
[----:B------:R1:W-:Y:S04]  /*53600*/  STL.64 [R1+0x20f8], R230 ;  /* 0x0020f8e601007387 */ /* 0x0003e80000100a00 */
[----:B------:R1:W-:Y:S03]  /*53610*/  STL.64 [R1+0x20e0], R224 ;  /* 0x0020e0e001007387 */ /* 0x0003e60000100a00 */
[C---:B------:R-:W-:Y:S01]  /*53620*/  HMMA.1688.F32.TF32 R68, R188.reuse, R8, R68 ;  /* 0x00000008bc44723c */ /* 0x040fe20000081044 */
[----:B------:R1:W-:Y:S04]  /*53630*/  STL.64 [R1+0x20e8], R226 ;  /* 0x0020e8e201007387 */ /* 0x0003e80000100a00 */
[----:B------:R1:W-:Y:S03]  /*53640*/  STL.64 [R1+0x20b0], R220 ;  /* 0x0020b0dc01007387 */ /* 0x0003e60000100a00 */
[----:B------:R-:W-:Y:S01]  /*53650*/  HMMA.1688.F32.TF32 R64, R188, R4, R64 ;  /* 0x00000004bc40723c */ /* 0x000fe20000081040 */
[----:B------:R1:W-:Y:S04]  /*53660*/  STL.64 [R1+0x20b8], R222 ;  /* 0x0020b8de01007387 */ /* 0x0003e80000100a00 */
[----:B------:R1:W-:Y:S03]  /*53670*/  STL.64 [R1+0x2090], R216 ;  /* 0x002090d801007387 */ /* 0x0003e60000100a00 */
[C---:B--2---:R-:W-:Y:S01]  /*53680*/  HMMA.1688.F32.TF32 R60, R184.reuse, R140, R60 ;  /* 0x0000008cb83c723c */ /* 0x044fe2000008103c */
[----:B------:R3:W-:Y:S04]  /*53690*/  STL.64 [R1+0x2098], R218 ;  /* 0x002098da01007387 */ /* 0x0007e80000100a00 */
        /* <DEDUP_REMOVED lines=16> */
[----:B-1----:R-:W2:Y:S04]  /*537a0*/  LDL.LU.64 R232, [R1+0x1320] ;  /* 0x0013200001e87983 */ /* 0x002ea80000300a00 */
[----:B------:R1:W-:Y:S04]  /*537b0*/  STL.64 [R1+0x1f70], R64 ;  /* 0x001f704001007387 */ /* 0x0003e80000100a00 */
[----:B------:R1:W-:Y:S04]  /*537c0*/  STL.64 [R1+0x1f78], R66 ;  /* 0x001f784201007387 */ /* 0x0003e80000100a00 */
[----:B---3--:R-:W2:Y:S04]  /*537d0*/  LDL.LU.64 R234, [R1+0x1328] ;  /* 0x0013280001ea7983 */ /* 0x008ea80000300a00 */
[----:B------:R3:W-:Y:S04]  /*537e0*/  STL.64 [R1+0x1f40], R60 ;  /* 0x001f403c01007387 */ /* 0x0007e80000100a00 */
[----:B------:R1:W-:Y:S04]  /*537f0*/  STL.64 [R1+0x1f48], R62 ;  /* 0x001f483e01007387 */ /* 0x0003e80000100a00 */
[----:B----4-:R-:W4:Y:S04]  /*53800*/  LDL.LU.64 R228, [R1+0x1310] ;  /* 0x0013100001e47983 */ /* 0x010f280000300a00 */
        /* <DEDUP_REMOVED lines=24> */
[----:B------:R-:W4:Y:S04]  /*53990*/  LDL.LU.64 R66, [R1+0x1258] ;  /* 0x0012580001427983 */ /* 0x000f280000300a00 */
[----:B---3--:R-:W3:Y:S04]  /*539a0*/  LDL.LU.64 R60, [R1+0x1240] ;  /* 0x00124000013c7983 */ /* 0x008ee80000300a00 */
[----:B------:R-:W3:Y:S04]  /*539b0*/  LDL.LU.64 R62, [R1+0x1248] ;  /* 0x00124800013e7983 */ /* 0x000ee80000300a00 */
[----:B------:R-:W-:Y:S04]  /*539c0*/  LDS R188, [R252+0x80] ;  /* 0x00008000fcbc7984 */ /* 0x000fe80000000800 */
[----:B------:R-:W-:Y:S04]  /*539d0*/  LDS R190, [R252+0x1080] ;  /* 0x00108000fcbe7984 */ /* 0x000fe80000000800 */
[----:B------:R-:W-:Y:S04]  /*539e0*/  LDS R189, [R0+0x80] ;  /* 0x0000800000bd7984 */ /* 0x000fe80000000800 */
[----:B------:R-:W1:Y:S01]  /*539f0*/  LDS R191, [R0+0x1080] ;  /* 0x0010800000bf7984 */ /* 0x000e620000000800 */
[C---:B--2---:R-:W-:Y:S08]  /*53a00*/  HMMA.1688.F32.TF32 R232, R184.reuse, R136, R232 ;  /* 0x00000088b8e8723c */ /* 0x044ff000000810e8 */
[C---:B----4-:R-:W-:Y:S08]  /*53a10*/  HMMA.1688.F32.TF32 R228, R184.reuse, R124, R228 ;  /* 0x0000007cb8e4723c */ /* 0x050ff000000810e4 */
[C---:B------:R-:W-:Y:S08]  /*53a20*/  HMMA.1688.F32.TF32 R224, R184.reuse, R120, R224 ;  /* 0x00000078b8e0723c */ /* 0x040ff000000810e0 */
[C---:B------:R-:W-:Y:S08]  /*53a30*/  HMMA.1688.F32.TF32 R220, R184.reuse, R116, R220 ;  /* 0x00000074b8dc723c */ /* 0x040ff000000810dc */
[C---:B------:R-:W-:Y:S08]  /*53a40*/  HMMA.1688.F32.TF32 R216, R184.reuse, R112, R216 ;  /* 0x00000070b8d8723c */ /* 0x040ff000000810d8 */
[C---:B------:R-:W-:Y:S08]  /*53a50*/  HMMA.1688.F32.TF32 R212, R184.reuse, R108, R212 ;  /* 0x0000006cb8d4723c */ /* 0x040ff000000810d4 */
[C---:B------:R-:W-:Y:S08]  /*53a60*/  HMMA.1688.F32.TF32 R208, R184.reuse, R180, R208 ;  /* 0x000000b4b8d0723c */ /* 0x040ff000000810d0 */
[C---:B------:R-:W-:Y:S01]  /*53a70*/  HMMA.1688.F32.TF32 R204, R184.reuse, R176, R204 ;  /* 0x000000b0b8cc723c */ /* 0x040fe200000810cc */
[----:B------:R2:W-:Y:S07]  /*53a80*/  STL.64 [R1+0x1f30], R232 ;  /* 0x001f30e801007387 */ /* 0x0005ee0000100a00 */
        /* <DEDUP_REMOVED lines=14> */
[C---:B---3--:R-:W-:Y:S01]  /*53b70*/  HMMA.1688.F32.TF32 R60, R184.reuse, R148, R60 ;  /* 0x00000094b83c723c */ /* 0x048fe2000008103c */
        /* <DEDUP_REMOVED lines=17> */
[----:B------:R-:W3:Y:S04]  /*53c90*/  LDL.LU.64 R240, [R1+0x1230] ;  /* 0x0012300001f07983 */ /* 0x000ee80000300a00 */
[----:B------:R1:W-:Y:S04]  /*53ca0*/  STL.64 [R1+0x1bb0], R64 ;  /* 0x001bb04001007387 */ /* 0x0003e80000100a00 */
[----:B------:R1:W-:Y:S04]  /*53cb0*/  STL.64 [R1+0x1bb8], R66 ;  /* 0x001bb84201007387 */ /* 0x0003e80000100a00 */
[----:B------:R-:W3:Y:S04]  /*53cc0*/  LDL.LU.64 R242, [R1+0x1238] ;  /* 0x0012380001f27983 */ /* 0x000ee80000300a00 */
[----:B------:R1:W-:Y:S04]  /*53cd0*/  STL.64 [R1+0x1ba0], R60 ;  /* 0x001ba03c01007387 */ /* 0x0003e80000100a00 */
[----:B------:R1:W-:Y:S04]  /*53ce0*/  STL.64 [R1+0x1ba8], R62 ;  /* 0x001ba83e01007387 */ /* 0x0003e80000100a00 */
[----:B------:R-:W3:Y:S04]  /*53cf0*/  LDL.LU.64 R236, [R1+0x1220] ;  /* 0x0012200001ec7983 */ /* 0x000ee80000300a00 */
[----:B------:R-:W3:Y:S04]  /*53d00*/  LDL.LU.64 R238, [R1+0x1228] ;  /* 0x0012280001ee7983 */ /* 0x000ee80000300a00 */
[----:B--2---:R-:W2:Y:S04]  /*53d10*/  LDL.LU.64 R232, [R1+0x1210] ;  /* 0x0012100001e87983 */ /* 0x004ea80000300a00 */
[----:B----4-:R-:W2:Y:S04]  /*53d20*/  LDL.LU.64 R234, [R1+0x1218] ;  /* 0x0012180001ea7983 */ /* 0x010ea80000300a00 */
[----:B-1----:R-:W4:Y:S04]  /*53d30*/  LDL.LU.64 R228, [R1+0x1200] ;  /* 0x0012000001e47983 */ /* 0x002f280000300a00 */
        /* <DEDUP_REMOVED lines=26> */
[----:B------:R-:W4:Y:S01]  /*53ee0*/  LDL.LU.64 R62, [R1+0xf8] ;  /* 0x0000f800013e7983 */ /* 0x000f220000300a00 */
[C---:B---3--:R-:W-:Y:S08]  /*53ef0*/  HMMA.1688.F32.TF32 R240, R184.reuse, R144, R240 ;  /* 0x00000090b8f0723c */ /* 0x048ff000000810f0 */
[C---:B------:R-:W-:Y:S08]  /*53f00*/  HMMA.1688.F32.TF32 R236, R184.reuse, R132, R236 ;  /* 0x00000084b8ec723c */ /* 0x040ff000000810ec */
[C---:B--2---:R-:W-:Y:S08]  /*53f10*/  HMMA.1688.F32.TF32 R232, R184.reuse, R128, R232 ;  /* 0x00000080b8e8723c */ /* 0x044ff000000810e8 */
[C---:B----4-:R-:W-:Y:S08]  /*53f20*/  HMMA.1688.F32.TF32 R228, R184.reuse, R104, R228 ;  /* 0x00000068b8e4723c */ /* 0x050ff000000810e4 */
        /* <DEDUP_REMOVED lines=8> */
[----:B------:R-:W-:Y:S07]  /*53fb0*/  STL.64 [R1+0x1b80], R236 ;  /* 0x001b80ec01007387 */ /* 0x000fee0000100a00 */
[C---:B------:R-:W-:Y:S01]  /*53fc0*/  HMMA.1688.F32.TF32 R200, R184.reuse, R24, R200 ;  /* 0x00000018b8c8723c */ /* 0x040fe200000810c8 */
[----:B------:R-:W-:Y:S07]  /*53fd0*/  STL.64 [R1+0x1b88], R238 ;  /* 0x001b88ee01007387 */ /* 0x000fee0000100a00 */
        /* <DEDUP_REMOVED lines=14> */
[C---:B------:R-:W-:Y:S01]  /*540c0*/  HMMA.1688.F32.TF32 R60, R188.reuse, R140, R60 ;  /* 0x0000008cbc3c723c */ /* 0x040fe2000008103c */
        /* <DEDUP_REMOVED lines=17> */
[----:B-1----:R-:W4:Y:S04]  /*541e0*/  LDL.LU.64 R232, [R1+0x4c0] ;  /* 0x0004c00001e87983 */ /* 0x002f280000300a00 */
[----:B------:R1:W-:Y:S04]  /*541f0*/  STL.64 [R1+0x1aa0], R64 ;  /* 0x001aa04001007387 */ /* 0x0003e80000100a00 */
[----:B------:R1:W-:Y:S04]  /*54200*/  STL.64 [R1+0x1aa8], R66 ;  /* 0x001aa84201007387 */ /* 0x0003e80000100a00 */
[----:B--2---:R-:W4:Y:S04]  /*54210*/  LDL.LU.64 R234, [R1+0x4c8] ;  /* 0x0004c80001ea7983 */ /* 0x004f280000300a00 */
[----:B------:R2:W-:Y:S04]  /*54220*/  STL.64 [R1+0x1a90], R60 ;  /* 0x001a903c01007387 */ /* 0x0005e80000100a00 */
[----:B------:R1:W-:Y:S04]  /*54230*/  STL.64 [R1+0x1a98], R62 ;  /* 0x001a983e01007387 */ /* 0x0003e80000100a00 */
[----:B---3--:R-:W3:Y:S04]  /*54240*/  LDL.LU.64 R228, [R1+0x4b0] ;  /* 0x0004b00001e47983 */ /* 0x008ee80000300a00 */
[----:B------:R-:W3:Y:S04]  /*54250*/  LDL.LU.64 R230, [R1+0x4b8] ;  /* 0x0004b80001e67983 */ /* 0x000ee80000300a00 */
        /* <DEDUP_REMOVED lines=22> */
[----:B-1----:R-:W3:Y:S04]  /*543c0*/  LDL.LU.64 R64, [R1+0x3f0] ;  /* 0x0003f00001407983 */ /* 0x002ee80000300a00 */
[----:B------:R-:W3:Y:S04]  /*543d0*/  LDL.LU.64 R66, [R1+0x3f8] ;  /* 0x0003f80001427983 */ /* 0x000ee80000300a00 */
[----:B--2---:R-:W2:Y:S04]  /*543e0*/  LDL.LU.64 R60, [R1+0x3e0] ;  /* 0x0003e000013c7983 */ /* 0x004ea80000300a00 */
[----:B------:R-:W2:Y:S04]  /*543f0*/  LDL.LU.64 R62, [R1+0x3e8] ;  /* 0x0003e800013e7983 */ /* 0x000ea80000300a00 */
[----:B------:R-:W-:Y:S04]  /*54400*/  LDS R184, [R192+0x100] ;  /* 0x00010000c0b87984 */ /* 0x000fe80000000800 */
[----:B------:R-:W-:Y:S04]  /*54410*/  LDS R186, [R192+0x1100] ;  /* 0x00110000c0ba7984 */ /* 0x000fe80000000800 */
[----:B------:R-:W-:Y:S04]  /*54420*/  LDS R185, [R3+0x100] ;  /* 0x0001000003b97984 */ /* 0x000fe80000000800 */
[----:B------:R-:W1:Y:S01]  /*54430*/  LDS R187, [R3+0x1100] ;  /* 0x0011000003bb7984 */ /* 0x000e620000000800 */
[C---:B----4-:R-:W-:Y:S08]  /*54440*/  HMMA.1688.F32.TF32 R232, R188.reuse, R136, R232 ;  /* 0x00000088bce8723c */ /* 0x050ff000000810e8 */
[C---:B---3--:R-:W-:Y:S08]  /*54450*/  HMMA.1688.F32.TF32 R228, R188.reuse, R124, R228 ;  /* 0x0000007cbce4723c */ /* 0x048ff000000810e4 */
        /* <DEDUP_REMOVED lines=39> */
[----:B------:R-:W2:Y:S04]  /*546d0*/  LDL.LU.64 R240, [R1+0x3d0] ;  /* 0x0003d00001f07983 */ /* 0x000ea80000300a00 */
[----:B------:R1:W-:Y:S04]  /*546e0*/  STL.64 [R1+0x19b0], R64 ;  /* 0x0019b04001007387 */ /* 0x0003e80000100a00 */
[----:B------:R1:W-:Y:S04]  /*546f0*/  STL.64 [R1+0x19b8], R66 ;  /* 0x0019b84201007387 */ /* 0x0003e80000100a00 */
[----:B------:R-:W2:Y:S04]  /*54700*/  LDL.LU.64 R242, [R1+0x3d8] ;  /* 0x0003d80001f27983 */ /* 0x000ea80000300a00 */
[----:B------:R1:W-:Y:S04]  /*54710*/  STL.64 [R1+0x19a0], R60 ;  /* 0x0019a03c01007387 */ /* 0x0003e80000100a00 */
[----:B------:R1:W-:Y:S04]  /*54720*/  STL.64 [R1+0x19a8], R62 ;  /* 0x0019a83e01007387 */ /* 0x0003e80000100a00 */
[----:B------:R-:W2:Y:S04]  /*54730*/  LDL.LU.64 R236, [R1+0x3c0] ;  /* 0x0003c00001ec7983 */ /* 0x000ea80000300a00 */
[----:B------:R-:W2:Y:S04]  /*54740*/  LDL.LU.64 R238, [R1+0x3c8] ;  /* 0x0003c80001ee7983 */ /* 0x000ea80000300a00 */
[----:B---3--:R-:W3:Y:S04]  /*54750*/  LDL.LU.64 R232, [R1+0x3b0] ;  /* 0x0003b00001e87983 */ /* 0x008ee80000300a00 */
[----:B----4-:R-:W3:Y:S04]  /*54760*/  LDL.LU.64 R234, [R1+0x3b8] ;  /* 0x0003b80001ea7983 */ /* 0x010ee80000300a00 */
        /* <DEDUP_REMOVED lines=28> */
[C---:B--2---:R-:W-:Y:S08]  /*54930*/  HMMA.1688.F32.TF32 R240, R188.reuse, R144, R240 ;  /* 0x00000090bcf0723c */ /* 0x044ff000000810f0 */
[C---:B------:R-:W-:Y:S08]  /*54940*/  HMMA.1688.F32.TF32 R236, R188.reuse, R132, R236 ;  /* 0x00000084bcec723c */ /* 0x040ff000000810ec */
[C---:B---3--:R-:W-:Y:S08]  /*54950*/  HMMA.1688.F32.TF32 R232, R188.reuse, R128, R232 ;  /* 0x00000080bce8723c */ /* 0x048ff000000810e8 */
        /* <DEDUP_REMOVED lines=791> */
[----:B------:R-:W3:Y:S04]  /*57ad0*/  LDL.LU.64 R228, [R1+0x9c0] ;  /* 0x0009c00001e47983 */ /* 0x000ee80000300a00 */
[----:B------:R-:W3:Y:S04]  /*57ae0*/  LDL.LU.64 R230, [R1+0x9c8] ;  /* 0x0009c80001e67983 */ /* 0x000ee80000300a00 */
[----:B------:R-:W3:Y:S04]  /*57af0*/  LDL.LU.64 R224, [R1+0x9b0] ;  /* 0x0009b00001e07983 */ /* 0x000ee80000300a00 */
[----:B------:R-:W3:Y:S04]  /*57b00*/  LDL.LU.64 R226, [R1+0x9b8] ;  /* 0x0009b80001e27983 */ /* 0x000ee80000300a00 */
[----:B------:R-:W3:Y:S04]  /*57b10*/  LDL.LU.64 R220, [R1+0x9a0] ;  /* 0x0009a00001dc7983 */ /* 0x000ee80000300a00 */
        /* <DEDUP_REMOVED lines=22> */
[C---:B------:R-:W-:Y:S11]  /*57c80*/  HMMA.1688.F32.TF32 R240, R184.reuse, R132, R240 ;  /* 0x00000084b8f0723c */ /* 0x040ff600000810f0 */
[----:B------:R-:W-:Y:S04]  /*57c90*/  @!UPT UIADD3 URZ, URZ, URZ, URZ ;  /* 0x0000003f3f3ff290 */ /* 0x000fe8000fffe03f */
[----:B------:R-:W-:Y:S04]  /*57ca0*/  STL.64 [R1+0xd90], R60 ;  /* 0x000d903c01007387 */ /* 0x000fe80000100a00 */
[----:B------:R1:W-:Y:S04]  /*57cb0*/  STL.64 [R1+0xd98], R62 ;  /* 0x000d983e01007387 */ /* 0x0003e80000100a00 */
[----:B-1----:R-:W2:Y:S04]  /*57cc0*/  LDL.LU.64 R62, [R1+0x6c90] ;  /* 0x006c9000013e7983 */ /* 0x002ea80000300a00 */
[----:B------:R-:W2:Y:S04]  /*57cd0*/  LDL.LU.64 R60, [R1+0x6c88] ;  /* 0x006c8800013c7983 */ /* 0x000ea80000300a00 */
[----:B------:R-:W-:Y:S04]  /*57ce0*/  STL.64 [R1+0xd80], R240 ;  /* 0x000d80f001007387 */ /* 0x000fe80000100a00 */
[----:B------:R3:W-:Y:S02]  /*57cf0*/  STL.64 [R1+0xd88], R242 ;  /* 0x000d88f201007387 */ /* 0x0007e40000100a00 */
        /* <DEDUP_REMOVED lines=18> */
[----:B------:R-:W-:Y:S04]  /*57e20*/  STL.64 [R1+0xd58], R234 ;  /* 0x000d58ea01007387 */ /* 0x000fe80000100a00 */
[----:B------:R-:W-:Y:S03]  /*57e30*/  STL.64 [R1+0xd40], R228 ;  /* 0x000d40e401007387 */ /* 0x000fe60000100a00 */
[----:B------:R-:W-:Y:S01]  /*57e40*/  HMMA.1688.F32.TF32 R72, R184, R4, R68 ;  /* 0x00000004b848723c */ /* 0x000fe20000081044 */
[----:B------:R-:W-:Y:S04]  /*57e50*/  STL.64 [R1+0xd48], R230 ;  /* 0x000d48e601007387 */ /* 0x000fe80000100a00 */
[----:B------:R-:W-:Y:S03]  /*57e60*/  STL.64 [R1+0xd30], R224 ;  /* 0x000d30e001007387 */ /* 0x000fe60000100a00 */
[C---:B------:R-:W-:Y:S01]  /*57e70*/  HMMA.1688.F32.TF32 R68, R188.reuse, R140, R64 ;  /* 0x0000008cbc44723c */ /* 0x040fe20000081040 */
        /* <DEDUP_REMOVED lines=17> */
[----:B------:R-:W3:Y:S04]  /*57f90*/  LDL.LU.64 R64, [R1+0x900] ;  /* 0x0009000001407983 */ /* 0x000ee80000300a00 */
[----:B------:R-:W-:Y:S04]  /*57fa0*/  STL.64 [R1+0xca0], R72 ;  /* 0x000ca04801007387 */ /* 0x000fe80000100a00 */
[----:B------:R-:W-:Y:S04]  /*57fb0*/  STL.64 [R1+0xca8], R74 ;  /* 0x000ca84a01007387 */ /* 0x000fe80000100a00 */
[----:B------:R-:W3:Y:S04]  /*57fc0*/  LDL.LU.64 R66, [R1+0x908] ;  /* 0x0009080001427983 */ /* 0x000ee80000300a00 */
[----:B------:R1:W-:Y:S04]  /*57fd0*/  STL.64 [R1+0xc90], R68 ;  /* 0x000c904401007387 */ /* 0x0003e80000100a00 */
[----:B------:R4:W-:Y:S01]  /*57fe0*/  STL.64 [R1+0xc98], R70 ;  /* 0x000c984601007387 */ /* 0x0009e20000100a00 */
[C---:B-----5:R-:W-:Y:S03]  /*57ff0*/  HMMA.1688.F32.TF32 R36, R188.reuse, R96, R36 ;  /* 0x00000060bc24723c */ /* 0x060fe60000081024 */
[----:B------:R-:W-:Y:S04]  /*58000*/  LDS R184, [R192+0x280] ;  /* 0x00028000c0b87984 */ /* 0x000fe80000000800 */
[----:B-1----:R-:W2:Y:S04]  /*58010*/  LDL.LU.64 R68, [R1+0x8f0] ;  /* 0x0008f00001447983 */ /* 0x002ea80000300a00 */
[----:B----4-:R-:W2:Y:S04]  /*58020*/  LDL.LU.64 R70, [R1+0x8f8] ;  /* 0x0008f80001467983 */ /* 0x010ea80000300a00 */
        /* <DEDUP_REMOVED lines=26> */
[----:B------:R-:W4:Y:S04]  /*581d0*/  LDL.LU.64 R196, [R1] ;  /* 0x0000000001c47983 */ /* 0x000f280000300a00 */
[----:B------:R-:W4:Y:S04]  /*581e0*/  LDL.LU.64 R198, [R1+0x8] ;  /* 0x0000080001c67983 */ /* 0x000f280000300a00 */
[----:B------:R-:W-:Y:S04]  /*581f0*/  LDS R186, [R192+0x1280] ;  /* 0x00128000c0ba7984 */ /* 0x000fe80000000800 */
[----:B------:R-:W-:Y:S04]  /*58200*/  LDS R185, [R3+0x280] ;  /* 0x0002800003b97984 */ /* 0x000fe80000000800 */
[----:B------:R-:W1:Y:S01]  /*58210*/  LDS R187, [R3+0x1280] ;  /* 0x0012800003bb7984 */ /* 0x000e620000000800 */
[C---:B---3--:R-:W-:Y:S08]  /*58220*/  HMMA.1688.F32.TF32 R64, R188.reuse, R136, R64 ;  /* 0x00000088bc40723c */ /* 0x048ff00000081040 */
[C---:B--2---:R-:W-:Y:S11]  /*58230*/  HMMA.1688.F32.TF32 R68, R188.reuse, R124, R68 ;  /* 0x0000007cbc44723c */ /* 0x044ff60000081044 */
[----:B------:R-:W-:Y:S04]  /*58240*/  @!UPT UIADD3 URZ, URZ, URZ, URZ ;  /* 0x0000003f3f3ff290 */ /* 0x000fe8000fffe03f */
[----:B------:R-:W-:Y:S04]  /*58250*/  STL.64 [R1+0xc80], R64 ;  /* 0x000c804001007387 */ /* 0x000fe80000100a00 */
[----:B------:R2:W-:Y:S04]  /*58260*/  STL.64 [R1+0xc88], R66 ;  /* 0x000c884201007387 */ /* 0x0005e80000100a00 */
[----:B--2---:R-:W2:Y:S04]  /*58270*/  LDL.LU.64 R66, [R1+0x6c80] ;  /* 0x006c800001427983 */ /* 0x004ea80000300a00 */
[----:B------:R-:W2:Y:S04]  /*58280*/  LDL.LU.64 R64, [R1+0x6c78] ;  /* 0x006c780001407983 */ /* 0x000ea80000300a00 */
[----:B------:R-:W-:Y:S04]  /*58290*/  STL.64 [R1+0xc70], R68 ;  /* 0x000c704401007387 */ /* 0x000fe80000100a00 */
[----:B------:R3:W-:Y:S04]  /*582a0*/  STL.64 [R1+0xc78], R70 ;  /* 0x000c784601007387 */ /* 0x0007e80000100a00 */
[----:B---3--:R-:W3:Y:S04]  /*582b0*/  LDL.LU.64 R70, [R1+0x6c70] ;  /* 0x006c700001467983 */ /* 0x008ee80000300a00 */
[----:B------:R-:W3:Y:S01]  /*582c0*/  LDL.LU.64 R68, [R1+0x6c68] ;  /* 0x006c680001447983 */ /* 0x000ee20000300a00 */
[C---:B----4-:R-:W-:Y:S11]  /*582d0*/  HMMA.1688.F32.TF32 R72, R188.reuse, R120, R72 ;  /* 0x00000078bc48723c */ /* 0x050ff60000081048 */
[----:B------:R-:W-:Y:S11]  /*582e0*/  @!UPT UIADD3 URZ, URZ, URZ, URZ ;  /* 0x0000003f3f3ff290 */ /* 0x000ff6000fffe03f */
[----:B------:R-:W-:Y:S01]  /*582f0*/  @!UPT UIADD3 URZ, URZ, URZ, URZ ;  /* 0x0000003f3f3ff290 */ /* 0x000fe2000fffe03f */
[----:B------:R-:W-:Y:S04]  /*58300*/  STL.64 [R1+0xc60], R72 ;  /* 0x000c604801007387 */ /* 0x000fe80000100a00 */
[----:B------:R4:W-:Y:S04]  /*58310*/  STL.64 [R1+0xc68], R74 ;  /* 0x000c684a01007387 */ /* 0x0009e80000100a00 */
[----:B----4-:R-:W3:Y:S04]  /*58320*/  LDL.LU.64 R74, [R1+0x6c60] ;  /* 0x006c6000014a7983 */ /* 0x010ee80000300a00 */
[----:B------:R-:W3:Y:S01]  /*58330*/  LDL.LU.64 R72, [R1+0x6c58] ;  /* 0x006c580001487983 */ /* 0x000ee20000300a00 */
[C---:B------:R-:W-:Y:S11]  /*58340*/  HMMA.1688.F32.TF32 R76, R188.reuse, R116, R76 ;  /* 0x00000074bc4c723c */ /* 0x040ff6000008104c */
[----:B------:R-:W-:Y:S11]  /*58350*/  @!UPT UIADD3 URZ, URZ, URZ, URZ ;  /* 0x0000003f3f3ff290 */ /* 0x000ff6000fffe03f */
[----:B------:R-:W-:Y:S01]  /*58360*/  @!UPT UIADD3 URZ, URZ, URZ, URZ ;  /* 0x0000003f3f3ff290 */ /* 0x000fe2000fffe03f */
[----:B------:R-:W-:Y:S04]  /*58370*/  STL.64 [R1+0xc40], R76 ;  /* 0x000c404c01007387 */ /* 0x000fe80000100a00 */
[----:B------:R1:W-:Y:S04]  /*58380*/  STL.64 [R1+0xc48], R78 ;  /* 0x000c484e01007387 */ /* 0x0003e80000100a00 */
[----:B-1----:R-:W2:Y:S04]  /*58390*/  LDL.LU.64 R78, [R1+0x6c50] ;  /* 0x006c5000014e7983 */ /* 0x002ea80000300a00 */
[----:B------:R-:W2:Y:S01]  /*583a0*/  LDL.LU.64 R76, [R1+0x6c48] ;  /* 0x006c4800014c7983 */ /* 0x000ea20000300a00 */
[C---:B------:R-:W-:Y:S08]  /*583b0*/  HMMA.1688.F32.TF32 R232, R188.reuse, R112, R232 ;  /* 0x00000070bce8723c */ /* 0x040ff000000810e8 */
[C---:B------:R-:W-:Y:S08]  /*583c0*/  HMMA.1688.F32.TF32 R212, R188.reuse, R108, R212 ;  /* 0x0000006cbcd4723c */ /* 0x040ff000000810d4 */
[C---:B------:R-:W-:Y:S08]  /*583d0*/  HMMA.1688.F32.TF32 R216, R188.reuse, R180, R216 ;  /* 0x000000b4bcd8723c */ /* 0x040ff000000810d8 */
[C---:B------:R-:W-:Y:S01]  /*583e0*/  HMMA.1688.F32.TF32 R220, R188.reuse, R176, R220 ;  /* 0x000000b0bcdc723c */ /* 0x040fe200000810dc */
[----:B------:R-:W-:Y:S07]  /*583f0*/  STL.64 [R1+0xc20], R232 ;  /* 0x000c20e801007387 */ /* 0x000fee0000100a00 */
[C---:B------:R-:W-:Y:S01]  /*58400*/  HMMA.1688.F32.TF32 R224, R188.reuse, R172, R224 ;  /* 0x000000acbce0723c */ /* 0x040fe200000810e0 */
[----:B------:R1:W-:Y:S07]  /*58410*/  STL.64 [R1+0xc28], R234 ;  /* 0x000c28ea01007387 */ /* 0x0003ee0000100a00 */
[C---:B------:R-:W-:Y:S01]  /*58420*/  HMMA.1688.F32.TF32 R240, R188.reuse, R168, R240 ;  /* 0x000000a8bcf0723c */ /* 0x040fe200000810f0 */
[----:B-1----:R-:W2:Y:S07]  /*58430*/  LDL.LU.64 R234, [R1+0x6c40] ;  /* 0x006c400001ea7983 */ /* 0x002eae0000300a00 */
[C---:B------:R-:W-:Y:S01]  /*58440*/  HMMA.1688.F32.TF32 R236, R188.reuse, R164, R236 ;  /* 0x000000a4bcec723c */ /* 0x040fe200000810ec */
[----:B------:R-:W2:Y:S04]  /*58450*/  LDL.LU.64 R232, [R1+0x6c38] ;  /* 0x006c380001e87983 */ /* 0x000ea80000300a00 */
[----:B------:R-:W-:Y:S03]  /*58460*/  STL.64 [R1+0xc10], R212 ;  /* 0x000c10d401007387 */ /* 0x000fe60000100a00 */
[C---:B------:R-:W-:Y:S01]  /*58470*/  HMMA.1688.F32.TF32 R228, R188.reuse, R160, R228 ;  /* 0x000000a0bce4723c */ /* 0x040fe200000810e4 */
[----:B------:R1:W-:Y:S07]  /*58480*/  STL.64 [R1+0xc18], R214 ;  /* 0x000c18d601007387 */ /* 0x0003ee0000100a00 */
[C---:B------:R-:W-:Y:S01]  /*58490*/  HMMA.1688.F32.TF32 R208, R188.reuse, R156, R208 ;  /* 0x0000009cbcd0723c */ /* 0x040fe200000810d0 */
[----:B-1----:R-:W3:Y:S07]  /*584a0*/  LDL.LU.64 R214, [R1+0x6c30] ;  /* 0x006c300001d67983 */ /* 0x002eee0000300a00 */
[C---:B------:R-:W-:Y:S01]  /*584b0*/  HMMA.1688.F32.TF32 R204, R188.reuse, R152, R204 ;  /* 0x00000098bccc723c */ /* 0x040fe200000810cc */
[----:B------:R-:W3:Y:S04]  /*584c0*/  LDL.LU.64 R212, [R1+0x6c28] ;  /* 0x006c280001d47983 */ /* 0x000ee80000300a00 */
[----:B------:R-:W-:Y:S03]  /*584d0*/  STL.64 [R1+0xbf0], R216 ;  /* 0x000bf0d801007387 */ /* 0x000fe60000100a00 */
[C---:B------:R-:W-:Y:S01]  /*584e0*/  HMMA.1688.F32.TF32 R200, R188.reuse, R148, R200 ;  /* 0x00000094bcc8723c */ /* 0x040fe200000810c8 */
[----:B------:R1:W-:Y:S07]  /*584f0*/  STL.64 [R1+0xbf8], R218 ;  /* 0x000bf8da01007387 */ /* 0x0003ee0000100a00 */
[C---:B------:R-:W-:Y:S01]  /*58500*/  HMMA.1688.F32.TF32 R196, R188.reuse, R144, R196 ;  /* 0x00000090bcc4723c */ /* 0x040fe200000810c4 */
[----:B-1----:R-:W3:Y:S04]  /*58510*/  LDL.LU.64 R218, [R1+0x6c20] ;  /* 0x006c200001da7983 */ /* 0x002ee80000300a00 */
[----:B------:R-:W3:Y:S04]  /*58520*/  LDL.LU.64 R216, [R1+0x6c18] ;  /* 0x006c180001d87983 */ /* 0x000ee80000300a00 */
[----:B------:R-:W-:Y:S04]  /*58530*/  STL.64 [R1+0xbd0], R220 ;  /* 0x000bd0dc01007387 */ /* 0x000fe80000100a00 */
[----:B------:R1:W-:Y:S04]  /*58540*/  STL.64 [R1+0xbd8], R222 ;  /* 0x000bd8de01007387 */ /* 0x0003e80000100a00 */
[----:B-1----:R-:W3:Y:S04]  /*58550*/  LDL.LU.64 R222, [R1+0x6c10] ;  /* 0x006c100001de7983 */ /* 0x002ee80000300a00 */
[----:B------:R-:W3:Y:S04]  /*58560*/  LDL.LU.64 R220, [R1+0x6c08] ;  /* 0x006c080001dc7983 */ /* 0x000ee80000300a00 */
[----:B------:R-:W-:Y:S04]  /*58570*/  STL.64 [R1+0xbb0], R224 ;  /* 0x000bb0e001007387 */ /* 0x000fe80000100a00 */
[----:B------:R1:W-:Y:S04]  /*58580*/  STL.64 [R1+0xbb8], R226 ;  /* 0x000bb8e201007387 */ /* 0x0003e80000100a00 */
[----:B-1----:R-:W3:Y:S04]  /*58590*/  LDL.LU.64 R226, [R1+0x6c00] ;  /* 0x006c000001e27983 */ /* 0x002ee80000300a00 */
[----:B------:R-:W3:Y:S04]  /*585a0*/  LDL.LU.64 R224, [R1+0x6bf8] ;  /* 0x006bf80001e07983 */ /* 0x000ee80000300a00 */
        /* <DEDUP_REMOVED lines=11> */
[----:B------:R1:W-:Y:S02]  /*58660*/  STL.64 [R1+0xb08], R202 ;  /* 0x000b08ca01007387 */ /* 0x0003e40000100a00 */
[C---:B-1----:R-:W-:Y:S02]  /*58670*/  HMMA.1688.F32.TF32 R204, R188.reuse, R132, R248 ;  /* 0x00000084bccc723c */ /* 0x042fe400000810f8 */
[----:B------:R-:W-:Y:S04]  /*58680*/  STL.64 [R1+0xae0], R196 ;  /* 0x000ae0c401007387 */ /* 0x000fe80000100a00 */
[----:B------:R1:W-:Y:S02]  /*58690*/  STL.64 [R1+0xae8], R198 ;  /* 0x000ae8c601007387 */ /* 0x0003e40000100a00 */
[C---:B------:R-:W-:Y:S02]  /*586a0*/  HMMA.1688.F32.TF32 R200, R188.reuse, R128, R244 ;  /* 0x00000080bcc8723c */ /* 0x040fe400000810f4 */
[----:B------:R-:W-:Y:S04]  /*586b0*/  LDS R240, [R252+0x380] ;  /* 0x00038000fcf07984 */ /* 0x000fe80000000800 */
[----:B------:R-:W-:Y:S02]  /*586c0*/  LDS R242, [R252+0x1380] ;  /* 0x00138000fcf27984 */ /* 0x000fe40000000800 */
[C---:B-1----:R-:W-:Y:S02]  /*586d0*/  HMMA.1688.F32.TF32 R196, R188.reuse, R104, R28 ;  /* 0x00000068bcc4723c */ /* 0x042fe4000008101c */
[----:B------:R-:W-:Y:S04]  /*586e0*/  LDS R237, [R3+0x2000] ;  /* 0x0020000003ed7984 */ /* 0x000fe80000000800 */
[----:B------:R-:W-:Y:S02]  /*586f0*/  LDS R239, [R3+0x3000] ;  /* 0x0030000003ef7984 */ /* 0x000fe40000000800 */
[C---:B------:R-:W-:Y:S08]  /*58700*/  HMMA.1688.F32.TF32 R28, R188.reuse, R100, R32 ;  /* 0x00000064bc1c723c */ /* 0x040ff00000081020 */
[C---:B------:R-:W-:Y:S01]  /*58710*/  HMMA.1688.F32.TF32 R32, R188.reuse, R92, R40 ;  /* 0x0000005cbc20723c */ /* 0x040fe20000081028 */
[----:B------:R-:W-:Y:S04]  /*58720*/  STL.64 [R1+0xac0], R204 ;  /* 0x000ac0cc01007387 */ /* 0x000fe80000100a00 */
[----:B------:R-:W-:Y:S04]  /*58730*/  STL.64 [R1+0xac8], R206 ;  /* 0x000ac8ce01007387 */ /* 0x000fe80000100a00 */
[----:B------:R-:W-:Y:S04]  /*58740*/  STL.64 [R1+0xaa0], R200 ;  /* 0x000aa0c801007387 */ /* 0x000fe80000100a00 */
[----:B------:R-:W-:Y:S04]  /*58750*/  STL.64 [R1+0xaa8], R202 ;  /* 0x000aa8ca01007387 */ /* 0x000fe80000100a00 */
[----:B------:R-:W-:Y:S04]  /*58760*/  STL.64 [R1+0xa90], R196 ;  /* 0x000a90c401007387 */ /* 0x000fe80000100a00 */
[----:B------:R-:W-:Y:S04]  /*58770*/  STL.64 [R1+0xa98], R198 ;  /* 0x000a98c601007387 */ /* 0x000fe80000100a00 */
[----:B------:R1:W-:Y:S04]  /*58780*/  STL.64 [R1+0xa70], R28 ;  /* 0x000a701c01007387 */ /* 0x0003e80000100a00 */
[----:B------:R1:W-:Y:S04]  /*58790*/  STL.64 [R1+0xa78], R30 ;  /* 0x000a781e01007387 */ /* 0x0003e80000100a00 */
[----:B-1----:R-:W4:Y:S04]  /*587a0*/  LDL.LU.64 R28, [R1+0x2150] ;  /* 0x00215000011c7983 */ /* 0x002f280000300a00 */
        /* <DEDUP_REMOVED lines=9> */
[----:B------:R1:W-:Y:S02]  /*58840*/  STL.64 [R1+0xa28], R34 ;  /* 0x000a282201007387 */ /* 0x0003e40000100a00 */
[C---:B-1----:R-:W-:Y:S02]  /*58850*/  HMMA.1688.F32.TF32 R32, R188.reuse, R24, R56 ;  /* 0x00000018bc20723c */ /* 0x042fe40000081038 */
[----:B------:R-:W-:Y:S04]  /*58860*/  STL.64 [R1+0xa10], R40 ;  /* 0x000a102801007387 */ /* 0x000fe80000100a00 */
[----:B------:R1:W-:Y:S04]  /*58870*/  STL.64 [R1+0xa18], R42 ;  /* 0x000a182a01007387 */ /* 0x0003e80000100a00 */
[----:B------:R-:W-:Y:S04]  /*58880*/  STL.64 [R1+0x9f0], R36 ;  /* 0x0009f02401007387 */ /* 0x000fe80000100a00 */
[----:B------:R2:W-:Y:S01]  /*58890*/  STL.64 [R1+0x9f8], R38 ;  /* 0x0009f82601007387 */ /* 0x0005e20000100a00 */
[C---:B-1----:R-:W-:Y:S08]  /*588a0*/  HMMA.1688.F32.TF32 R40, R188.reuse, R20, R60 ;  /* 0x00000014bc28723c */ /* 0x042ff0000008103c */
[----:B------:R-:W-:Y:S01]  /*588b0*/  STL.64 [R1+0x9a0], R32 ;  /* 0x0009a02001007387 */ /* 0x000fe20000100a00 */
[C---:B--2---:R-:W-:Y:S03]  /*588c0*/  HMMA.1688.F32.TF32 R36, R188.reuse, R16, R64 ;  /* 0x00000010bc24723c */ /* 0x044fe60000081040 */
[----:B------:R3:W-:Y:S05]  /*588d0*/  STL.64 [R1+0x9a8], R34 ;  /* 0x0009a82201007387 */ /* 0x0007ea0000100a00 */
[C---:B---3--:R-:W-:Y:S06]  /*588e0*/  HMMA.1688.F32.TF32 R32, R188.reuse, R12, R68 ;  /* 0x0000000cbc20723c */ /* 0x048fec0000081044 */
[----:B------:R-:W-:Y:S04]  /*588f0*/  STL.64 [R1+0x990], R40 ;  /* 0x0009902801007387 */ /* 0x000fe80000100a00 */
[----:B------:R-:W-:Y:S04]  /*58900*/  STL.64 [R1+0x998], R42 ;  /* 0x0009982a01007387 */ /* 0x000fe80000100a00 */
[----:B------:R-:W2:Y:S04]  /*58910*/  LDL.LU.64 R196, [R1+0x2330] ;  /* 0x0023300001c47983 */ /* 0x000ea80000300a00 */
[----:B------:R-:W-:Y:S04]  /*58920*/  STL.64 [R1+0x980], R36 ;  /* 0x0009802401007387 */ /* 0x000fe80000100a00 */
[----:B------:R-:W-:Y:S04]  /*58930*/  STL.64 [R1+0x988], R38 ;  /* 0x0009882601007387 */ /* 0x000fe80000100a00 */
[----:B------:R-:W2:Y:S04]  /*58940*/  LDL.LU.64 R198, [R1+0x2338] ;  /* 0x0023380001c67983 */ /* 0x000ea80000300a00 */
[----:B------:R-:W-:Y:S04]  /*58950*/  STL.64 [R1+0x970], R32 ;  /* 0x0009702001007387 */ /* 0x000fe80000100a00 */
[----:B------:R1:W-:Y:S04]  /*58960*/  STL.64 [R1+0x978], R34 ;  /* 0x0009782201007387 */ /* 0x0003e80000100a00 */
        /* <DEDUP_REMOVED lines=9> */
[----:B------:R-:W3:Y:S01]  /*58a00*/  LDL.LU.64 R46, [R1+0x22e8] ;  /* 0x0022e800012e7983 */ /* 0x000ee20000300a00 */
[C---:B-1----:R-:W-:Y:S03]  /*58a10*/  HMMA.1688.F32.TF32 R32, R188.reuse, R8, R72 ;  /* 0x00000008bc20723c */ /* 0x042fe60000081048 */
[----:B------:R-:W3:Y:S04]  /*58a20*/  LDL.LU.64 R40, [R1+0x22d0] ;  /* 0x0022d00001287983 */ /* 0x000ee80000300a00 */
[----:B------:R-:W3:Y:S11]  /*58a30*/  LDL.LU.64 R42, [R1+0x22d8] ;  /* 0x0022d800012a7983 */ /* 0x000ef60000300a00 */
[----:B------:R-:W-:Y:S05]  /*58a40*/  @!UPT UIADD3 URZ, URZ, URZ, URZ ;  /* 0x0000003f3f3ff290 */ /* 0x000fea000fffe03f */
[----:B------:R1:W-:Y:S04]  /*58a50*/  STL.64 [R1+0x960], R32 ;  /* 0x0009602001007387 */ /* 0x0003e80000100a00 */
[----:B------:R1:W-:Y:S04]  /*58a60*/  STL.64 [R1+0x968], R34 ;  /* 0x0009682201007387 */ /* 0x0003e80000100a00 */
[----:B------:R-:W3:Y:S04]  /*58a70*/  LDL.LU.64 R36, [R1+0x22c0] ;  /* 0x0022c00001247983 */ /* 0x000ee80000300a00 */
[----:B------:R-:W3:Y:S01]  /*58a80*/  LDL.LU.64 R38, [R1+0x22c8] ;  /* 0x0022c80001267983 */ /* 0x000ee20000300a00 */
[----:B------:R-:W-:Y:S11]  /*58a90*/  HMMA.1688.F32.TF32 R248, R188, R4, R76 ;  /* 0x00000004bcf8723c */ /* 0x000ff6000008104c */
[----:B------:R-:W-:Y:S11]  /*58aa0*/  @!UPT UIADD3 URZ, URZ, URZ, URZ ;  /* 0x0000003f3f3ff290 */ /* 0x000ff6000fffe03f */
[----:B------:R-:W-:Y:S01]  /*58ab0*/  @!UPT UIADD3 URZ, URZ, URZ, URZ ;  /* 0x0000003f3f3ff290 */ /* 0x000fe2000fffe03f */
[----:B------:R-:W-:Y:S04]  /*58ac0*/  STL [R1+0x6964], R248 ;  /* 0x006964f801007387 */ /* 0x000fe80000100800 */
[----:B------:R-:W-:Y:S04]  /*58ad0*/  STL [R1+0x6960], R249 ;  /* 0x006960f901007387 */ /* 0x000fe80000100800 */
[----:B------:R-:W-:Y:S04]  /*58ae0*/  STL [R1+0x695c], R250 ;  /* 0x00695cfa01007387 */ /* 0x000fe80000100800 */
[----:B------:R-:W-:Y:S04]  /*58af0*/  STL [R1+0x6958], R251 ;  /* 0x006958fb01007387 */ /* 0x000fe80000100800 */
[----:B------:R-:W3:Y:S04]  /*58b00*/  LDL.LU.64 R48, [R1+0x22b0] ;  /* 0x0022b00001307983 */ /* 0x000ee80000300a00 */
[----:B------:R-:W3:Y:S04]  /*58b10*/  LDL.LU.64 R50, [R1+0x22b8] ;  /* 0x0022b80001327983 */ /* 0x000ee80000300a00 */
[----:B-1----:R-:W3:Y:S04]  /*58b20*/  LDL.LU.64 R32, [R1+0x22a0] ;  /* 0x0022a00001207983 */ /* 0x002ee80000300a00 */
[----:B------:R-:W3:Y:S01]  /*58b30*/  LDL.LU.64 R34, [R1+0x22a8] ;  /* 0x0022a80001227983 */ /* 0x000ee20000300a00 */
[C---:B----4-:R-:W-:Y:S03]  /*58b40*/  HMMA.1688.F32.TF32 R244, R184.reuse, R140, R28 ;  /* 0x0000008cb8f4723c */ /* 0x050fe6000008101c */
[----:B------:R-:W-:Y:S04]  /*58b50*/  LDS R28, [R252+0x280] ;  /* 0x00028000fc1c7984 */ /* 0x000fe80000000800 */
[----:B------:R-:W-:Y:S04]  /*58b60*/  LDS R30, [R252+0x1280] ;  /* 0x00128000fc1e7984 */ /* 0x000fe80000000800 */
[----:B------:R-:W-:Y:S04]  /*58b70*/  LDS R29, [R0+0x280] ;  /* 0x00028000001d7984 */ /* 0x000fe80000000800 */
[----:B------:R-:W1:Y:S08]  /*58b80*/  LDS R31, [R0+0x1280] ;  /* 0x00128000001f7984 */ /* 0x000e700000000800 */
[----:B------:R-:W-:Y:S04]  /*58b90*/  STL [R1+0x6974], R244 ;  /* 0x006974f401007387 */ /* 0x000fe80000100800 */
[----:B------:R-:W-:Y:S04]  /*58ba0*/  STL [R1+0x6970], R245 ;  /* 0x006970f501007387 */ /* 0x000fe80000100800 */
[----:B------:R-:W-:Y:S04]  /*58bb0*/  STL [R1+0x696c], R246 ;  /* 0x00696cf601007387 */ /* 0x000fe80000100800 */
[----:B------:R-:W-:Y:S01]  /*58bc0*/  STL [R1+0x6968], R247 ;  /* 0x006968f701007387 */ /* 0x000fe20000100800 */
[C---:B--2---:R-:W-:Y:S08]  /*58bd0*/  HMMA.1688.F32.TF32 R72, R184.reuse, R136, R196 ;  /* 0x00000088b848723c */ /* 0x044ff000000810c4 */
[C---:B---3--:R-:W-:Y:S08]  /*58be0*/  HMMA.1688.F32.TF32 R68, R184.reuse, R124, R64 ;  /* 0x0000007cb844723c */ /* 0x048ff00000081040 */
[C---:B------:R-:W-:Y:S08]  /*58bf0*/  HMMA.1688.F32.TF32 R64, R184.reuse, R120, R60 ;  /* 0x00000078b840723c */ /* 0x040ff0000008103c */
[C---:B------:R-:W-:Y:S08]  /*58c00*/  HMMA.1688.F32.TF32 R60, R184.reuse, R116, R56 ;  /* 0x00000074b83c723c */ /* 0x040ff00000081038 */
        /* <DEDUP_REMOVED lines=10> */
[----:B------:R-:W2:Y:S04]  /*58cb0*/  LDL.LU.64 R44, [R1+0x2290] ;  /* 0x00229000012c7983 */ /* 0x000ea80000300a00 */
[----:B------:R-:W-:Y:S04]  /*58cc0*/  STL.64 [R1+0x910], R56 ;  /* 0x0009103801007387 */ /* 0x000fe80000100a00 */
[----:B------:R-:W-:Y:S04]  /*58cd0*/  STL.64 [R1+0x918], R58 ;  /* 0x0009183a01007387 */ /* 0x000fe80000100a00 */
[----:B------:R-:W2:Y:S04]  /*58ce0*/  LDL.LU.64 R46, [R1+0x2298] ;  /* 0x00229800012e7983 */ /* 0x000ea80000300a00 */
[----:B------:R-:W-:Y:S04]  /*58cf0*/  STL.64 [R1+0x900], R52 ;  /* 0x0009003401007387 */ /* 0x000fe80000100a00 */
[----:B------:R3:W-:Y:S02]  /*58d00*/  STL.64 [R1+0x908], R54 ;  /* 0x0009083601007387 */ /* 0x0007e40000100a00 */
[C---:B---3--:R-:W-:Y:S02]  /*58d10*/  HMMA.1688.F32.TF32 R52, R184.reuse, R180, R40 ;  /* 0x000000b4b834723c */ /* 0x048fe40000081028 */
[----:B------:R-:W3:Y:S04]  /*58d20*/  LDL.LU.64 R40, [R1+0x2280] ;  /* 0x0022800001287983 */ /* 0x000ee80000300a00 */
[----:B------:R-:W3:Y:S11]  /*58d30*/  LDL.LU.64 R42, [R1+0x2288] ;  /* 0x00228800012a7983 */ /* 0x000ef60000300a00 */
[----:B------:R-:W-:Y:S06]  /*58d40*/  @!UPT UIADD3 URZ, URZ, URZ, URZ ;  /* 0x0000003f3f3ff290 */ /* 0x000fec000fffe03f */
[----:B------:R-:W-:Y:S04]  /*58d50*/  STL.64 [R1+0x8f0], R52 ;  /* 0x0008f03401007387 */ /* 0x000fe80000100a00 */
[----:B------:R4:W-:Y:S02]  /*58d60*/  STL.64 [R1+0x8f8], R54 ;  /* 0x0008f83601007387 */ /* 0x0009e40000100a00 */
[C---:B----4-:R-:W-:Y:S02]  /*58d70*/  HMMA.1688.F32.TF32 R52, R184.reuse, R176, R36 ;  /* 0x000000b0b834723c */ /* 0x050fe40000081024 */
[----:B------:R-:W4:Y:S04]  /*58d80*/  LDL.LU.64 R36, [R1+0x2270] ;  /* 0x0022700001247983 */ /* 0x000f280000300a00 */
[----:B------:R-:W4:Y:S02]  /*58d90*/  LDL.LU.64 R38, [R1+0x2278] ;  /* 0x0022780001267983 */ /* 0x000f240000300a00 */
[C---:B------:R-:W-:Y:S08]  /*58da0*/  HMMA.1688.F32.TF32 R48, R184.reuse, R172, R48 ;  /* 0x000000acb830723c */ /* 0x040ff00000081030 */
[----:B------:R-:W-:Y:S07]  /*58db0*/  HMMA.1688.F32.TF32 R32, R184, R168, R32 ;  /* 0x000000a8b820723c */ /* 0x000fee0000081020 */
[----:B------:R-:W-:Y:S04]  /*58dc0*/  STL.64 [R1+0x8e0], R52 ;  /* 0x0008e03401007387 */ /* 0x000fe80000100a00 */
[----:B------:R-:W-:Y:S04]  /*58dd0*/  STL.64 [R1+0x8e8], R54 ;  /* 0x0008e83601007387 */ /* 0x000fe80000100a00 */
[----:B------:R-:W-:Y:S04]  /*58de0*/  STL.64 [R1+0x8d0], R48 ;  /* 0x0008d03001007387 */ /* 0x000fe80000100a00 */
[----:B------:R-:W-:Y:S05]  /*58df0*/  STL.64 [R1+0x8d8], R50 ;  /* 0x0008d83201007387 */ /* 0x000fea0000100a00 */
[----:B------:R-:W-:Y:S01]  /*58e00*/  IMAD.MOV.U32 R244, RZ, RZ, R32 ;  /* 0x000000fffff47224 */ /* 0x000fe200078e0020 */
[----:B------:R-:W-:Y:S01]  /*58e10*/  MOV R245, R33 ;  /* 0x0000002100f57202 */ /* 0x000fe20000000f00 */
[----:B------:R-:W-:Y:S01]  /*58e20*/  IMAD.MOV.U32 R246, RZ, RZ, R34 ;  /* 0x000000fffff67224 */ /* 0x000fe200078e0022 */
[----:B------:R-:W4:Y:S01]  /*58e30*/  LDL.LU.64 R32, [R1+0x2260] ;  /* 0x0022600001207983 */ /* 0x000f220000300a00 */
[----:B------:R-:W-:-:S03]  /*58e40*/  IMAD.MOV.U32 R247, RZ, RZ, R35 ;  /* 0x000000fffff77224 */ /* 0x000fc600078e0023 */
[----:B------:R-:W4:Y:S04]  /*58e50*/  LDL.LU.64 R34, [R1+0x2268] ;  /* 0x0022680001227983 */ /* 0x000f280000300a00 */
[----:B------:R1:W-:Y:S04]  /*58e60*/  STL [R1+0x6984], R247 ;  /* 0x006984f701007387 */ /* 0x0003e80000100800 */
[----:B------:R1:W-:Y:S04]  /*58e70*/  STL [R1+0x6980], R246 ;  /* 0x006980f601007387 */ /* 0x0003e80000100800 */
[----:B------:R1:W-:Y:S04]  /*58e80*/  STL [R1+0x697c], R245 ;  /* 0x00697cf501007387 */ /* 0x0003e80000100800 */
[----:B------:R1:W-:Y:S01]  /*58e90*/  STL [R1+0x6978], R244 ;  /* 0x006978f401007387 */ /* 0x0003e20000100800 */
[C---:B--2---:R-:W-:Y:S08]  /*58ea0*/  HMMA.1688.F32.TF32 R44, R184.reuse, R164, R44 ;  /* 0x000000a4b82c723c */ /* 0x044ff0000008102c */
[C---:B---3--:R-:W-:Y:S11]  /*58eb0*/  HMMA.1688.F32.TF32 R40, R184.reuse, R160, R40 ;  /* 0x000000a0b828723c */ /* 0x048ff60000081028 */
[----:B------:R-:W-:Y:S04]  /*58ec0*/  @!UPT UIADD3 URZ, URZ, URZ, URZ ;  /* 0x0000003f3f3ff290 */ /* 0x000fe8000fffe03f */
[----:B------:R2:W-:Y:S04]  /*58ed0*/  STL.64 [R1+0x8b0], R44 ;  /* 0x0008b02c01007387 */ /* 0x0005e80000100a00 */
[----:B------:R2:W-:Y:S04]  /*58ee0*/  STL.64 [R1+0x8b8], R46 ;  /* 0x0008b82e01007387 */ /* 0x0005e80000100a00 */
[----:B------:R-:W3:Y:S04]  /*58ef0*/  LDL.LU.64 R72, [R1+0x2250] ;  /* 0x0022500001487983 */ /* 0x000ee80000300a00 */
[----:B------:R-:W3:Y:S01]  /*58f00*/  LDL.LU.64 R74, [R1+0x2258] ;  /* 0x00225800014a7983 */ /* 0x000ee20000300a00 */
[----:B-1----:R-:W-:Y:S01]  /*58f10*/  MOV R247, R40 ;  /* 0x0000002800f77202 */ /* 0x002fe20000000f00 */
[----:B------:R-:W-:Y:S01]  /*58f20*/  IMAD.MOV.U32 R246, RZ, RZ, R41 ;  /* 0x000000fffff67224 */ /* 0x000fe200078e0029 */
[----:B----4-:R-:W-:Y:S01]  /*58f30*/  HMMA.1688.F32.TF32 R36, R184, R156, R36 ;  /* 0x0000009cb824723c */ /* 0x010fe20000081024 */
[----:B------:R-:W-:Y:S01]  /*58f40*/  IMAD.MOV.U32 R245, RZ, RZ, R42 ;  /* 0x000000fffff57224 */ /* 0x000fe200078e002a */
[----:B------:R-:W-:-:S02]  /*58f50*/  MOV R244, R43 ;  /* 0x0000002b00f47202 */ /* 0x000fc40000000f00 */
[----:B------:R-:W-:Y:S04]  /*58f60*/  STL.64 [R1+0x6990], R246 ;  /* 0x006990f601007387 */ /* 0x000fe80000100a00 */
[----:B------:R-:W-:Y:S04]  /*58f70*/  STL.64 [R1+0x6988], R244 ;  /* 0x006988f401007387 */ /* 0x000fe80000100a00 */
[----:B------:R-:W4:Y:S04]  /*58f80*/  LDL.LU.64 R68, [R1+0x2240] ;  /* 0x0022400001447983 */ /* 0x000f280000300a00 */
[----:B------:R-:W4:Y:S07]  /*58f90*/  LDL.LU.64 R70, [R1+0x2248] ;  /* 0x0022480001467983 */ /* 0x000f2e0000300a00 */
[----:B------:R1:W-:Y:S04]  /*58fa0*/  STL.64 [R1+0x890], R36 ;  /* 0x0008902401007387 */ /* 0x0003e80000100a00 */
[----:B------:R1:W-:Y:S04]  /*58fb0*/  STL.64 [R1+0x898], R38 ;  /* 0x0008982601007387 */ /* 0x0003e80000100a00 */
        /* <DEDUP_REMOVED lines=8> */
[----:B--2---:R-:W2:Y:S04]  /*59040*/  LDL.LU.64 R44, [R1+0x21f0] ;  /* 0x0021f000012c7983 */ /* 0x004ea80000300a00 */
[----:B------:R-:W2:Y:S04]  /*59050*/  LDL.LU.64 R46, [R1+0x21f8] ;  /* 0x0021f800012e7983 */ /* 0x000ea80000300a00 */
[----:B------:R-:W2:Y:S04]  /*59060*/  LDL.LU.64 R48, [R1+0x21e0] ;  /* 0x0021e00001307983 */ /* 0x000ea80000300a00 */
[----:B------:R-:W2:Y:S01]  /*59070*/  LDL.LU.64 R50, [R1+0x21e8] ;  /* 0x0021e80001327983 */ /* 0x000ea20000300a00 */
[C---:B------:R-:W-:Y:S03]  /*59080*/  HMMA.1688.F32.TF32 R32, R184.reuse, R152, R32 ;  /* 0x00000098b820723c */ /* 0x040fe60000081020 */
[----:B------:R-:W2:Y:S04]  /*59090*/  LDL.LU.64 R40, [R1+0x21d0] ;  /* 0x0021d00001287983 */ /* 0x000ea80000300a00 */
[----:B------:R-:W2:Y:S11]  /*590a0*/  LDL.LU.64 R42, [R1+0x21d8] ;  /* 0x0021d800012a7983 */ /* 0x000eb60000300a00 */
[----:B------:R-:W-:Y:S06]  /*590b0*/  @!UPT UIADD3 URZ, URZ, URZ, URZ ;  /* 0x0000003f3f3ff290 */ /* 0x000fec000fffe03f */
[----:B------:R-:W-:Y:S01]  /*590c0*/  IMAD.MOV.U32 R248, RZ, RZ, R32 ;  /* 0x000000fffff87224 */ /* 0x000fe200078e0020 */
[----:B------:R-:W-:Y:S01]  /*590d0*/  MOV R250, R34 ;  /* 0x0000002200fa7202 */ /* 0x000fe20000000f00 */
[----:B------:R-:W-:Y:S02]  /*590e0*/  IMAD.MOV.U32 R249, RZ, RZ, R33 ;  /* 0x000000fffff97224 */ /* 0x000fe400078e0021 */
[----:B------:R-:W-:Y:S01]  /*590f0*/  IMAD.MOV.U32 R251, RZ, RZ, R35 ;  /* 0x000000fffffb7224 */ /* 0x000fe200078e0023 */
[----:B------:R-:W2:Y:S04]  /*59100*/  LDL.LU.64 R32, [R1+0x21c0] ;  /* 0x0021c00001207983 */ /* 0x000ea80000300a00 */
[----:B------:R-:W2:Y:S04]  /*59110*/  LDL.LU.64 R34, [R1+0x21c8] ;  /* 0x0021c80001227983 */ /* 0x000ea80000300a00 */
[----:B-1----:R-:W2:Y:S04]  /*59120*/  LDL.LU.64 R36, [R1+0x21b0] ;  /* 0x0021b00001247983 */ /* 0x002ea80000300a00 */
[----:B------:R-:W2:Y:S04]  /*59130*/  LDL.LU.64 R38, [R1+0x21b8] ;  /* 0x0021b80001267983 */ /* 0x000ea80000300a00 */
[----:B------:R-:W-:Y:S04]  /*59140*/  STL.64 [R1+0x69a0], R250 ;  /* 0x0069a0fa01007387 */ /* 0x000fe80000100a00 */
[----:B------:R-:W-:Y:S01]  /*59150*/  STL.64 [R1+0x6998], R248 ;  /* 0x006998f801007387 */ /* 0x000fe20000100a00 */
[C---:B---3--:R-:W-:Y:S08]  /*59160*/  HMMA.1688.F32.TF32 R76, R184.reuse, R148, R72 ;  /* 0x00000094b84c723c */ /* 0x048ff00000081048 */
[C---:B----4-:R-:W-:Y:S11]  /*59170*/  HMMA.1688.F32.TF32 R72, R184.reuse, R144, R68 ;  /* 0x00000090b848723c */ /* 0x050ff60000081044 */
[----:B------:R-:W-:Y:S04]  /*59180*/  @!UPT UIADD3 URZ, URZ, URZ, URZ ;  /* 0x0000003f3f3ff290 */ /* 0x000fe8000fffe03f */
[----:B------:R-:W-:Y:S01]  /*59190*/  STL.64 [R1+0x870], R76 ;  /* 0x0008704c01007387 */ /* 0x000fe20000100a00 */
[C---:B------:R-:W-:Y:S08]  /*591a0*/  HMMA.1688.F32.TF32 R68, R184.reuse, R132, R64 ;  /* 0x00000084b844723c */ /* 0x040ff00000081040 */
[C---:B------:R-:W-:Y:S08]  /*591b0*/  HMMA.1688.F32.TF32 R64, R184.reuse, R128, R60 ;  /* 0x00000080b840723c */ /* 0x040ff0000008103c */
[C---:B------:R-:W-:Y:S08]  /*591c0*/  HMMA.1688.F32.TF32 R60, R184.reuse, R104, R56 ;  /* 0x00000068b83c723c */ /* 0x040ff00000081038 */
[C---:B------:R-:W-:Y:S01]  /*591d0*/  HMMA.1688.F32.TF32 R56, R184.reuse, R100, R52 ;  /* 0x00000064b838723c */ /* 0x040fe20000081034 */
[----:B------:R-:W-:Y:S07]  /*591e0*/  STL.64 [R1+0x878], R78 ;  /* 0x0008784e01007387 */ /* 0x000fee0000100a00 */
[C---:B--2---:R-:W-:Y:S01]  /*591f0*/  HMMA.1688.F32.TF32 R52, R184.reuse, R96, R44 ;  /* 0x00000060b834723c */ /* 0x044fe2000008102c */
        /* <DEDUP_REMOVED lines=14> */
[C---:B-1----:R-:W-:Y:S08]  /*592e0*/  HMMA.1688.F32.TF32 R52, R184.reuse, R92, R48 ;  /* 0x0000005cb834723c */ /* 0x042ff00000081030 */
[C---:B------:R-:W-:Y:S01]  /*592f0*/  HMMA.1688.F32.TF32 R48, R184.reuse, R88, R40 ;  /* 0x00000058b830723c */ /* 0x040fe20000081028 */
[----:B------:R-:W3:Y:S11]  /*59300*/  LDL.LU.64 R40, [R1+0x2190] ;  /* 0x0021900001287983 */ /* 0x000ef60000300a00 */
[----:B------:R-:W-:Y:S03]  /*59310*/  @!UPT UIADD3 URZ, URZ, URZ, URZ ;  /* 0x0000003f3f3ff290 */ /* 0x000fe6000fffe03f */
[----:B------:R-:W-:Y:S04]  /*59320*/  STL.64 [R1+0x800], R52 ;  /* 0x0008003401007387 */ /* 0x000fe80000100a00 */
[----:B------:R-:W-:Y:S04]  /*59330*/  STL.64 [R1+0x808], R54 ;  /* 0x0008083601007387 */ /* 0x000fe80000100a00 */
[----:B------:R-:W3:Y:S04]  /*59340*/  LDL.LU.64 R42, [R1+0x2198] ;  /* 0x00219800012a7983 */ /* 0x000ee80000300a00 */
[----:B------:R-:W-:Y:S04]  /*59350*/  STL.64 [R1+0x7f0], R48 ;  /* 0x0007f03001007387 */ /* 0x000fe80000100a00 */
[----:B------:R1:W-:Y:S02]  /*59360*/  STL.64 [R1+0x7f8], R50 ;  /* 0x0007f83201007387 */ /* 0x0003e40000100a00 */
[C---:B-1----:R-:W-:Y:S02]  /*59370*/  HMMA.1688.F32.TF32 R48, R184.reuse, R84, R32 ;  /* 0x00000054b830723c */ /* 0x042fe40000081020 */
[----:B------:R-:W3:Y:S04]  /*59380*/  LDL.LU.64 R32, [R1+0x2180] ;  /* 0x0021800001207983 */ /* 0x000ee80000300a00 */
[----:B------:R-:W3:Y:S02]  /*59390*/  LDL.LU.64 R34, [R1+0x2188] ;  /* 0x0021880001227983 */ /* 0x000ee40000300a00 */
[C---:B------:R-:W-:Y:S11]  /*593a0*/  HMMA.1688.F32.TF32 R36, R184.reuse, R80, R36 ;  /* 0x00000050b824723c */ /* 0x040ff60000081024 */
[----:B------:R-:W-:Y:S04]  /*593b0*/  @!UPT UIADD3 URZ, URZ, URZ, URZ ;  /* 0x0000003f3f3ff290 */ /* 0x000fe8000fffe03f */
[----:B------:R-:W-:Y:S04]  /*593c0*/  STL.64 [R1+0x7e0], R48 ;  /* 0x0007e03001007387 */ /* 0x000fe80000100a00 */
[----:B------:R-:W-:Y:S04]  /*593d0*/  STL.64 [R1+0x7e8], R50 ;  /* 0x0007e83201007387 */ /* 0x000fe80000100a00 */
[----:B------:R-:W3:Y:S04]  /*593e0*/  LDL.LU.64 R64, [R1+0x2170] ;  /* 0x0021700001407983 */ /* 0x000ee80000300a00 */
[----:B------:R-:W3:Y:S04]  /*593f0*/  LDL.LU.64 R66, [R1+0x2178] ;  /* 0x0021780001427983 */ /* 0x000ee80000300a00 */
[----:B------:R1:W-:Y:S04]  /*59400*/  STL.64 [R1+0x7d0], R36 ;  /* 0x0007d02401007387 */ /* 0x0003e80000100a00 */
[----:B------:R1:W-:Y:S04]  /*59410*/  STL.64 [R1+0x7d8], R38 ;  /* 0x0007d82601007387 */ /* 0x0003e80000100a00 */
[----:B------:R-:W3:Y:S04]  /*59420*/  LDL.LU.64 R60, [R1+0x2160] ;  /* 0x00216000013c7983 */ /* 0x000ee80000300a00 */
[----:B------:R-:W3:Y:S04]  /*59430*/  LDL.LU.64 R62, [R1+0x2168] ;  /* 0x00216800013e7983 */ /* 0x000ee80000300a00 */
[----:B------:R-:W3:Y:S04]  /*59440*/  LDL.LU.64 R56, [R1+0x2140] ;  /* 0x0021400001387983 */ /* 0x000ee80000300a00 */
[----:B------:R-:W3:Y:S04]  /*59450*/  LDL.LU.64 R58, [R1+0x2148] ;  /* 0x00214800013a7983 */ /* 0x000ee80000300a00 */
[----:B-1----:R-:W3:Y:S04]  /*59460*/  LDL.LU.64 R36, [R1+0xc00] ;  /* 0x000c000001247983 */ /* 0x002ee80000300a00 */
[----:B------:R-:W3:Y:S04]  /*59470*/  LDL.LU.64 R38, [R1+0xc08] ;  /* 0x000c080001267983 */ /* 0x000ee80000300a00 */
[----:B------:R-:W3:Y:S04]  /*59480*/  LDL.LU.64 R52, [R1+0xc30] ;  /* 0x000c300001347983 */ /* 0x000ee80000300a00 */
[----:B------:R-:W3:Y:S01]  /*59490*/  LDL.LU.64 R54, [R1+0xc38] ;  /* 0x000c380001367983 */ /* 0x000ee20000300a00 */
[C---:B--2---:R-:W-:Y:S11]  /*594a0*/  HMMA.1688.F32.TF32 R44, R184.reuse, R24, R44 ;  /* 0x00000018b82c723c */ /* 0x044ff6000008102c */
[----:B------:R-:W-:Y:S11]  /*594b0*/  @!UPT UIADD3 URZ, URZ, URZ, URZ ;  /* 0x0000003f3f3ff290 */ /* 0x000ff6000fffe03f */
[----:B------:R-:W-:Y:S01]  /*594c0*/  @!UPT UIADD3 URZ, URZ, URZ, URZ ;  /* 0x0000003f3f3ff290 */ /* 0x000fe2000fffe03f */
[----:B------:R1:W-:Y:S04]  /*594d0*/  STL.64 [R1+0x7c0], R44 ;  /* 0x0007c02c01007387 */ /* 0x0003e80000100a00 */
[----:B------:R2:W-:Y:S04]  /*594e0*/  STL.64 [R1+0x7c8], R46 ;  /* 0x0007c82e01007387 */ /* 0x0005e80000100a00 */
[----:B------:R-:W4:Y:S04]  /*594f0*/  LDL.LU.64 R48, [R1+0xc50] ;  /* 0x000c500001307983 */ /* 0x000f280000300a00 */
[----:B------:R-:W4:Y:S04]  /*59500*/  LDL.LU.64 R50, [R1+0xc58] ;  /* 0x000c580001327983 */ /* 0x000f280000300a00 */
[----:B-1----:R-:W4:Y:S04]  /*59510*/  LDL.LU.64 R44, [R1+0xfa0] ;  /* 0x000fa000012c7983 */ /* 0x002f280000300a00 */
[----:B--2---:R-:W2:Y:S01]  /*59520*/  LDL.LU.64 R46, [R1+0xfa8] ;  /* 0x000fa800012e7983 */ /* 0x004ea20000300a00 */
[C---:B---3--:R-:W-:Y:S03]  /*59530*/  HMMA.1688.F32.TF32 R68, R184.reuse, R20, R40 ;  /* 0x00000014b844723c */ /* 0x048fe60000081028 */
[----:B------:R-:W2:Y:S04]  /*59540*/  LDL.LU.64 R40, [R1+0x1110] ;  /* 0x0011100001287983 */ /* 0x000ea80000300a00 */
[----:B------:R-:W2:Y:S11]  /*59550*/  LDL.LU.64 R42, [R1+0x1118] ;  /* 0x00111800012a7983 */ /* 0x000eb60000300a00 */
[----:B------:R-:W-:Y:S05]  /*59560*/  @!UPT UIADD3 URZ, URZ, URZ, URZ ;  /* 0x0000003f3f3ff290 */ /* 0x000fea000fffe03f */
[----:B------:R-:W-:Y:S04]  /*59570*/  STL.64 [R1+0x7b0], R68 ;  /* 0x0007b04401007387 */ /* 0x000fe80000100a00 */
[----:B------:R1:W-:Y:S02]  /*59580*/  STL.64 [R1+0x7b8], R70 ;  /* 0x0007b84601007387 */ /* 0x0003e40000100a00 */
[C---:B-1----:R-:W-:Y:S02]  /*59590*/  HMMA.1688.F32.TF32 R68, R184.reuse, R16, R32 ;  /* 0x00000010b844723c */ /* 0x042fe40000081020 */
[----:B------:R-:W2:Y:S04]  /*595a0*/  LDL.LU.64 R32, [R1+0x1150] ;  /* 0x0011500001207983 */ /* 0x000ea80000300a00 */
[----:B------:R-:W2:Y:S11]  /*595b0*/  LDL.LU.64 R34, [R1+0x1158] ;  /* 0x0011580001227983 */ /* 0x000eb60000300a00 */
[----:B------:R-:W-:Y:S06]  /*595c0*/  @!UPT UIADD3 URZ, URZ, URZ, URZ ;  /* 0x0000003f3f3ff290 */ /* 0x000fec000fffe03f */
[----:B------:R-:W-:Y:S04]  /*595d0*/  STL.64 [R1+0x7a0], R68 ;  /* 0x0007a04401007387 */ /* 0x000fe80000100a00 */
[----:B------:R1:W-:Y:S02]  /*595e0*/  STL.64 [R1+0x7a8], R70 ;  /* 0x0007a84601007387 */ /* 0x0003e40000100a00 */
[C---:B-1----:R-:W-:Y:S08]  /*595f0*/  HMMA.1688.F32.TF32 R68, R184.reuse, R12, R64 ;  /* 0x0000000cb844723c */ /* 0x042ff00000081040 */
[C---:B------:R-:W-:Y:S08]  /*59600*/  HMMA.1688.F32.TF32 R64, R184.reuse, R8, R60 ;  /* 0x00000008b840723c */ /* 0x040ff0000008103c */
[----:B------:R-:W-:Y:S08]  /*59610*/  HMMA.1688.F32.TF32 R60, R184, R4, R56 ;  /* 0x00000004b83c723c */ /* 0x000ff00000081038 */
        /* <DEDUP_REMOVED lines=8> */
[----:B------:R-:W-:Y:S04]  /*596a0*/  STL.64 [R1], R56 ;  /* 0x0000003801007387 */ /* 0x000fe80000100a00 */
[----:B------:R-:W-:Y:S04]  /*596b0*/  STL.64 [R1+0x8], R58 ;  /* 0x0000083a01007387 */ /* 0x000fe80000100a00 */
[----:B------:R-:W-:Y:S04]  /*596c0*/  STL.64 [R1+0x770], R52 ;  /* 0x0007703401007387 */ /* 0x000fe80000100a00 */
[----:B------:R-:W-:Y:S04]  /*596d0*/  STL.64 [R1+0x778], R54 ;  /* 0x0007783601007387 */ /* 0x000fe80000100a00 */
[----:B------:R-:W3:Y:S04]  /*596e0*/  LDL.LU.64 R188, [R1+0x14f0] ;  /* 0x0014f00001bc7983 */ /* 0x000ee80000300a00 */
[----:B------:R-:W-:Y:S04]  /*596f0*/  LDS R36, [R192+0x300] ;  /* 0x00030000c0247984 */ /* 0x000fe80000000800 */
[----:B------:R-:W-:Y:S04]  /*59700*/  LDS R38, [R192+0x1300] ;  /* 0x00130000c0267984 */ /* 0x000fe80000000800 */
[----:B------:R-:W-:Y:S04]  /*59710*/  LDS R37, [R3+0x300] ;  /* 0x0003000003257984 */ /* 0x000fe80000000800 */
[----:B------:R-:W1:Y:S01]  /*59720*/  LDS R39, [R3+0x1300] ;  /* 0x0013000003277984 */ /* 0x000e620000000800 */
[C---:B----4-:R-:W-:Y:S08]  /*59730*/  HMMA.1688.F32.TF32 R48, R28.reuse, R124, R48 ;  /* 0x0000007c1c30723c */ /* 0x050ff00000081030 */
[C---:B--2---:R-:W-:Y:S08]  /*59740*/  HMMA.1688.F32.TF32 R44, R28.reuse, R120, R44 ;  /* 0x000000781c2c723c */ /* 0x044ff0000008102c */
[C---:B------:R-:W-:Y:S07]  /*59750*/  HMMA.1688.F32.TF32 R40, R28.reuse, R116, R40 ;  /* 0x000000741c28723c */ /* 0x040fee0000081028 */
[----:B------:R-:W-:Y:S04]  /*59760*/  STL.64 [R1+0x760], R48 ;  /* 0x0007603001007387 */ /* 0x000fe80000100a00 */
[----:B------:R-:W-:Y:S04]  /*59770*/  STL.64 [R1+0x768], R50 ;  /* 0x0007683201007387 */ /* 0x000fe80000100a00 */
[----:B------:R-:W3:Y:S04]  /*59780*/  LDL.LU.64 R190, [R1+0x14f8] ;  /* 0x0014f80001be7983 */ /* 0x000ee80000300a00 */
[----:B------:R-:W-:Y:S04]  /*59790*/  STL.64 [R1+0x750], R44 ;  /* 0x0007502c01007387 */ /* 0x000fe80000100a00 */
[----:B------:R-:W-:Y:S04]  /*597a0*/  STL.64 [R1+0x758], R46 ;  /* 0x0007582e01007387 */ /* 0x000fe80000100a00 */
[----:B------:R-:W2:Y:S04]  /*597b0*/  LDL.LU.64 R184, [R1+0x1540] ;  /* 0x0015400001b87983 */ /* 0x000ea80000300a00 */
[----:B------:R-:W2:Y:S04]  /*597c0*/  LDL.LU.64 R186, [R1+0x1548] ;  /* 0x0015480001ba7983 */ /* 0x000ea80000300a00 */
[----:B------:R-:W-:Y:S04]  /*597d0*/  STL.64 [R1+0x740], R40 ;  /* 0x0007402801007387 */ /* 0x000fe80000100a00 */
[----:B------:R4:W-:Y:S02]  /*597e0*/  STL.64 [R1+0x748], R42 ;  /* 0x0007482a01007387 */ /* 0x0009e40000100a00 */
[C---:B----4-:R-:W-:Y:S02]  /*597f0*/  HMMA.1688.F32.TF32 R40, R28.reuse, R112, R32 ;  /* 0x000000701c28723c */ /* 0x050fe40000081020 */
[----:B------:R-:W4:Y:S04]  /*59800*/  LDL.LU.64 R32, [R1+0x1560] ;  /* 0x0015600001207983 */ /* 0x000f280000300a00 */
[----:B------:R-:W4:Y:S11]  /*59810*/  LDL.LU.64 R34, [R1+0x1568] ;  /* 0x0015680001227983 */ /* 0x000f360000300a00 */
[----:B------:R-:W-:Y:S06]  /*59820*/  @!UPT UIADD3 URZ, URZ, URZ, URZ ;  /* 0x0000003f3f3ff290 */ /* 0x000fec000fffe03f */
[----:B------:R1:W-:Y:S04]  /*59830*/  STL.64 [R1+0x730], R40 ;  /* 0x0007302801007387 */ /* 0x0003e80000100a00 */
[----:B------:R1:W-:Y:S04]  /*59840*/  STL.64 [R1+0x738], R42 ;  /* 0x0007382a01007387 */ /* 0x0003e80000100a00 */
        /* <DEDUP_REMOVED lines=21> */
[C---:B--2---:R-:W-:Y:S11]  /*599a0*/  HMMA.1688.F32.TF32 R188, R28.reuse, R180, R184 ;  /* 0x000000b41cbc723c */ /* 0x044ff600000810b8 */
[----:B------:R-:W-:Y:S04]  /*599b0*/  @!UPT UIADD3 URZ, URZ, URZ, URZ ;  /* 0x0000003f3f3ff290 */ /* 0x000fe8000fffe03f */
[----:B------:R-:W-:Y:S01]  /*599c0*/  STL.64 [R1+0x720], R196 ;  /* 0x000720c401007387 */ /* 0x000fe20000100a00 */
[C---:B----4-:R-:W-:Y:S03]  /*599d0*/  HMMA.1688.F32.TF32 R184, R28.reuse, R176, R32 ;  /* 0x000000b01cb8723c */ /* 0x050fe60000081020 */
[----:B------:R-:W-:Y:S04]  /*599e0*/  STL.64 [R1+0x728], R198 ;  /* 0x000728c601007387 */ /* 0x000fe80000100a00 */
[----:B------:R-:W2:Y:S04]  /*599f0*/  LDL.LU.64 R32, [R1+0x1610] ;  /* 0x0016100001207983 */ /* 0x000ea80000300a00 */
[----:B------:R-:W-:Y:S04]  /*59a00*/  STL.64 [R1+0x710], R188 ;  /* 0x000710bc01007387 */ /* 0x000fe80000100a00 */
[----:B------:R-:W-:Y:S04]  /*59a10*/  STL.64 [R1+0x718], R190 ;  /* 0x000718be01007387 */ /* 0x000fe80000100a00 */
[----:B------:R-:W2:Y:S04]  /*59a20*/  LDL.LU.64 R34, [R1+0x1618] ;  /* 0x0016180001227983 */ /* 0x000ea80000300a00 */
[----:B------:R-:W-:Y:S04]  /*59a30*/  STL.64 [R1+0x700], R184 ;  /* 0x000700b801007387 */ /* 0x000fe80000100a00 */
[----:B------:R1:W-:Y:S02]  /*59a40*/  STL.64 [R1+0x708], R186 ;  /* 0x000708ba01007387 */ /* 0x0003e40000100a00 */
[C---:B-1----:R-:W-:Y:S02]  /*59a50*/  HMMA.1688.F32.TF32 R184, R28.reuse, R172, R40 ;  /* 0x000000ac1cb8723c */ /* 0x042fe40000081028 */
[----:B------:R-:W2:Y:S04]  /*59a60*/  LDL.LU.64 R40, [R1+0x1620] ;  /* 0x0016200001287983 */ /* 0x000ea80000300a00 */
[----:B------:R-:W2:Y:S02]  /*59a70*/  LDL.LU.64 R42, [R1+0x1628] ;  /* 0x00162800012a7983 */ /* 0x000ea40000300a00 */
[C---:B------:R-:W-:Y:S08]  /*59a80*/  HMMA.1688.F32.TF32 R76, R28.reuse, R168, R76 ;  /* 0x000000a81c4c723c */ /* 0x040ff0000008104c */
        /* <DEDUP_REMOVED lines=10> */
[----:B------:R1:W-:Y:S04]  /*59b30*/  STL.64 [R1+0x190], R76 ;  /* 0x0001904c01007387 */ /* 0x0003e80000100a00 */
[----:B------:R4:W-:Y:S04]  /*59b40*/  STL.64 [R1+0x198], R78 ;  /* 0x0001984e01007387 */ /* 0x0009e80000100a00 */
[----:B------:R1:W-:Y:S04]  /*59b50*/  STL.64 [R1+0x170], R72 ;  /* 0x0001704801007387 */ /* 0x0003e80000100a00 */
[----:B------:R1:W-:Y:S04]  /*59b60*/  STL.64 [R1+0x178], R74 ;  /* 0x0001784a01007387 */ /* 0x0003e80000100a00 */
        /* <DEDUP_REMOVED lines=10> */
[----:B-1----:R-:W3:Y:S04]  /*59c10*/  LDL.LU.64 R76, [R1+0x1630] ;  /* 0x00163000014c7983 */ /* 0x002ee80000300a00 */
[----:B------:R-:W-:Y:S04]  /*59c20*/  STL.64 [R1+0xf0], R48 ;  /* 0x0000f03001007387 */ /* 0x000fe80000100a00 */
[----:B------:R-:W-:Y:S04]  /*59c30*/  STL.64 [R1+0xf8], R50 ;  /* 0x0000f83201007387 */ /* 0x000fe80000100a00 */
[----:B----4-:R-:W3:Y:S04]  /*59c40*/  LDL.LU.64 R78, [R1+0x1638] ;  /* 0x00163800014e7983 */ /* 0x010ee80000300a00 */
[----:B------:R-:W-:Y:S04]  /*59c50*/  STL.64 [R1+0xe0], R44 ;  /* 0x0000e02c01007387 */ /* 0x000fe80000100a00 */
[----:B------:R2:W-:Y:S04]  /*59c60*/  STL.64 [R1+0xe8], R46 ;  /* 0x0000e82e01007387 */ /* 0x0005e80000100a00 */
[----:B------:R-:W4:Y:S04]  /*59c70*/  LDL.LU.64 R72, [R1+0x1640] ;  /* 0x0016400001487983 */ /* 0x000f280000300a00 */
[----:B------:R-:W4:Y:S01]  /*59c80*/  LDL.LU.64 R74, [R1+0x1648] ;  /* 0x00164800014a7983 */ /* 0x000f220000300a00 */
[C---:B--2---:R-:W-:Y:S03]  /*59c90*/  HMMA.1688.F32.TF32 R44, R28.reuse, R104, R32 ;  /* 0x000000681c2c723c */ /* 0x044fe60000081020 */
[----:B------:R-:W2:Y:S04]  /*59ca0*/  LDL.LU.64 R32, [R1+0x1650] ;  /* 0x0016500001207983 */ /* 0x000ea80000300a00 */
[----:B------:R-:W2:Y:S01]  /*59cb0*/  LDL.LU.64 R34, [R1+0x1658] ;  /* 0x0016580001227983 */ /* 0x000ea20000300a00 */
[C---:B------:R-:W-:Y:S11]  /*59cc0*/  HMMA.1688.F32.TF32 R40, R28.reuse, R100, R40 ;  /* 0x000000641c28723c */ /* 0x040ff60000081028 */
[----:B------:R-:W-:Y:S04]  /*59cd0*/  @!UPT UIADD3 URZ, URZ, URZ, URZ ;  /* 0x0000003f3f3ff290 */ /* 0x000fe8000fffe03f */
[----:B------:R1:W-:Y:S04]  /*59ce0*/  STL.64 [R1+0xd0], R44 ;  /* 0x0000d02c01007387 */ /* 0x0003e80000100a00 */
[----:B------:R1:W-:Y:S04]  /*59cf0*/  STL.64 [R1+0xd8], R46 ;  /* 0x0000d82e01007387 */ /* 0x0003e80000100a00 */
[----:B------:R-:W2:Y:S04]  /*59d00*/  LDL.LU.64 R68, [R1+0x1660] ;  /* 0x0016600001447983 */ /* 0x000ea80000300a00 */
[----:B------:R-:W2:Y:S04]  /*59d10*/  LDL.LU.64 R70, [R1+0x1668] ;  /* 0x0016680001467983 */ /* 0x000ea80000300a00 */
[----:B------:R1:W-:Y:S04]  /*59d20*/  STL.64 [R1+0xc0], R40 ;  /* 0x0000c02801007387 */ /* 0x0003e80000100a00 */
[----:B------:R1:W-:Y:S04]  /*59d30*/  STL.64 [R1+0xc8], R42 ;  /* 0x0000c82a01007387 */ /* 0x0003e80000100a00 */
[----:B------:R-:W2:Y:S04]  /*59d40*/  LDL.LU.64 R64, [R1+0x1670] ;  /* 0x0016700001407983 */ /* 0x000ea80000300a00 */
[----:B------:R-:W2:Y:S04]  /*59d50*/  LDL.LU.64 R66, [R1+0x1678] ;  /* 0x0016780001427983 */ /* 0x000ea80000300a00 */
[----:B------:R-:W2:Y:S04]  /*59d60*/  LDL.LU.64 R60, [R1+0x1690] ;  /* 0x00169000013c7983 */ /* 0x000ea80000300a00 */
[----:B------:R-:W2:Y:S04]  /*59d70*/  LDL.LU.64 R62, [R1+0x1698] ;  /* 0x00169800013e7983 */ /* 0x000ea80000300a00 */
[----:B------:R-:W2:Y:S04]  /*59d80*/  LDL.LU.64 R48, [R1+0x16a0] ;  /* 0x0016a00001307983 */ /* 0x000ea80000300a00 */
[----:B------:R-:W2:Y:S04]  /*59d90*/  LDL.LU.64 R50, [R1+0x16a8] ;  /* 0x0016a80001327983 */ /* 0x000ea80000300a00 */
[----:B-1----:R-:W2:Y:S04]  /*59da0*/  LDL.LU.64 R44, [R1+0x16d0] ;  /* 0x0016d000012c7983 */ /* 0x002ea80000300a00 */
[----:B------:R-:W2:Y:S04]  /*59db0*/  LDL.LU.64 R46, [R1+0x16d8] ;  /* 0x0016d800012e7983 */ /* 0x000ea80000300a00 */
[----:B------:R-:W2:Y:S04]  /*59dc0*/  LDL.LU.64 R56, [R1+0x16e0] ;  /* 0x0016e00001387983 */ /* 0x000ea80000300a00 */
[----:B------:R-:W2:Y:S04]  /*59dd0*/  LDL.LU.64 R58, [R1+0x16e8] ;  /* 0x0016e800013a7983 */ /* 0x000ea80000300a00 */
[----:B------:R-:W2:Y:S04]  /*59de0*/  LDL.LU.64 R52, [R1+0x1700] ;  /* 0x0017000001347983 */ /* 0x000ea80000300a00 */
[----:B------:R-:W2:Y:S04]  /*59df0*/  LDL.LU.64 R54, [R1+0x1708] ;  /* 0x0017080001367983 */ /* 0x000ea80000300a00 */
[----:B------:R-:W2:Y:S04]  /*59e00*/  LDL.LU.64 R40, [R1+0x16f0] ;  /* 0x0016f00001287983 */ /* 0x000ea80000300a00 */
[----:B------:R-:W2:Y:S01]  /*59e10*/  LDL.LU.64 R42, [R1+0x16f8] ;  /* 0x0016f800012a7983 */ /* 0x000ea20000300a00 */
[C---:B---3--:R-:W-:Y:S08]  /*59e20*/  HMMA.1688.F32.TF32 R184, R28.reuse, R96, R76 ;  /* 0x000000601cb8723c */ /* 0x048ff0000008104c */
[C---:B----4-:R-:W-:Y:S11]  /*59e30*/  HMMA.1688.F32.TF32 R76, R28.reuse, R92, R72 ;  /* 0x0000005c1c4c723c */ /* 0x050ff60000081048 */
[----:B------:R-:W-:Y:S04]  /*59e40*/  @!UPT UIADD3 URZ, URZ, URZ, URZ ;  /* 0x0000003f3f3ff290 */ /* 0x000fe8000fffe03f */
        /* <DEDUP_REMOVED lines=9> */
[C---:B-1----:R-:W-:Y:S08]  /*59ee0*/  HMMA.1688.F32.TF32 R72, R28.reuse, R84, R68 ;  /* 0x000000541c48723c */ /* 0x042ff00000081044 */
[C---:B------:R-:W-:Y:S08]  /*59ef0*/  HMMA.1688.F32.TF32 R68, R28.reuse, R80, R64 ;  /* 0x000000501c44723c */ /* 0x040ff00000081040 */
[C---:B------:R-:W-:Y:S07]  /*59f00*/  HMMA.1688.F32.TF32 R64, R28.reuse, R24, R60 ;  /* 0x000000181c40723c */ /* 0x040fee000008103c */
[----:B------:R-:W-:Y:S04]  /*59f10*/  STL.64 [R1+0x80], R72 ;  /* 0x0000804801007387 */ /* 0x000fe80000100a00 */
[----:B------:R-:W-:Y:S01]  /*59f20*/  STL.64 [R1+0x88], R74 ;  /* 0x0000884a01007387 */ /* 0x000fe20000100a00 */
[C---:B------:R-:W-:Y:S03]  /*59f30*/  HMMA.1688.F32.TF32 R60, R28.reuse, R20, R48 ;  /* 0x000000141c3c723c */ /* 0x040fe60000081030 */
[----:B------:R-:W-:Y:S04]  /*59f40*/  STL.64 [R1+0x70], R68 ;  /* 0x0000704401007387 */ /* 0x000fe80000100a00 */
[----:B------:R-:W-:Y:S04]  /*59f50*/  STL.64 [R1+0x78], R70 ;  /* 0x0000784601007387 */ /* 0x000fe80000100a00 */
[----:B------:R-:W3:Y:S04]  /*59f60*/  LDL.LU.64 R48, [R1+0x27e0] ;  /* 0x0027e00001307983 */ /* 0x000ee80000300a00 */
[----:B------:R-:W-:Y:S04]  /*59f70*/  STL.64 [R1+0x60], R64 ;  /* 0x0000604001007387 */ /* 0x000fe80000100a00 */
[----:B------:R-:W-:Y:S04]  /*59f80*/  STL.64 [R1+0x68], R66 ;  /* 0x0000684201007387 */ /* 0x000fe80000100a00 */
[----:B------:R-:W3:Y:S04]  /*59f90*/  LDL.LU.64 R50, [R1+0x27e8] ;  /* 0x0027e80001327983 */ /* 0x000ee80000300a00 */
[----:B------:R-:W-:Y:S04]  /*59fa0*/  STL.64 [R1+0x50], R60 ;  /* 0x0000503c01007387 */ /* 0x000fe80000100a00 */
[----:B------:R1:W-:Y:S02]  /*59fb0*/  STL.64 [R1+0x58], R62 ;  /* 0x0000583e01007387 */ /* 0x0003e40000100a00 */
[C---:B-1----:R-:W-:Y:S02]  /*59fc0*/  HMMA.1688.F32.TF32 R60, R28.reuse, R16, R44 ;  /* 0x000000101c3c723c */ /* 0x042fe4000008102c */
[----:B------:R-:W4:Y:S04]  /*59fd0*/  LDL.LU.64 R44, [R1+0x27d0] ;  /* 0x0027d000012c7983 */ /* 0x000f280000300a00 */
[----:B------:R-:W4:Y:S02]  /*59fe0*/  LDL.LU.64 R46, [R1+0x27d8] ;  /* 0x0027d800012e7983 */ /* 0x000f240000300a00 */
[C---:B------:R-:W-:Y:S08]  /*59ff0*/  HMMA.1688.F32.TF32 R56, R28.reuse, R12, R56 ;  /* 0x0000000c1c38723c */ /* 0x040ff00000081038 */
[C---:B------:R-:W-:Y:S08]  /*5a000*/  HMMA.1688.F32.TF32 R52, R28.reuse, R8, R52 ;  /* 0x000000081c34723c */ /* 0x040ff00000081034 */
[----:B------:R-:W-:Y:S01]  /*5a010*/  HMMA.1688.F32.TF32 R28, R28, R4, R40 ;  /* 0x000000041c1c723c */ /* 0x000fe20000081028 */
[----:B------:R-:W-:Y:S04]  /*5a020*/  STL.64 [R1+0x40], R60 ;  /* 0x0000403c01007387 */ /* 0x000fe80000100a00 */
[----:B------:R-:W-:Y:S04]  /*5a030*/  STL.64 [R1+0x48], R62 ;  /* 0x0000483e01007387 */ /* 0x000fe80000100a00 */
[----:B------:R-:W-:Y:S04]  /*5a040*/  STL.64 [R1+0x30], R56 ;  /* 0x0000303801007387 */ /* 0x000fe80000100a00 */
[----:B------:R-:W-:Y:S04]  /*5a050*/  STL.64 [R1+0x38], R58 ;  /* 0x0000383a01007387 */ /* 0x000fe80000100a00 */
[----:B------:R-:W-:Y:S04]  /*5a060*/  LDS R41, [R0+0x300] ;  /* 0x0003000000297984 */ /* 0x000fe80000000800 */
[----:B------:R-:W-:Y:S04]  /*5a070*/  LDS R43, [R0+0x1300] ;  /* 0x00130000002b7984 */ /* 0x000fe80000000800 */
[----:B------:R-:W-:Y:S04]  /*5a080*/  STL [R1+0x6920], R28 ;  /* 0x0069201c01007387 */ /* 0x000fe80000100800 */
[----:B------:R-:W-:Y:S04]  /*5a090*/  STL.64 [R1+0x20], R52 ;  /* 0x0000203401007387 */ /* 0x000fe80000100a00 */
[----:B------:R-:W-:Y:S04]  /*5a0a0*/  STL.64 [R1+0x28], R54 ;  /* 0x0000283601007387 */ /* 0x000fe80000100a00 */
[----:B------:R1:W-:Y:S04]  /*5a0b0*/  STL [R1+0x691c], R29 ;  /* 0x00691c1d01007387 */ /* 0x0003e80000100800 */
[----:B------:R-:W-:Y:S04]  /*5a0c0*/  STL [R1+0x6918], R30 ;  /* 0x0069181e01007387 */ /* 0x000fe80000100800 */
[----:B------:R1:W-:Y:S04]  /*5a0d0*/  STL [R1+0x6914], R31 ;  /* 0x0069141f01007387 */ /* 0x0003e80000100800 */
[----:B-1----:R-:W4:Y:S04]  /*5a0e0*/  LDL.LU.64 R28, [R1+0x27c0] ;  /* 0x0027c000011c7983 */ /* 0x002f280000300a00 */
[----:B------:R-:W-:Y:S04]  /*5a0f0*/  LDS R40, [R252+0x300] ;  /* 0x00030000fc287984 */ /* 0x000fe80000000800 */
[----:B------:R-:W4:Y:S04]  /*5a100*/  LDL.LU.64 R30, [R1+0x27c8] ;  /* 0x0027c800011e7983 */ /* 0x000f280000300a00 */
[----:B------:R-:W1:Y:S01]  /*5a110*/  LDS R42, [R252+0x1300] ;  /* 0x00130000fc2a7984 */ /* 0x000e620000000800 */
[C---:B--2---:R-:W-:Y:S11]  /*5a120*/  HMMA.1688.F32.TF32 R32, R36.reuse, R140, R32 ;  /* 0x0000008c2420723c */ /* 0x044ff60000081020 */
[----:B------:R-:W-:Y:S11]  /*5a130*/  @!UPT UIADD3 URZ, URZ, URZ, URZ ;  /* 0x0000003f3f3ff290 */ /* 0x000ff6000fffe03f */
[----:B------:R-:W-:Y:S01]  /*5a140*/  @!UPT UIADD3 URZ, URZ, URZ, URZ ;  /* 0x0000003f3f3ff290 */ /* 0x000fe2000fffe03f */
[----:B------:R-:W-:Y:S04]  /*5a150*/  STL [R1+0x6930], R32 ;  /* 0x0069302001007387 */ /* 0x000fe80000100800 */
[----:B------:R-:W-:Y:S04]  /*5a160*/  STL [R1+0x692c], R33 ;  /* 0x00692c2101007387 */ /* 0x000fe80000100800 */
[----:B------:R2:W-:Y:S04]  /*5a170*/  STL [R1+0x6928], R34 ;  /* 0x0069282201007387 */ /* 0x0005e80000100800 */
[----:B------:R1:W-:Y:S01]  /*5a180*/  STL [R1+0x6924], R35 ;  /* 0x0069242301007387 */ /* 0x0003e20000100800 */
[C---:B---3--:R-:W-:Y:S11]  /*5a190*/  HMMA.1688.F32.TF32 R48, R36.reuse, R136, R48 ;  /* 0x000000882430723c */ /* 0x048ff60000081030 */
[----:B------:R-:W-:Y:S11]  /*5a1a0*/  @!UPT UIADD3 URZ, URZ, URZ, URZ ;  /* 0x0000003f3f3ff290 */ /* 0x000ff6000fffe03f */
[----:B------:R-:W-:Y:S01]  /*5a1b0*/  @!UPT UIADD3 URZ, URZ, URZ, URZ ;  /* 0x0000003f3f3ff290 */ /* 0x000fe2000fffe03f */
[----:B------:R2:W-:Y:S04]  /*5a1c0*/  STL.64 [R1+0x6f0], R48 ;  /* 0x0006f03001007387 */ /* 0x0005e80000100a00 */
        /* <DEDUP_REMOVED lines=17> */
[----:B----4-:R-:W-:Y:S11]  /*5a2e0*/  HMMA.1688.F32.TF32 R44, R36, R124, R44 ;  /* 0x0000007c242c723c */ /* 0x010ff6000008102c */
[----:B------:R-:W-:Y:S11]  /*5a2f0*/  @!UPT UIADD3 URZ, URZ, URZ, URZ ;  /* 0x0000003f3f3ff290 */ /* 0x000ff6000fffe03f */
[----:B------:R-:W-:Y:S02]  /*5a300*/  @!UPT UIADD3 URZ, URZ, URZ, URZ ;  /* 0x0000003f3f3ff290 */ /* 0x000fe4000fffe03f */
[----:B--2---:R-:W-:Y:S01]  /*5a310*/  IMAD.MOV.U32 R34, RZ, RZ, R46 ;  /* 0x000000ffff227224 */ /* 0x004fe200078e002e */
[----:B------:R-:W-:Y:S01]  /*5a320*/  MOV R33, R45 ;  /* 0x0000002d00217202 */ /* 0x000fe20000000f00 */
[----:B-1----:R-:W-:Y:S02]  /*5a330*/  IMAD.MOV.U32 R35, RZ, RZ, R47 ;  /* 0x000000ffff237224 */ /* 0x002fe400078e002f */
[----:B------:R-:W-:-:S03]  /*5a340*/  IMAD.MOV.U32 R32, RZ, RZ, R44 ;  /* 0x000000ffff207224 */ /* 0x000fc600078e002c */
[----:B------:R-:W-:Y:S04]  /*5a350*/  STL.64 [R1+0x6940], R34 ;  /* 0x0069402201007387 */ /* 0x000fe80000100a00 */
[----:B------:R1:W-:Y:S04]  /*5a360*/  STL.64 [R1+0x6938], R32 ;  /* 0x0069382001007387 */ /* 0x0003e80000100a00 */
        /* <DEDUP_REMOVED lines=8> */
[----:B------:R-:W-:Y:S01]  /*5a3f0*/  IMAD.MOV.U32 R29, RZ, RZ, R45 ;  /* 0x000000ffff1d7224 */ /* 0x000fe200078e002d */
[----:B------:R-:W-:Y:S02]  /*5a400*/  MOV R28, R44 ;  /* 0x0000002c001c7202 */ /* 0x000fe40000000f00 */
[----:B------:R-:W2:Y:S04]  /*5a410*/  LDL.LU.64 R44, [R1+0x2710] ;  /* 0x00271000012c7983 */ /* 0x000ea80000300a00 */
[----:B------:R-:W2:Y:S04]  /*5a420*/  LDL.LU.64 R46, [R1+0x2718] ;  /* 0x00271800012e7983 */ /* 0x000ea80000300a00 */
[----:B------:R-:W-:Y:S04]  /*5a430*/  STL.64 [R1+0x6950], R30 ;  /* 0x0069501e01007387 */ /* 0x000fe80000100a00 */
[----:B------:R3:W-:Y:S04]  /*5a440*/  STL.64 [R1+0x6948], R28 ;  /* 0x0069481c01007387 */ /* 0x0007e80000100a00 */
[----:B-1----:R-:W2:Y:S04]  /*5a450*/  LDL.LU.64 R32, [R1+0x2700] ;  /* 0x0027000001207983 */ /* 0x002ea80000300a00 */
[----:B------:R-:W2:Y:S01]  /*5a460*/  LDL.LU.64 R34, [R1+0x2708] ;  /* 0x0027080001227983 */ /* 0x000ea20000300a00 */
[C---:B---3--:R-:W-:Y:S08]  /*5a470*/  HMMA.1688.F32.TF32 R28, R36.reuse, R116, R188 ;  /* 0x00000074241c723c */ /* 0x048ff000000810bc */
[C---:B------:R-:W-:Y:S08]  /*5a480*/  HMMA.1688.F32.TF32 R184, R36.reuse, R112, R184 ;  /* 0x0000007024b8723c */ /* 0x040ff000000810b8 */
[C---:B------:R-:W-:Y:S07]  /*5a490*/  HMMA.1688.F32.TF32 R76, R36.reuse, R108, R76 ;  /* 0x0000006c244c723c */ /* 0x040fee000008104c */
[----:B------:R-:W-:Y:S04]  /*5a4a0*/  STL.64 [R1+0x6c0], R28 ;  /* 0x0006c01c01007387 */ /* 0x000fe80000100a00 */
[----:B------:R1:W-:Y:S02]  /*5a4b0*/  STL.64 [R1+0x6c8], R30 ;  /* 0x0006c81e01007387 */ /* 0x0003e40000100a00 */
[C---:B-1----:R-:W-:Y:S02]  /*5a4c0*/  HMMA.1688.F32.TF32 R28, R36.reuse, R180, R72 ;  /* 0x000000b4241c723c */ /* 0x042fe40000081048 */
[----:B------:R-:W-:Y:S04]  /*5a4d0*/  STL.64 [R1+0x6b0], R184 ;  /* 0x0006b0b801007387 */ /* 0x000fe80000100a00 */
[----:B------:R-:W-:Y:S02]  /*5a4e0*/  STL.64 [R1+0x6b8], R186 ;  /* 0x0006b8ba01007387 */ /* 0x000fe40000100a00 */
[C---:B------:R-:W-:Y:S02]  /*5a4f0*/  HMMA.1688.F32.TF32 R68, R36.reuse, R176, R68 ;  /* 0x000000b02444723c */ /* 0x040fe40000081044 */
[----:B------:R-:W-:Y:S04]  /*5a500*/  STL.64 [R1+0x6a0], R76 ;  /* 0x0006a04c01007387 */ /* 0x000fe80000100a00 */
[----:B------:R-:W-:Y:S02]  /*5a510*/  STL.64 [R1+0x6a8], R78 ;  /* 0x0006a84e01007387 */ /* 0x000fe40000100a00 */
[C---:B------:R-:W-:Y:S07]  /*5a520*/  HMMA.1688.F32.TF32 R64, R36.reuse, R172, R64 ;  /* 0x000000ac2440723c */ /* 0x040fee0000081040 */
[----:B------:R-:W-:Y:S04]  /*5a530*/  STL.64 [R1+0x690], R28 ;  /* 0x0006901c01007387 */ /* 0x000fe80000100a00 */
[----:B------:R1:W-:Y:S01]  /*5a540*/  STL.64 [R1+0x698], R30 ;  /* 0x0006981e01007387 */ /* 0x0003e20000100a00 */
[C---:B------:R-:W-:Y:S08]  /*5a550*/  HMMA.1688.F32.TF32 R56, R36.reuse, R164, R56 ;  /* 0x000000a42438723c */ /* 0x040ff00000081038 */
[C---:B-1----:R-:W-:Y:S01]  /*5a560*/  HMMA.1688.F32.TF32 R28, R36.reuse, R168, R60 ;  /* 0x000000a8241c723c */ /* 0x042fe2000008103c */
[----:B------:R-:W-:Y:S04]  /*5a570*/  STL.64 [R1+0x680], R68 ;  /* 0x0006804401007387 */ /* 0x000fe80000100a00 */
[----:B------:R-:W-:Y:S04]  /*5a580*/  STL.64 [R1+0x688], R70 ;  /* 0x0006884601007387 */ /* 0x000fe80000100a00 */
[----:B------:R-:W-:Y:S04]  /*5a590*/  STL.64 [R1+0x670], R64 ;  /* 0x0006704001007387 */ /* 0x000fe80000100a00 */
[----:B------:R-:W-:Y:S10]  /*5a5a0*/  STL.64 [R1+0x678], R66 ;  /* 0x0006784201007387 */ /* 0x000ff40000100a00 */
[----:B------:R1:W-:Y:S04]  /*5a5b0*/  STL.64 [R1+0x660], R28 ;  /* 0x0006601c01007387 */ /* 0x0003e80000100a00 */
[----:B------:R3:W-:Y:S04]  /*5a5c0*/  STL.64 [R1+0x668], R30 ;  /* 0x0006681e01007387 */ /* 0x0007e80000100a00 */
[----:B-1----:R-:W4:Y:S04]  /*5a5d0*/  LDL.LU.64 R28, [R1+0x26f0] ;  /* 0x0026f000011c7983 */ /* 0x002f280000300a00 */
[----:B------:R-:W-:Y:S04]  /*5a5e0*/  STL.64 [R1+0x650], R56 ;  /* 0x0006503801007387 */ /* 0x000fe80000100a00 */
[----:B------:R-:W-:Y:S04]  /*5a5f0*/  STL.64 [R1+0x658], R58 ;  /* 0x0006583a01007387 */ /* 0x000fe80000100a00 */
[----:B---3--:R-:W4:Y:S01]  /*5a600*/  LDL.LU.64 R30, [R1+0x26f8] ;  /* 0x0026f800011e7983 */ /* 0x008f220000300a00 */
[C---:B--2---:R-:W-:Y:S11]  /*5a610*/  HMMA.1688.F32.TF32 R52, R36.reuse, R160, R52 ;  /* 0x000000a02434723c */ /* 0x044ff60000081034 */
[----:B------:R-:W-:Y:S11]  /*5a620*/  @!UPT UIADD3 URZ, URZ, URZ, URZ ;  /* 0x0000003f3f3ff290 */ /* 0x000ff6000fffe03f */
[----:B------:R-:W-:Y:S01]  /*5a630*/  @!UPT UIADD3 URZ, URZ, URZ, URZ ;  /* 0x0000003f3f3ff290 */ /* 0x000fe2000fffe03f */
[----:B------:R-:W-:Y:S04]  /*5a640*/  STL.64 [R1+0x640], R52 ;  /* 0x0006403401007387 */ /* 0x000fe80000100a00 */
[----:B------:R1:W-:Y:S02]  /*5a650*/  STL.64 [R1+0x648], R54 ;  /* 0x0006483601007387 */ /* 0x0003e40000100a00 */
[C---:B-1----:R-:W-:Y:S02]  /*5a660*/  HMMA.1688.F32.TF32 R52, R36.reuse, R156, R48 ;  /* 0x0000009c2434723c */ /* 0x042fe40000081030 */
[----:B------:R-:W2:Y:S04]  /*5a670*/  LDL.LU.64 R48, [R1+0x26e0] ;  /* 0x0026e00001307983 */ /* 0x000ea80000300a00 */
[----:B------:R-:W2:Y:S02]  /*5a680*/  LDL.LU.64 R50, [R1+0x26e8] ;  /* 0x0026e80001327983 */ /* 0x000ea40000300a00 */
[C---:B------:R-:W-:Y:S11]  /*5a690*/  HMMA.1688.F32.TF32 R32, R36.reuse, R148, R32 ;  /* 0x000000942420723c */ /* 0x040ff60000081020 */
[----:B------:R-:W-:Y:S04]  /*5a6a0*/  @!UPT UIADD3 URZ, URZ, URZ, URZ ;  /* 0x0000003f3f3ff290 */ /* 0x000fe8000fffe03f */
[----:B------:R-:W-:Y:S04]  /*5a6b0*/  STL.64 [R1+0x630], R52 ;  /* 0x0006303401007387 */ /* 0x000fe80000100a00 */
[----:B------:R1:W-:Y:S02]  /*5a6c0*/  STL.64 [R1+0x638], R54 ;  /* 0x0006383601007387 */ /* 0x0003e40000100a00 */
[C---:B-1----:R-:W-:Y:S02]  /*5a6d0*/  HMMA.1688.F32.TF32 R52, R36.reuse, R152, R44 ;  /* 0x000000982434723c */ /* 0x042fe4000008102c */
[----:B------:R-:W3:Y:S04]  /*5a6e0*/  LDL.LU.64 R44, [R1+0x26d0] ;  /* 0x0026d000012c7983 */ /* 0x000ee80000300a00 */
[----:B------:R-:W3:Y:S11]  /*5a6f0*/  LDL.LU.64 R46, [R1+0x26d8] ;  /* 0x0026d800012e7983 */ /* 0x000ef60000300a00 */
[----:B------:R-:W-:Y:S06]  /*5a700*/  @!UPT UIADD3 URZ, URZ, URZ, URZ ;  /* 0x0000003f3f3ff290 */ /* 0x000fec000fffe03f */
        /* <DEDUP_REMOVED lines=8> */
[----:B-1----:R-:W3:Y:S04]  /*5a790*/  LDL.LU.64 R32, [R1+0x26a0] ;  /* 0x0026a00001207983 */ /* 0x002ee80000300a00 */
[----:B------:R-:W3:Y:S04]  /*5a7a0*/  LDL.LU.64 R34, [R1+0x26a8] ;  /* 0x0026a80001227983 */ /* 0x000ee80000300a00 */
[----:B------:R-:W3:Y:S04]  /*5a7b0*/  LDL.LU.64 R60, [R1+0x2690] ;  /* 0x00269000013c7983 */ /* 0x000ee80000300a00 */
[----:B------:R-:W3:Y:S04]  /*5a7c0*/  LDL.LU.64 R62, [R1+0x2698] ;  /* 0x00269800013e7983 */ /* 0x000ee80000300a00 */
[----:B------:R-:W3:Y:S04]  /*5a7d0*/  LDL.LU.64 R56, [R1+0x2680] ;  /* 0x0026800001387983 */ /* 0x000ee80000300a00 */
[----:B------:R-:W3:Y:S04]  /*5a7e0*/  LDL.LU.64 R58, [R1+0x2688] ;  /* 0x00268800013a7983 */ /* 0x000ee80000300a00 */
[----:B------:R-:W3:Y:S04]  /*5a7f0*/  LDL.LU.64 R52, [R1+0x2670] ;  /* 0x0026700001347983 */ /* 0x000ee80000300a00 */
[----:B------:R-:W3:Y:S01]  /*5a800*/  LDL.LU.64 R54, [R1+0x2678] ;  /* 0x0026780001367983 */ /* 0x000ee20000300a00 */
[C---:B----4-:R-:W-:Y:S03]  /*5a810*/  HMMA.1688.F32.TF32 R72, R36.reuse, R144, R28 ;  /* 0x000000902448723c */ /* 0x050fe6000008101c */
[----:B------:R-:W4:Y:S04]  /*5a820*/  LDL.LU.64 R28, [R1+0x2660] ;  /* 0x00266000011c7983 */ /* 0x000f280000300a00 */
[----:B------:R-:W4:Y:S11]  /*5a830*/  LDL.LU.64 R30, [R1+0x2668] ;  /* 0x00266800011e7983 */ /* 0x000f360000300a00 */
[----:B------:R-:W-:Y:S05]  /*5a840*/  @!UPT UIADD3 URZ, URZ, URZ, URZ ;  /* 0x0000003f3f3ff290 */ /* 0x000fea000fffe03f */
[----:B------:R-:W-:Y:S04]  /*5a850*/  STL.64 [R1+0x600], R72 ;  /* 0x0006004801007387 */ /* 0x000fe80000100a00 */
[----:B------:R2:W-:Y:S02]  /*5a860*/  STL.64 [R1+0x608], R74 ;  /* 0x0006084a01007387 */ /* 0x0005e40000100a00 */
[C---:B--2---:R-:W-:Y:S02]  /*5a870*/  HMMA.1688.F32.TF32 R72, R36.reuse, R132, R48 ;  /* 0x000000842448723c */ /* 0x044fe40000081030 */
[----:B------:R-:W2:Y:S04]  /*5a880*/  LDL.LU.64 R48, [R1+0x2800] ;  /* 0x0028000001307983 */ /* 0x000ea80000300a00 */
[----:B------:R-:W2:Y:S11]  /*5a890*/  LDL.LU.64 R50, [R1+0x2808] ;  /* 0x0028080001327983 */ /* 0x000eb60000300a00 */
[----:B------:R-:W-:Y:S06]  /*5a8a0*/  @!UPT UIADD3 URZ, URZ, URZ, URZ ;  /* 0x0000003f3f3ff290 */ /* 0x000fec000fffe03f */
        /* <DEDUP_REMOVED lines=8> */
[C---:B-1----:R-:W-:Y:S08]  /*5a930*/  HMMA.1688.F32.TF32 R72, R36.reuse, R104, R68 ;  /* 0x000000682448723c */ /* 0x042ff00000081044 */
[C---:B------:R-:W-:Y:S08]  /*5a940*/  HMMA.1688.F32.TF32 R68, R36.reuse, R100, R64 ;  /* 0x000000642444723c */ /* 0x040ff00000081040 */
[C---:B------:R-:W-:Y:S07]  /*5a950*/  HMMA.1688.F32.TF32 R64, R36.reuse, R96, R32 ;  /* 0x000000602440723c */ /* 0x040fee0000081020 */
[----:B------:R-:W-:Y:S04]  /*5a960*/  STL.64 [R1+0x5d0], R72 ;  /* 0x0005d04801007387 */ /* 0x000fe80000100a00 */
[----:B------:R-:W-:Y:S04]  /*5a970*/  STL.64 [R1+0x5d8], R74 ;  /* 0x0005d84a01007387 */ /* 0x000fe80000100a00 */
[----:B------:R-:W3:Y:S04]  /*5a980*/  LDL.LU.64 R32, [R1+0x2840] ;  /* 0x0028400001207983 */ /* 0x000ee80000300a00 */
[----:B------:R-:W-:Y:S04]  /*5a990*/  STL.64 [R1+0x5c0], R68 ;  /* 0x0005c04401007387 */ /* 0x000fe80000100a00 */
[----:B------:R-:W-:Y:S04]  /*5a9a0*/  STL.64 [R1+0x5c8], R70 ;  /* 0x0005c84601007387 */ /* 0x000fe80000100a00 */
[----:B------:R-:W3:Y:S01]  /*5a9b0*/  LDL.LU.64 R34, [R1+0x2848] ;  /* 0x0028480001227983 */ /* 0x000ee20000300a00 */
[C---:B------:R-:W-:Y:S08]  /*5a9c0*/  HMMA.1688.F32.TF32 R60, R36.reuse, R92, R60 ;  /* 0x0000005c243c723c */ /* 0x040ff0000008103c */
[C---:B------:R-:W-:Y:S01]  /*5a9d0*/  HMMA.1688.F32.TF32 R56, R36.reuse, R88, R56 ;  /* 0x000000582438723c */ /* 0x040fe20000081038 */
[----:B------:R-:W-:Y:S04]  /*5a9e0*/  STL.64 [R1+0x5b0], R64 ;  /* 0x0005b04001007387 */ /* 0x000fe80000100a00 */
[----:B------:R-:W-:Y:S10]  /*5a9f0*/  STL.64 [R1+0x5b8], R66 ;  /* 0x0005b84201007387 */ /* 0x000ff40000100a00 */
[----:B------:R1:W-:Y:S04]  /*5aa00*/  STL.64 [R1+0x5a0], R60 ;  /* 0x0005a03c01007387 */ /* 0x0003e80000100a00 */
[----:B------:R1:W-:Y:S01]  /*5aa10*/  STL.64 [R1+0x5a8], R62 ;  /* 0x0005a83e01007387 */ /* 0x0003e20000100a00 */
[C---:B------:R-:W-:Y:S03]  /*5aa20*/  HMMA.1688.F32.TF32 R52, R36.reuse, R84, R52 ;  /* 0x000000542434723c */ /* 0x040fe60000081034 */
[----:B-1----:R-:W3:Y:S04]  /*5aa30*/  LDL.LU.64 R60, [R1+0x2830] ;  /* 0x00283000013c7983 */ /* 0x002ee80000300a00 */
[----:B------:R-:W-:Y:S04]  /*5aa40*/  STL.64 [R1+0x590], R56 ;  /* 0x0005903801007387 */ /* 0x000fe80000100a00 */
[----:B------:R-:W-:Y:S04]  /*5aa50*/  STL.64 [R1+0x598], R58 ;  /* 0x0005983a01007387 */ /* 0x000fe80000100a00 */
[----:B------:R-:W3:Y:S08]  /*5aa60*/  LDL.LU.64 R62, [R1+0x2838] ;  /* 0x00283800013e7983 */ /* 0x000ef00000300a00 */
        /* <DEDUP_REMOVED lines=8> */
[----:B------:R-:W4:Y:S04]  /*5aaf0*/  LDL.LU.64 R56, [R1+0x2810] ;  /* 0x0028100001387983 */ /* 0x000f280000300a00 */
[----:B------:R-:W4:Y:S01]  /*5ab00*/  LDL.LU.64 R58, [R1+0x2818] ;  /* 0x00281800013a7983 */ /* 0x000f220000300a00 */
[C---:B--2---:R-:W-:Y:S11]  /*5ab10*/  HMMA.1688.F32.TF32 R48, R36.reuse, R24, R48 ;  /* 0x000000182430723c */ /* 0x044ff60000081030 */
[----:B------:R-:W-:Y:S11]  /*5ab20*/  @!UPT UIADD3 URZ, URZ, URZ, URZ ;  /* 0x0000003f3f3ff290 */ /* 0x000ff6000fffe03f */
[----:B------:R-:W-:Y:S01]  /*5ab30*/  @!UPT UIADD3 URZ, URZ, URZ, URZ ;  /* 0x0000003f3f3ff290 */ /* 0x000fe2000fffe03f */
[----:B------:R2:W-:Y:S04]  /*5ab40*/  STL.64 [R1+0x560], R48 ;  /* 0x0005603001007387 */ /* 0x0005e80000100a00 */
[----:B------:R2:W-:Y:S04]  /*5ab50*/  STL.64 [R1+0x568], R50 ;  /* 0x0005683201007387 */ /* 0x0005e80000100a00 */
[----:B-1----:R-:W4:Y:S04]  /*5ab60*/  LDL.LU.64 R52, [R1+0x1c60] ;  /* 0x001c600001347983 */ /* 0x002f280000300a00 */
[----:B------:R-:W4:Y:S01]  /*5ab70*/  LDL.LU.64 R54, [R1+0x1c68] ;  /* 0x001c680001367983 */ /* 0x000f220000300a00 */
[C---:B---3--:R-:W-:Y:S11]  /*5ab80*/  HMMA.1688.F32.TF32 R44, R36.reuse, R20, R44 ;  /* 0x00000014242c723c */ /* 0x048ff6000008102c */
[----:B------:R-:W-:Y:S11]  /*5ab90*/  @!UPT UIADD3 URZ, URZ, URZ, URZ ;  /* 0x0000003f3f3ff290 */ /* 0x000ff6000fffe03f */
[----:B------:R-:W-:Y:S01]  /*5aba0*/  @!UPT UIADD3 URZ, URZ, URZ, URZ ;  /* 0x0000003f3f3ff290 */ /* 0x000fe2000fffe03f */
[----:B------:R-:W-:Y:S04]  /*5abb0*/  STL.64 [R1+0x550], R44 ;  /* 0x0005502c01007387 */ /* 0x000fe80000100a00 */
[----:B------:R1:W-:Y:S04]  /*5abc0*/  STL.64 [R1+0x558], R46 ;  /* 0x0005582e01007387 */ /* 0x0003e80000100a00 */
[----:B--2---:R-:W2:Y:S04]  /*5abd0*/  LDL.LU.64 R48, [R1+0x1e00] ;  /* 0x001e000001307983 */ /* 0x004ea80000300a00 */
[----:B------:R-:W2:Y:S01]  /*5abe0*/  LDL.LU.64 R50, [R1+0x1e08] ;  /* 0x001e080001327983 */ /* 0x000ea20000300a00 */
[C---:B-1----:R-:W-:Y:S03]  /*5abf0*/  HMMA.1688.F32.TF32 R44, R36.reuse, R16, R32 ;  /* 0x00000010242c723c */ /* 0x042fe60000081020 */
[----:B------:R-:W3:Y:S04]  /*5ac00*/  LDL.LU.64 R32, [R1+0x1df0] ;  /* 0x001df00001207983 */ /* 0x000ee80000300a00 */
[----:B------:R-:W3:Y:S11]  /*5ac10*/  LDL.LU.64 R34, [R1+0x1df8] ;  /* 0x001df80001227983 */ /* 0x000ef60000300a00 */
[----:B------:R-:W-:Y:S05]  /*5ac20*/  @!UPT UIADD3 URZ, URZ, URZ, URZ ;  /* 0x0000003f3f3ff290 */ /* 0x000fea000fffe03f */
[----:B------:R1:W-:Y:S04]  /*5ac30*/  STL.64 [R1+0x540], R44 ;  /* 0x0005402c01007387 */ /* 0x0003e80000100a00 */
[----:B------:R1:W-:Y:S04]  /*5ac40*/  STL.64 [R1+0x548], R46 ;  /* 0x0005482e01007387 */ /* 0x0003e80000100a00 */
[----:B-1----:R-:W3:Y:S04]  /*5ac50*/  LDL.LU.64 R44, [R1+0x1de0] ;  /* 0x001de000012c7983 */ /* 0x002ee80000300a00 */
[----:B------:R-:W3:Y:S01]  /*5ac60*/  LDL.LU.64 R46, [R1+0x1de8] ;  /* 0x001de800012e7983 */ /* 0x000ee20000300a00 */
[C---:B------:R-:W-:Y:S11]  /*5ac70*/  HMMA.1688.F32.TF32 R60, R36.reuse, R12, R60 ;  /* 0x0000000c243c723c */ /* 0x040ff6000008103c */
[----:B------:R-:W-:Y:S11]  /*5ac80*/  @!UPT UIADD3 URZ, URZ, URZ, URZ ;  /* 0x0000003f3f3ff290 */ /* 0x000ff6000fffe03f */
[----:B------:R-:W-:Y:S02]  /*5ac90*/  @!UPT UIADD3 URZ, URZ, URZ, URZ ;  /* 0x0000003f3f3ff290 */ /* 0x000fe4000fffe03f */
[----:B------:R-:W-:Y:S02]  /*5aca0*/  IMAD.MOV.U32 R0, RZ, RZ, R63 ;  /* 0x000000ffff007224 */ /* 0x000fe400078e003f */
[----:B------:R-:W-:Y:S01]  /*5acb0*/  IMAD.MOV.U32 R2, RZ, RZ, R62 ;  /* 0x000000ffff027224 */ /* 0x000fe200078e003e */
[----:B------:R4:W-:Y:S04]  /*5acc0*/  STL.64 [R1+0x530], R60 ;  /* 0x0005303c01007387 */ /* 0x0009e80000100a00 */
[----:B------:R1:W-:Y:S04]  /*5acd0*/  STL [R1+0x690c], R0 ;  /* 0x00690c0001007387 */ /* 0x0003e80000100800 */
[----:B------:R-:W-:Y:S01]  /*5ace0*/  STL [R1+0x6908], R2 ;  /* 0x0069080201007387 */ /* 0x000fe20000100800 */
[C---:B----4-:R-:W-:Y:S03]  /*5acf0*/  HMMA.1688.F32.TF32 R60, R36.reuse, R8, R28 ;  /* 0x00000008243c723c */ /* 0x050fe6000008101c */
[----:B------:R-:W4:Y:S04]  /*5ad00*/  LDL.LU.64 R28, [R1+0x1dd0] ;  /* 0x001dd000011c7983 */ /* 0x000f280000300a00 */
[----:B------:R-:W4:Y:S01]  /*5ad10*/  LDL.LU.64 R30, [R1+0x1dd8] ;  /* 0x001dd800011e7983 */ /* 0x000f220000300a00 */
[----:B------:R-:W-:Y:S11]  /*5ad20*/  HMMA.1688.F32.TF32 R56, R36, R4, R56 ;  /* 0x000000042438723c */ /* 0x000ff60000081038 */
[----:B------:R-:W-:Y:S04]  /*5ad30*/  @!UPT UIADD3 URZ, URZ, URZ, URZ ;  /* 0x0000003f3f3ff290 */ /* 0x000fe8000fffe03f */
[----:B------:R-:W-:Y:S04]  /*5ad40*/  STL.64 [R1+0x520], R60 ;  /* 0x0005203c01007387 */ /* 0x000fe80000100a00 */
[----:B------:R-:W-:Y:S04]  /*5ad50*/  STL.64 [R1+0x528], R62 ;  /* 0x0005283e01007387 */ /* 0x000fe80000100a00 */
[----:B------:R-:W-:Y:S04]  /*5ad60*/  LDS R60, [R192+0x380] ;  /* 0x00038000c03c7984 */ /* 0x000fe80000000800 */
[----:B------:R-:W-:Y:S04]  /*5ad70*/  LDS R62, [R192+0x1380] ;  /* 0x00138000c03e7984 */ /* 0x000fe80000000800 */
[----:B------:R-:W-:Y:S04]  /*5ad80*/  LDS R61, [R3+0x380] ;  /* 0x00038000033d7984 */ /* 0x000fe80000000800 */
[----:B------:R-:W2:Y:S01]  /*5ad90*/  LDS R63, [R3+0x1380] ;  /* 0x00138000033f7984 */ /* 0x000ea20000000800 */
[----:B-1----:R-:W-:Y:S01]  /*5ada0*/  MOV R0, R58 ;  /* 0x0000003a00007202 */ /* 0x002fe20000000f00 */
[C---:B------:R-:W-:Y:S02]  /*5adb0*/  HMMA.1688.F32.TF32 R36, R40.reuse, R140, R52 ;  /* 0x0000008c2824723c */ /* 0x040fe40000081034 */
[----:B------:R-:W-:Y:S04]  /*5adc0*/  STL.64 [R1+0x180], R56 ;  /* 0x0001803801007387 */ /* 0x000fe80000100a00 */
[----:B------:R-:W-:Y:S11]  /*5add0*/  STL [R1+0x6910], R0 ;  /* 0x0069100001007387 */ /* 0x000ff60000100800 */
[----:B------:R-:W-:Y:S06]  /*5ade0*/  @!UPT UIADD3 URZ, URZ, URZ, URZ ;  /* 0x0000003f3f3ff290 */ /* 0x000fec000fffe03f */
[----:B------:R-:W-:Y:S04]  /*5adf0*/  STL.64 [R1+0x69b0], R38 ;  /* 0x0069b02601007387 */ /* 0x000fe80000100a00 */
[----:B------:R3:W-:Y:S01]  /*5ae00*/  STL.64 [R1+0x69a8], R36 ;  /* 0x0069a82401007387 */ /* 0x0007e20000100a00 */
[C---:B--2---:R-:W-:Y:S08]  /*5ae10*/  HMMA.1688.F32.TF32 R48, R40.reuse, R136, R48 ;  /* 0x000000882830723c */ /* 0x044ff00000081030 */
[C---:B---3--:R-:W-:Y:S01]  /*5ae20*/  HMMA.1688.F32.TF32 R36, R40.reuse, R124, R32 ;  /* 0x0000007c2824723c */ /* 0x048fe20000081020 */
[----:B------:R-:W2:Y:S11]  /*5ae30*/  LDL.LU.64 R32, [R1+0x1dc0] ;  /* 0x001dc00001207983 */ /* 0x000eb60000300a00 */
[----:B------:R-:W-:Y:S03]  /*5ae40*/  @!UPT UIADD3 URZ, URZ, URZ, URZ ;  /* 0x0000003f3f3ff290 */ /* 0x000fe6000fffe03f */
[----:B------:R-:W-:Y:S04]  /*5ae50*/  STL.64 [R1+0x510], R48 ;  /* 0x0005103001007387 */ /* 0x000fe80000100a00 */
[----:B------:R-:W-:Y:S04]  /*5ae60*/  STL.64 [R1+0x518], R50 ;  /* 0x0005183201007387 */ /* 0x000fe80000100a00 */
[----:B------:R-:W2:Y:S04]  /*5ae70*/  LDL.LU.64 R34, [R1+0x1dc8] ;  /* 0x001dc80001227983 */ /* 0x000ea80000300a00 */
[----:B------:R-:W-:Y:S04]  /*5ae80*/  STL.64 [R1+0x500], R36 ;  /* 0x0005002401007387 */ /* 0x000fe80000100a00 */
[----:B------:R1:W-:Y:S04]  /*5ae90*/  STL.64 [R1+0x508], R38 ;  /* 0x0005082601007387 */ /* 0x0003e80000100a00 */
[----:B------:R-:W3:Y:S04]  /*5aea0*/  LDL.LU.64 R184, [R1+0x1db0] ;  /* 0x001db00001b87983 */ /* 0x000ee80000300a00 */
[----:B------:R-:W3:Y:S01]  /*5aeb0*/  LDL.LU.64 R186, [R1+0x1db8] ;  /* 0x001db80001ba7983 */ /* 0x000ee20000300a00 */
[C---:B-1----:R-:W-:Y:S11]  /*5aec0*/  HMMA.1688.F32.TF32 R36, R40.reuse, R120, R44 ;  /* 0x000000782824723c */ /* 0x042ff6000008102c */
[----:B------:R-:W-:Y:S11]  /*5aed0*/  @!UPT UIADD3 URZ, URZ, URZ, URZ ;  /* 0x0000003f3f3ff290 */ /* 0x000ff6000fffe03f */
[----:B------:R-:W-:Y:S01]  /*5aee0*/  @!UPT UIADD3 URZ, URZ, URZ, URZ ;  /* 0x0000003f3f3ff290 */ /* 0x000fe2000fffe03f */
[----:B------:R-:W-:Y:S04]  /*5aef0*/  STL.64 [R1+0x4f0], R36 ;  /* 0x0004f02401007387 */ /* 0x000fe80000100a00 */
[----:B------:R4:W-:Y:S04]  /*5af00*/  STL.64 [R1+0x4f8], R38 ;  /* 0x0004f82601007387 */ /* 0x0009e80000100a00 */
[----:B------:R-:W3:Y:S04]  /*5af10*/  LDL.LU.64 R76, [R1+0x1da0] ;  /* 0x001da000014c7983 */ /* 0x000ee80000300a00 */
[----:B------:R-:W3:Y:S01]  /*5af20*/  LDL.LU.64 R78, [R1+0x1da8] ;  /* 0x001da800014e7983 */ /* 0x000ee20000300a00 */
[C---:B----4-:R-:W-:Y:S03]  /*5af30*/  HMMA.1688.F32.TF32 R36, R40.reuse, R116, R28 ;  /* 0x000000742824723c */ /* 0x050fe6000008101c */
[----:B------:R-:W4:Y:S04]  /*5af40*/  LDL.LU.64 R28, [R1+0x1d90] ;  /* 0x001d9000011c7983 */ /* 0x000f280000300a00 */
[----:B------:R-:W4:Y:S01]  /*5af50*/  LDL.LU.64 R30, [R1+0x1d98] ;  /* 0x001d9800011e7983 */ /* 0x000f220000300a00 */
[----:B------:R-:W-:Y:S11]  /*5af60*/  IMAD.MOV.U32 R2, RZ, RZ, R59 ;  /* 0x000000ffff027224 */ /* 0x000ff600078e003b */
[----:B------:R-:W-:Y:S04]  /*5af70*/  @!UPT UIADD3 URZ, URZ, URZ, URZ ;  /* 0x0000003f3f3ff290 */ /* 0x000fe8000fffe03f */
        /* <DEDUP_REMOVED lines=17> */
[----:B------:R-:W4:Y:S01]  /*5b090*/  LDL.LU.64 R38, [R1+0x1d18] ;  /* 0x001d180001267983 */ /* 0x000f220000300a00 */
[C---:B--2---:R-:W-:Y:S03]  /*5b0a0*/  HMMA.1688.F32.TF32 R188, R40.reuse, R112, R32 ;  /* 0x0000007028bc723c */ /* 0x044fe60000081020 */
[----:B------:R-:W2:Y:S04]  /*5b0b0*/  LDL.LU.64 R32, [R1+0x1d00] ;  /* 0x001d000001207983 */ /* 0x000ea80000300a00 */
[----:B------:R-:W2:Y:S11]  /*5b0c0*/  LDL.LU.64 R34, [R1+0x1d08] ;  /* 0x001d080001227983 */ /* 0x000eb60000300a00 */
[----:B------:R-:W-:Y:S05]  /*5b0d0*/  @!UPT UIADD3 URZ, URZ, URZ, URZ ;  /* 0x0000003f3f3ff290 */ /* 0x000fea000fffe03f */
[----:B------:R-:W-:Y:S04]  /*5b0e0*/  STL.64 [R1+0x4d0], R188 ;  /* 0x0004d0bc01007387 */ /* 0x000fe80000100a00 */
[----:B------:R3:W-:Y:S02]  /*5b0f0*/  STL.64 [R1+0x4d8], R190 ;  /* 0x0004d8be01007387 */ /* 0x0007e40000100a00 */
[C---:B---3--:R-:W-:Y:S08]  /*5b100*/  HMMA.1688.F32.TF32 R188, R40.reuse, R108, R184 ;  /* 0x0000006c28bc723c */ /* 0x048ff000000810b8 */
[C---:B------:R-:W-:Y:S11]  /*5b110*/  HMMA.1688.F32.TF32 R184, R40.reuse, R180, R76 ;  /* 0x000000b428b8723c */ /* 0x040ff6000008104c */
[----:B------:R-:W-:Y:S04]  /*5b120*/  @!UPT UIADD3 URZ, URZ, URZ, URZ ;  /* 0x0000003f3f3ff290 */ /* 0x000fe8000fffe03f */
[----:B------:R1:W-:Y:S04]  /*5b130*/  STL.64 [R1+0x4c0], R188 ;  /* 0x0004c0bc01007387 */ /* 0x0003e80000100a00 */
[----:B------:R3:W-:Y:S01]  /*5b140*/  STL.64 [R1+0x4c8], R190 ;  /* 0x0004c8be01007387 */ /* 0x0007e20000100a00 */
[C---:B----4-:R-:W-:Y:S03]  /*5b150*/  HMMA.1688.F32.TF32 R76, R40.reuse, R176, R28 ;  /* 0x000000b0284c723c */ /* 0x050fe6000008101c */
[----:B------:R-:W4:Y:S04]  /*5b160*/  LDL.LU.64 R28, [R1+0x1cf0] ;  /* 0x001cf000011c7983 */ /* 0x000f280000300a00 */
[----:B------:R1:W-:Y:S04]  /*5b170*/  STL.64 [R1+0x4b0], R184 ;  /* 0x0004b0b801007387 */ /* 0x0003e80000100a00 */
[----:B------:R1:W-:Y:S04]  /*5b180*/  STL.64 [R1+0x4b8], R186 ;  /* 0x0004b8ba01007387 */ /* 0x0003e80000100a00 */
[----:B------:R-:W4:Y:S01]  /*5b190*/  LDL.LU.64 R30, [R1+0x1cf8] ;  /* 0x001cf800011e7983 */ /* 0x000f220000300a00 */
        /* <DEDUP_REMOVED lines=8> */
[----:B------:R1:W-:Y:S04]  /*5b220*/  STL.64 [R1+0x4a8], R78 ;  /* 0x0004a84e01007387 */ /* 0x0003e80000100a00 */
[----:B------:R-:W4:Y:S03]  /*5b230*/  LDL R0, [R1+0xf30] ;  /* 0x000f300001007983 */ /* 0x000f260000100800 */
[C---:B------:R-:W-:Y:S01]  /*5b240*/  HMMA.1688.F32.TF32 R36, R40.reuse, R144, R36 ;  /* 0x000000902824723c */ /* 0x040fe20000081024 */
[----:B------:R1:W-:Y:S04]  /*5b250*/  STL.64 [R1+0x490], R72 ;  /* 0x0004904801007387 */ /* 0x0003e80000100a00 */
[----:B------:R1:W-:Y:S04]  /*5b260*/  STL.64 [R1+0x498], R74 ;  /* 0x0004984a01007387 */ /* 0x0003e80000100a00 */
        /* <DEDUP_REMOVED lines=10> */
[----:B-1----:R-:W4:Y:S04]  /*5b310*/  LDL.LU.64 R188, [R1+0x1ce0] ;  /* 0x001ce00001bc7983 */ /* 0x002f280000300a00 */
[----:B------:R1:W-:Y:S04]  /*5b320*/  STL.64 [R1+0x430], R44 ;  /* 0x0004302c01007387 */ /* 0x0003e80000100a00 */
[----:B------:R1:W-:Y:S04]  /*5b330*/  STL.64 [R1+0x438], R46 ;  /* 0x0004382e01007387 */ /* 0x0003e80000100a00 */
[----:B---3--:R-:W4:Y:S01]  /*5b340*/  LDL.LU.64 R190, [R1+0x1ce8] ;  /* 0x001ce80001be7983 */ /* 0x008f220000300a00 */
[C---:B--2---:R-:W-:Y:S03]  /*5b350*/  HMMA.1688.F32.TF32 R32, R40.reuse, R132, R32 ;  /* 0x000000842820723c */ /* 0x044fe60000081020 */
[----:B------:R2:W-:Y:S04]  /*5b360*/  STL.64 [R1+0x420], R36 ;  /* 0x0004202401007387 */ /* 0x0005e80000100a00 */
[----:B------:R1:W-:Y:S04]  /*5b370*/  STL.64 [R1+0x428], R38 ;  /* 0x0004282601007387 */ /* 0x0003e80000100a00 */
[----:B------:R-:W4:Y:S04]  /*5b380*/  LDL.LU.64 R184, [R1+0x1cd0] ;  /* 0x001cd00001b87983 */ /* 0x000f280000300a00 */
[----:B------:R-:W4:Y:S08]  /*5b390*/  LDL.LU.64 R186, [R1+0x1cd8] ;  /* 0x001cd80001ba7983 */ /* 0x000f300000300a00 */
[----:B------:R1:W-:Y:S04]  /*5b3a0*/  STL.64 [R1+0x410], R32 ;  /* 0x0004102001007387 */ /* 0x0003e80000100a00 */
[----:B------:R1:W-:Y:S04]  /*5b3b0*/  STL.64 [R1+0x418], R34 ;  /* 0x0004182201007387 */ /* 0x0003e80000100a00 */
[----:B------:R-:W4:Y:S04]  /*5b3c0*/  LDL.LU.64 R76, [R1+0x1cc0] ;  /* 0x001cc000014c7983 */ /* 0x000f280000300a00 */
[----:B------:R-:W4:Y:S04]  /*5b3d0*/  LDL.LU.64 R78, [R1+0x1cc8] ;  /* 0x001cc800014e7983 */ /* 0x000f280000300a00 */
[----:B------:R-:W4:Y:S04]  /*5b3e0*/  LDL.LU.64 R72, [R1+0x1cb0] ;  /* 0x001cb00001487983 */ /* 0x000f280000300a00 */
[----:B------:R-:W4:Y:S02]  /*5b3f0*/  LDL.LU.64 R74, [R1+0x1cb8] ;  /* 0x001cb800014a7983 */ /* 0x000f240000300a00 */
[C---:B----4-:R-:W-:Y:S11]  /*5b400*/  HMMA.1688.F32.TF32 R28, R40.reuse, R128, R28 ;  /* 0x00000080281c723c */ /* 0x050ff6000008101c */
        /* <DEDUP_REMOVED lines=11> */
[----:B------:R-:W3:Y:S04]  /*5b4c0*/  LDL.LU.64 R58, [R1+0x1c78] ;  /* 0x001c7800013a7983 */ /* 0x000ee80000300a00 */
[----:B--2---:R-:W2:Y:S04]  /*5b4d0*/  LDL.LU.64 R36, [R1+0x1c50] ;  /* 0x001c500001247983 */ /* 0x004ea80000300a00 */
[----:B------:R-:W2:Y:S04]  /*5b4e0*/  LDL.LU.64 R38, [R1+0x1c58] ;  /* 0x001c580001267983 */ /* 0x000ea80000300a00 */
[----:B------:R-:W2:Y:S04]  /*5b4f0*/  LDL.LU.64 R52, [R1+0x1c40] ;  /* 0x001c400001347983 */ /* 0x000ea80000300a00 */
[----:B------:R-:W2:Y:S04]  /*5b500*/  LDL.LU.64 R54, [R1+0x1c48] ;  /* 0x001c480001367983 */ /* 0x000ea80000300a00 */
[----:B------:R-:W2:Y:S04]  /*5b510*/  LDL.LU.64 R48, [R1+0x1c30] ;  /* 0x001c300001307983 */ /* 0x000ea80000300a00 */
[----:B------:R-:W2:Y:S04]  /*5b520*/  LDL.LU.64 R50, [R1+0x1c38] ;  /* 0x001c380001327983 */ /* 0x000ea80000300a00 */
[----:B------:R-:W2:Y:S04]  /*5b530*/  LDL.LU.64 R32, [R1+0x1c20] ;  /* 0x001c200001207983 */ /* 0x000ea80000300a00 */
[----:B------:R-:W2:Y:S04]  /*5b540*/  LDL.LU.64 R34, [R1+0x1c28] ;  /* 0x001c280001227983 */ /* 0x000ea80000300a00 */
[----:B----4-:R-:W4:Y:S04]  /*5b550*/  LDL.LU.64 R28, [R1+0x1c00] ;  /* 0x001c0000011c7983 */ /* 0x010f280000300a00 */
[----:B------:R-:W4:Y:S04]  /*5b560*/  LDL.LU.64 R30, [R1+0x1c08] ;  /* 0x001c0800011e7983 */ /* 0x000f280000300a00 */
[----:B------:R-:W-:Y:S04]  /*5b570*/  LDS R241, [R0+0x380] ;  /* 0x0003800000f17984 */ /* 0x000fe80000000800 */
[----:B------:R-:W1:Y:S01]  /*5b580*/  LDS R243, [R0+0x1380] ;  /* 0x0013800000f37984 */ /* 0x000e620000000800 */
[C---:B------:R-:W-:Y:S08]  /*5b590*/  HMMA.1688.F32.TF32 R192, R40.reuse, R104, R188 ;  /* 0x0000006828c0723c */ /* 0x040ff000000810bc */
[C---:B------:R-:W-:Y:S11]  /*5b5a0*/  HMMA.1688.F32.TF32 R188, R40.reuse, R100, R184 ;  /* 0x0000006428bc723c */ /* 0x040ff600000810b8 */
[----:B------:R-:W-:Y:S04]  /*5b5b0*/  @!UPT UIADD3 URZ, URZ, URZ, URZ ;  /* 0x0000003f3f3ff290 */ /* 0x000fe8000fffe03f */
[----:B------:R-:W-:Y:S01]  /*5b5c0*/  STL.64 [R1+0x3f0], R192 ;  /* 0x0003f0c001007387 */ /* 0x000fe20000100a00 */
[C---:B------:R-:W-:Y:S08]  /*5b5d0*/  HMMA.1688.F32.TF32 R184, R40.reuse, R96, R76 ;  /* 0x0000006028b8723c */ /* 0x040ff0000008104c */
[C---:B------:R-:W-:Y:S01]  /*5b5e0*/  HMMA.1688.F32.TF32 R76, R40.reuse, R92, R72 ;  /* 0x0000005c284c723c */ /* 0x040fe20000081048 */
[----:B------:R-:W-:Y:S04]  /*5b5f0*/  STL.64 [R1+0x3f8], R194 ;  /* 0x0003f8c201007387 */ /* 0x000fe80000100a00 */
[----:B------:R-:W-:Y:S04]  /*5b600*/  STL.64 [R1+0x3e0], R188 ;  /* 0x0003e0bc01007387 */ /* 0x000fe80000100a00 */
[----:B------:R-:W-:Y:S06]  /*5b610*/  STL.64 [R1+0x3e8], R190 ;  /* 0x0003e8be01007387 */ /* 0x000fec0000100a00 */
[----:B------:R-:W-:Y:S04]  /*5b620*/  STL.64 [R1+0x3d0], R184 ;  /* 0x0003d0b801007387 */ /* 0x000fe80000100a00 */
[----:B------:R-:W-:Y:S04]  /*5b630*/  STL.64 [R1+0x3d8], R186 ;  /* 0x0003d8ba01007387 */ /* 0x000fe80000100a00 */
[----:B------:R-:W-:Y:S04]  /*5b640*/  STL.64 [R1+0x3c0], R76 ;  /* 0x0003c04c01007387 */ /* 0x000fe80000100a00 */
[----:B------:R-:W-:Y:S01]  /*5b650*/  STL.64 [R1+0x3c8], R78 ;  /* 0x0003c84e01007387 */ /* 0x000fe20000100a00 */
[C---:B---3--:R-:W-:Y:S08]  /*5b660*/  HMMA.1688.F32.TF32 R72, R40.reuse, R88, R68 ;  /* 0x000000582848723c */ /* 0x048ff00000081044 */
[C---:B------:R-:W-:Y:S08]  /*5b670*/  HMMA.1688.F32.TF32 R68, R40.reuse, R84, R64 ;  /* 0x000000542844723c */ /* 0x040ff00000081040 */
[C---:B------:R-:W-:Y:S07]  /*5b680*/  HMMA.1688.F32.TF32 R64, R40.reuse, R80, R44 ;  /* 0x000000502840723c */ /* 0x040fee000008102c */
        /* <DEDUP_REMOVED lines=8> */
[C---:B-1----:R-:W-:Y:S08]  /*5b710*/  HMMA.1688.F32.TF32 R64, R40.reuse, R24, R56 ;  /* 0x000000182840723c */ /* 0x042ff00000081038 */
[C---:B--2---:R-:W-:Y:S01]  /*5b720*/  HMMA.1688.F32.TF32 R56, R40.reuse, R20, R36 ;  /* 0x000000142838723c */ /* 0x044fe20000081024 */
[----:B------:R-:W2:Y:S11]  /*5b730*/  LDL.LU.64 R36, [R1+0x2a70] ;  /* 0x002a700001247983 */ /* 0x000eb60000300a00 */
[----:B------:R-:W-:Y:S03]  /*5b740*/  @!UPT UIADD3 URZ, URZ, URZ, URZ ;  /* 0x0000003f3f3ff290 */ /* 0x000fe6000fffe03f */
[----:B------:R-:W-:Y:S04]  /*5b750*/  STL.64 [R1+0x380], R64 ;  /* 0x0003804001007387 */ /* 0x000fe80000100a00 */
[----:B------:R-:W-:Y:S04]  /*5b760*/  STL.64 [R1+0x388], R66 ;  /* 0x0003884201007387 */ /* 0x000fe80000100a00 */
[----:B------:R-:W2:Y:S04]  /*5b770*/  LDL.LU.64 R38, [R1+0x2a78] ;  /* 0x002a780001267983 */ /* 0x000ea80000300a00 */
[----:B------:R-:W-:Y:S04]  /*5b780*/  STL.64 [R1+0x370], R56 ;  /* 0x0003703801007387 */ /* 0x000fe80000100a00 */
[----:B------:R1:W-:Y:S02]  /*5b790*/  STL.64 [R1+0x378], R58 ;  /* 0x0003783a01007387 */ /* 0x0003e40000100a00 */
[C---:B-1----:R-:W-:Y:S08]  /*5b7a0*/  HMMA.1688.F32.TF32 R56, R40.reuse, R16, R52 ;  /* 0x000000102838723c */ /* 0x042ff00000081034 */
[C---:B------:R-:W-:Y:S08]  /*5b7b0*/  HMMA.1688.F32.TF32 R52, R40.reuse, R12, R48 ;  /* 0x0000000c2834723c */ /* 0x040ff00000081030 */
[C---:B------:R-:W-:Y:S07]  /*5b7c0*/  HMMA.1688.F32.TF32 R48, R40.reuse, R8, R32 ;  /* 0x000000082830723c */ /* 0x040fee0000081020 */
[----:B------:R1:W-:Y:S04]  /*5b7d0*/  STL.64 [R1+0x360], R56 ;  /* 0x0003603801007387 */ /* 0x0003e80000100a00 */
[----:B------:R1:W-:Y:S04]  /*5b7e0*/  STL.64 [R1+0x368], R58 ;  /* 0x0003683a01007387 */ /* 0x0003e80000100a00 */
[----:B------:R1:W-:Y:S04]  /*5b7f0*/  STL.64 [R1+0x350], R52 ;  /* 0x0003503401007387 */ /* 0x0003e80000100a00 */
[----:B------:R1:W-:Y:S04]  /*5b800*/  STL.64 [R1+0x358], R54 ;  /* 0x0003583601007387 */ /* 0x0003e80000100a00 */
[----:B------:R-:W2:Y:S04]  /*5b810*/  LDL.LU.64 R32, [R1+0x2a50] ;  /* 0x002a500001207983 */ /* 0x000ea80000300a00 */
[----:B------:R1:W-:Y:S04]  /*5b820*/  STL.64 [R1+0x340], R48 ;  /* 0x0003403001007387 */ /* 0x0003e80000100a00 */
[----:B------:R1:W-:Y:S04]  /*5b830*/  STL.64 [R1+0x348], R50 ;  /* 0x0003483201007387 */ /* 0x0003e80000100a00 */
[----:B------:R-:W2:Y:S01]  /*5b840*/  LDL.LU.64 R34, [R1+0x2a58] ;  /* 0x002a580001227983 */ /* 0x000ea20000300a00 */
[----:B----4-:R-:W-:Y:S03]  /*5b850*/  HMMA.1688.F32.TF32 R40, R40, R4, R28 ;  /* 0x000000042828723c */ /* 0x010fe6000008101c */
[----:B------:R-:W2:Y:S04]  /*5b860*/  LDL.LU.64 R28, [R1+0x2a30] ;  /* 0x002a3000011c7983 */ /* 0x000ea80000300a00 */
[----:B------:R-:W2:Y:S04]  /*5b870*/  LDL.LU.64 R30, [R1+0x2a38] ;  /* 0x002a3800011e7983 */ /* 0x000ea80000300a00 */
[----:B------:R-:W2:Y:S04]  /*5b880*/  LDL.LU.64 R72, [R1+0x2a10] ;  /* 0x002a100001487983 */ /* 0x000ea80000300a00 */
[----:B------:R-:W2:Y:S08]  /*5b890*/  LDL.LU.64 R74, [R1+0x2a18] ;  /* 0x002a1800014a7983 */ /* 0x000eb00000300a00 */
[----:B------:R-:W-:Y:S04]  /*5b8a0*/  STL.64 [R1+0x68c8], R42 ;  /* 0x0068c82a01007387 */ /* 0x000fe80000100a00 */
[----:B------:R-:W-:Y:S01]  /*5b8b0*/  STL.64 [R1+0x68c0], R40 ;  /* 0x0068c02801007387 */ /* 0x000fe20000100a00 */
[C---:B---3--:R-:W-:Y:S11]  /*5b8c0*/  HMMA.1688.F32.TF32 R44, R60.reuse, R140, R44 ;  /* 0x0000008c3c2c723c */ /* 0x048ff6000008102c */
[----:B------:R-:W-:Y:S11]  /*5b8d0*/  @!UPT UIADD3 URZ, URZ, URZ, URZ ;  /* 0x0000003f3f3ff290 */ /* 0x000ff6000fffe03f */
[----:B------:R-:W-:Y:S01]  /*5b8e0*/  @!UPT UIADD3 URZ, URZ, URZ, URZ ;  /* 0x0000003f3f3ff290 */ /* 0x000fe2000fffe03f */
[----:B------:R-:W-:Y:S04]  /*5b8f0*/  STL.64 [R1+0x68d8], R46 ;  /* 0x0068d82e01007387 */ /* 0x000fe80000100a00 */
        /* <DEDUP_REMOVED lines=11> */
[----:B------:R-:W4:Y:S04]  /*5b9b0*/  LDL.LU.64 R58, [R1+0x29b8] ;  /* 0x0029b800013a7983 */ /* 0x000f280000300a00 */
[----:B------:R-:W4:Y:S04]  /*5b9c0*/  LDL.LU.64 R52, [R1+0x2990] ;  /* 0x0029900001347983 */ /* 0x000f280000300a00 */
[----:B------:R-:W4:Y:S04]  /*5b9d0*/  LDL.LU.64 R54, [R1+0x2998] ;  /* 0x0029980001367983 */ /* 0x000f280000300a00 */
[----:B------:R-:W4:Y:S04]  /*5b9e0*/  LDL.LU.64 R48, [R1+0x2980] ;  /* 0x0029800001307983 */ /* 0x000f280000300a00 */
[----:B------:R-:W4:Y:S04]  /*5b9f0*/  LDL.LU.64 R50, [R1+0x2988] ;  /* 0x0029880001327983 */ /* 0x000f280000300a00 */
[----:B---3--:R-:W3:Y:S04]  /*5ba00*/  LDL.LU.64 R44, [R1+0x2970] ;  /* 0x00297000012c7983 */ /* 0x008ee80000300a00 */
[----:B------:R-:W3:Y:S04]  /*5ba10*/  LDL.LU.64 R46, [R1+0x2978] ;  /* 0x00297800012e7983 */ /* 0x000ee80000300a00 */
[----:B------:R-:W3:Y:S04]  /*5ba20*/  LDL.LU.64 R40, [R1+0x2960] ;  /* 0x0029600001287983 */ /* 0x000ee80000300a00 */
[----:B------:R-:W3:Y:S01]  /*5ba30*/  LDL.LU.64 R42, [R1+0x2968] ;  /* 0x00296800012a7983 */ /* 0x000ee20000300a00 */
[C---:B------:R-:W-:Y:S03]  /*5ba40*/  HMMA.1688.F32.TF32 R76, R60.reuse, R124, R32 ;  /* 0x0000007c3c4c723c */ /* 0x040fe60000081020 */
[----:B--2---:R-:W2:Y:S04]  /*5ba50*/  LDL.LU.64 R36, [R1+0x2950] ;  /* 0x0029500001247983 */ /* 0x004ea80000300a00 */
[----:B------:R-:W2:Y:S04]  /*5ba60*/  LDL.LU.64 R38, [R1+0x2958] ;  /* 0x0029580001267983 */ /* 0x000ea80000300a00 */
[----:B------:R-:W2:Y:S04]  /*5ba70*/  LDL.LU.64 R32, [R1+0x2940] ;  /* 0x0029400001207983 */ /* 0x000ea80000300a00 */
[----:B------:R-:W2:Y:S08]  /*5ba80*/  LDL.LU.64 R34, [R1+0x2948] ;  /* 0x0029480001227983 */ /* 0x000eb00000300a00 */
        /* <DEDUP_REMOVED lines=8> */
[C---:B-1----:R-:W-:Y:S11]  /*5bb10*/  HMMA.1688.F32.TF32 R76, R60.reuse, R116, R72 ;  /* 0x000000743c4c723c */ /* 0x042ff60000081048 */
[----:B------:R-:W-:Y:S11]  /*5bb20*/  @!UPT UIADD3 URZ, URZ, URZ, URZ ;  /* 0x0000003f3f3ff290 */ /* 0x000ff6000fffe03f */
[----:B------:R-:W-:Y:S01]  /*5bb30*/  @!UPT UIADD3 URZ, URZ, URZ, URZ ;  /* 0x0000003f3f3ff290 */ /* 0x000fe2000fffe03f */
[----:B------:R-:W-:Y:S04]  /*5bb40*/  STL.64 [R1+0x300], R76 ;  /* 0x0003004c01007387 */ /* 0x000fe80000100a00 */
[----:B------:R-:W-:Y:S01]  /*5bb50*/  STL.64 [R1+0x308], R78 ;  /* 0x0003084e01007387 */ /* 0x000fe20000100a00 */
[C---:B----4-:R-:W-:Y:S11]  /*5bb60*/  HMMA.1688.F32.TF32 R72, R60.reuse, R112, R68 ;  /* 0x000000703c48723c */ /* 0x050ff60000081044 */
[----:B------:R-:W-:Y:S11]  /*5bb70*/  @!UPT UIADD3 URZ, URZ, URZ, URZ ;  /* 0x0000003f3f3ff290 */ /* 0x000ff6000fffe03f */
[----:B------:R-:W-:Y:S01]  /*5bb80*/  @!UPT UIADD3 URZ, URZ, URZ, URZ ;  /* 0x0000003f3f3ff290 */ /* 0x000fe2000fffe03f */
[----:B------:R-:W-:Y:S04]  /*5bb90*/  STL.64 [R1+0x2f0], R72 ;  /* 0x0002f04801007387 */ /* 0x000fe80000100a00 */
[----:B------:R-:W-:Y:S01]  /*5bba0*/  STL.64 [R1+0x2f8], R74 ;  /* 0x0002f84a01007387 */ /* 0x000fe20000100a00 */
[C---:B------:R-:W-:Y:S08]  /*5bbb0*/  HMMA.1688.F32.TF32 R68, R60.reuse, R108, R64 ;  /* 0x0000006c3c44723c */ /* 0x040ff00000081040 */
[C---:B------:R-:W-:Y:S08]  /*5bbc0*/  HMMA.1688.F32.TF32 R64, R60.reuse, R180, R56 ;  /* 0x000000b43c40723c */ /* 0x040ff00000081038 */
[C---:B------:R-:W-:Y:S08]  /*5bbd0*/  HMMA.1688.F32.TF32 R56, R60.reuse, R176, R52 ;  /* 0x000000b03c38723c */ /* 0x040ff00000081034 */
[C---:B------:R-:W-:Y:S01]  /*5bbe0*/  HMMA.1688.F32.TF32 R52, R60.reuse, R172, R48 ;  /* 0x000000ac3c34723c */ /* 0x040fe20000081030 */
[----:B------:R-:W-:Y:S04]  /*5bbf0*/  STL.64 [R1+0x2e0], R68 ;  /* 0x0002e04401007387 */ /* 0x000fe80000100a00 */
[----:B------:R-:W-:Y:S04]  /*5bc00*/  STL.64 [R1+0x2e8], R70 ;  /* 0x0002e84601007387 */ /* 0x000fe80000100a00 */
[----:B------:R-:W-:Y:S01]  /*5bc10*/  STL.64 [R1+0x2d0], R64 ;  /* 0x0002d04001007387 */ /* 0x000fe20000100a00 */
[C---:B---3--:R-:W-:Y:S03]  /*5bc20*/  HMMA.1688.F32.TF32 R48, R60.reuse, R168, R44 ;  /* 0x000000a83c30723c */ /* 0x048fe6000008102c */
[----:B------:R-:W-:Y:S04]  /*5bc30*/  STL.64 [R1+0x2d8], R66 ;  /* 0x0002d84201007387 */ /* 0x000fe80000100a00 */
        /* <DEDUP_REMOVED lines=9> */
[----:B------:R-:W4:Y:S06]  /*5bcd0*/  LDL.LU.64 R40, [R1+0x2910] ;  /* 0x0029100001287983 */ /* 0x000f2c0000300a00 */
[C---:B--2---:R-:W-:Y:S08]  /*5bce0*/  HMMA.1688.F32.TF32 R36, R60.reuse, R160, R36 ;  /* 0x000000a03c24723c */ /* 0x044ff00000081024 */
[C---:B------:R-:W-:Y:S07]  /*5bcf0*/  HMMA.1688.F32.TF32 R32, R60.reuse, R156, R32 ;  /* 0x0000009c3c20723c */ /* 0x040fee0000081020 */
[----:B------:R-:W-:Y:S04]  /*5bd00*/  STL.64 [R1+0x290], R48 ;  /* 0x0002903001007387 */ /* 0x000fe80000100a00 */
[----:B------:R-:W-:Y:S04]  /*5bd10*/  STL.64 [R1+0x298], R50 ;  /* 0x0002983201007387 */ /* 0x000fe80000100a00 */
[----:B------:R-:W4:Y:S01]  /*5bd20*/  LDL.LU.64 R42, [R1+0x2918] ;  /* 0x00291800012a7983 */ /* 0x000f220000300a00 */
[C---:B------:R-:W-:Y:S03]  /*5bd30*/  HMMA.1688.F32.TF32 R28, R60.reuse, R152, R28 ;  /* 0x000000983c1c723c */ /* 0x040fe6000008101c */
[----:B------:R-:W-:Y:S04]  /*5bd40*/  STL.64 [R1+0x280], R36 ;  /* 0x0002802401007387 */ /* 0x000fe80000100a00 */
[----:B------:R-:W-:Y:S04]  /*5bd50*/  STL.64 [R1+0x288], R38 ;  /* 0x0002882601007387 */ /* 0x000fe80000100a00 */
[----:B------:R-:W4:Y:S04]  /*5bd60*/  LDL.LU.64 R64, [R1+0x2900] ;  /* 0x0029000001407983 */ /* 0x000f280000300a00 */
[----:B------:R-:W4:Y:S04]  /*5bd70*/  LDL.LU.64 R66, [R1+0x2908] ;  /* 0x0029080001427983 */ /* 0x000f280000300a00 */
[----:B------:R-:W-:Y:S04]  /*5bd80*/  STL.64 [R1+0x270], R32 ;  /* 0x0002702001007387 */ /* 0x000fe80000100a00 */
[----:B------:R-:W-:Y:S04]  /*5bd90*/  STL.64 [R1+0x278], R34 ;  /* 0x0002782201007387 */ /* 0x000fe80000100a00 */
[----:B------:R-:W4:Y:S04]  /*5bda0*/  LDL.LU.64 R56, [R1+0x28f0] ;  /* 0x0028f00001387983 */ /* 0x000f280000300a00 */
[----:B------:R-:W4:Y:S04]  /*5bdb0*/  LDL.LU.64 R58, [R1+0x28f8] ;  /* 0x0028f800013a7983 */ /* 0x000f280000300a00 */
        /* <DEDUP_REMOVED lines=9> */
[----:B------:R-:W4:Y:S01]  /*5be50*/  LDL.LU.64 R54, [R1+0x28b8] ;  /* 0x0028b80001367983 */ /* 0x000f220000300a00 */
[C---:B---3--:R-:W-:Y:S11]  /*5be60*/  HMMA.1688.F32.TF32 R44, R60.reuse, R148, R44 ;  /* 0x000000943c2c723c */ /* 0x048ff6000008102c */
[----:B------:R-:W-:Y:S11]  /*5be70*/  @!UPT UIADD3 URZ, URZ, URZ, URZ ;  /* 0x0000003f3f3ff290 */ /* 0x000ff6000fffe03f */
[----:B------:R-:W-:Y:S01]  /*5be80*/  @!UPT UIADD3 URZ, URZ, URZ, URZ ;  /* 0x0000003f3f3ff290 */ /* 0x000fe2000fffe03f */
[----:B------:R1:W-:Y:S04]  /*5be90*/  STL.64 [R1+0x250], R44 ;  /* 0x0002502c01007387 */ /* 0x0003e80000100a00 */
[----:B------:R3:W-:Y:S04]  /*5bea0*/  STL.64 [R1+0x258], R46 ;  /* 0x0002582e01007387 */ /* 0x0007e80000100a00 */
[----:B------:R-:W2:Y:S04]  /*5beb0*/  LDL.LU.64 R48, [R1+0x28a0] ;  /* 0x0028a00001307983 */ /* 0x000ea80000300a00 */
[----:B------:R-:W2:Y:S04]  /*5bec0*/  LDL.LU.64 R50, [R1+0x28a8] ;  /* 0x0028a80001327983 */ /* 0x000ea80000300a00 */
[----:B-1----:R-:W2:Y:S04]  /*5bed0*/  LDL.LU.64 R44, [R1+0x2890] ;  /* 0x00289000012c7983 */ /* 0x002ea80000300a00 */
[----:B---3--:R-:W3:Y:S01]  /*5bee0*/  LDL.LU.64 R46, [R1+0x2898] ;  /* 0x00289800012e7983 */ /* 0x008ee20000300a00 */
[C---:B----4-:R-:W-:Y:S03]  /*5bef0*/  HMMA.1688.F32.TF32 R68, R60.reuse, R144, R40 ;  /* 0x000000903c44723c */ /* 0x050fe60000081028 */
[----:B------:R-:W4:Y:S04]  /*5bf00*/  LDL.LU.64 R40, [R1+0x2880] ;  /* 0x0028800001287983 */ /* 0x000f280000300a00 */
[----:B------:R-:W4:Y:S11]  /*5bf10*/  LDL.LU.64 R42, [R1+0x2888] ;  /* 0x00288800012a7983 */ /* 0x000f360000300a00 */
[----:B------:R-:W-:Y:S05]  /*5bf20*/  @!UPT UIADD3 URZ, URZ, URZ, URZ ;  /* 0x0000003f3f3ff290 */ /* 0x000fea000fffe03f */
[----:B------:R-:W-:Y:S04]  /*5bf30*/  STL.64 [R1+0x240], R68 ;  /* 0x0002404401007387 */ /* 0x000fe80000100a00 */
[----:B------:R1:W-:Y:S02]  /*5bf40*/  STL.64 [R1+0x248], R70 ;  /* 0x0002484601007387 */ /* 0x0003e40000100a00 */
[C---:B-1----:R-:W-:Y:S08]  /*5bf50*/  HMMA.1688.F32.TF32 R68, R60.reuse, R132, R64 ;  /* 0x000000843c44723c */ /* 0x042ff00000081040 */
[C---:B------:R-:W-:Y:S08]  /*5bf60*/  HMMA.1688.F32.TF32 R64, R60.reuse, R128, R56 ;  /* 0x000000803c40723c */ /* 0x040ff00000081038 */
[C---:B------:R-:W-:Y:S07]  /*5bf70*/  HMMA.1688.F32.TF32 R56, R60.reuse, R104, R28 ;  /* 0x000000683c38723c */ /* 0x040fee000008101c */
[----:B------:R-:W-:Y:S04]  /*5bf80*/  STL.64 [R1+0x230], R68 ;  /* 0x0002304401007387 */ /* 0x000fe80000100a00 */
[----:B------:R-:W-:Y:S04]  /*5bf90*/  STL.64 [R1+0x238], R70 ;  /* 0x0002384601007387 */ /* 0x000fe80000100a00 */
[----:B------:R-:W4:Y:S04]  /*5bfa0*/  LDL.LU.64 R28, [R1+0x2ae0] ;  /* 0x002ae000011c7983 */ /* 0x000f280000300a00 */
[----:B------:R-:W-:Y:S04]  /*5bfb0*/  STL.64 [R1+0x220], R64 ;  /* 0x0002204001007387 */ /* 0x000fe80000100a00 */
[----:B------:R-:W-:Y:S04]  /*5bfc0*/  STL.64 [R1+0x228], R66 ;  /* 0x0002284201007387 */ /* 0x000fe80000100a00 */
[----:B------:R-:W4:Y:S04]  /*5bfd0*/  LDL.LU.64 R30, [R1+0x2ae8] ;  /* 0x002ae800011e7983 */ /* 0x000f280000300a00 */
[----:B------:R-:W-:Y:S04]  /*5bfe0*/  STL.64 [R1+0x210], R56 ;  /* 0x0002103801007387 */ /* 0x000fe80000100a00 */
[----:B------:R1:W-:Y:S01]  /*5bff0*/  STL.64 [R1+0x218], R58 ;  /* 0x0002183a01007387 */ /* 0x0003e20000100a00 */
[C---:B------:R-:W-:Y:S08]  /*5c000*/  HMMA.1688.F32.TF32 R32, R60.reuse, R96, R32 ;  /* 0x000000603c20723c */ /* 0x040ff00000081020 */
[C---:B-1----:R-:W-:Y:S01]  /*5c010*/  HMMA.1688.F32.TF32 R56, R60.reuse, R100, R36 ;  /* 0x000000643c38723c */ /* 0x042fe20000081024 */
[----:B------:R-:W4:Y:S07]  /*5c020*/  LDL.LU.64 R36, [R1+0x2ad0] ;  /* 0x002ad00001247983 */ /* 0x000f2e0000300a00 */
[C---:B------:R-:W-:Y:S11]  /*5c030*/  HMMA.1688.F32.TF32 R52, R60.reuse, R92, R52 ;  /* 0x0000005c3c34723c */ /* 0x040ff60000081034 */
[----:B------:R-:W-:Y:S04]  /*5c040*/  @!UPT UIADD3 URZ, URZ, URZ, URZ ;  /* 0x0000003f3f3ff290 */ /* 0x000fe8000fffe03f */
[----:B------:R-:W-:Y:S04]  /*5c050*/  STL.64 [R1+0x200], R56 ;  /* 0x0002003801007387 */ /* 0x000fe80000100a00 */
[----:B------:R-:W-:Y:S04]  /*5c060*/  STL.64 [R1+0x208], R58 ;  /* 0x0002083a01007387 */ /* 0x000fe80000100a00 */
[----:B------:R-:W4:Y:S04]  /*5c070*/  LDL.LU.64 R38, [R1+0x2ad8] ;  /* 0x002ad80001267983 */ /* 0x000f280000300a00 */
[----:B------:R1:W-:Y:S04]  /*5c080*/  STL.64 [R1+0x1f0], R32 ;  /* 0x0001f02001007387 */ /* 0x0003e80000100a00 */
[----:B------:R1:W-:Y:S04]  /*5c090*/  STL.64 [R1+0x1f8], R34 ;  /* 0x0001f82201007387 */ /* 0x0003e80000100a00 */
[----:B-1----:R-:W4:Y:S04]  /*5c0a0*/  LDL.LU.64 R32, [R1+0x2b20] ;  /* 0x002b200001207983 */ /* 0x002f280000300a00 */
[----:B------:R-:W4:Y:S04]  /*5c0b0*/  LDL.LU.64 R34, [R1+0x2b28] ;  /* 0x002b280001227983 */ /* 0x000f280000300a00 */
[----:B------:R1:W-:Y:S04]  /*5c0c0*/  STL.64 [R1+0x1e0], R52 ;  /* 0x0001e03401007387 */ /* 0x0003e80000100a00 */
[----:B------:R2:W-:Y:S04]  /*5c0d0*/  STL.64 [R1+0x1e8], R54 ;  /* 0x0001e83601007387 */ /* 0x0005e80000100a00 */
[----:B-1----:R-:W4:Y:S01]  /*5c0e0*/  LDL.LU.64 R52, [R1+0x2b10] ;  /* 0x002b100001347983 */ /* 0x002f220000300a00 */
[C---:B--2---:R-:W-:Y:S08]  /*5c0f0*/  HMMA.1688.F32.TF32 R48, R60.reuse, R88, R48 ;  /* 0x000000583c30723c */ /* 0x044ff00000081030 */
[C---:B---3--:R-:W-:Y:S11]  /*5c100*/  HMMA.1688.F32.TF32 R44, R60.reuse, R84, R44 ;  /* 0x000000543c2c723c */ /* 0x048ff6000008102c */
[----:B------:R-:W-:Y:S04]  /*5c110*/  @!UPT UIADD3 URZ, URZ, URZ, URZ ;  /* 0x0000003f3f3ff290 */ /* 0x000fe8000fffe03f */
[----:B------:R-:W-:Y:S01]  /*5c120*/  STL.64 [R1+0x1d0], R48 ;  /* 0x0001d03001007387 */ /* 0x000fe20000100a00 */
[C---:B----4-:R-:W-:Y:S03]  /*5c130*/  HMMA.1688.F32.TF32 R40, R60.reuse, R80, R40 ;  /* 0x000000503c28723c */ /* 0x050fe60000081028 */
[----:B------:R-:W-:Y:S04]  /*5c140*/  STL.64 [R1+0x1d8], R50 ;  /* 0x0001d83201007387 */ /* 0x000fe80000100a00 */
[----:B------:R-:W2:Y:S04]  /*5c150*/  LDL.LU.64 R54, [R1+0x2b18] ;  /* 0x002b180001367983 */ /* 0x000ea80000300a00 */
[----:B------:R1:W-:Y:S04]  /*5c160*/  STL.64 [R1+0x1c0], R44 ;  /* 0x0001c02c01007387 */ /* 0x0003e80000100a00 */
[----:B------:R3:W-:Y:S04]  /*5c170*/  STL.64 [R1+0x1c8], R46 ;  /* 0x0001c82e01007387 */ /* 0x0007e80000100a00 */
[----:B------:R-:W4:Y:S04]  /*5c180*/  LDL.LU.64 R56, [R1+0x2b00] ;  /* 0x002b000001387983 */ /* 0x000f280000300a00 */
[----:B------:R-:W4:Y:S04]  /*5c190*/  LDL.LU.64 R58, [R1+0x2b08] ;  /* 0x002b0800013a7983 */ /* 0x000f280000300a00 */
[----:B------:R-:W-:Y:S04]  /*5c1a0*/  STL.64 [R1+0x1b0], R40 ;  /* 0x0001b02801007387 */ /* 0x000fe80000100a00 */
[----:B------:R3:W-:Y:S04]  /*5c1b0*/  STL.64 [R1+0x1b8], R42 ;  /* 0x0001b82a01007387 */ /* 0x0007e80000100a00 */
[----:B-1----:R-:W4:Y:S04]  /*5c1c0*/  LDL.LU.64 R44, [R1+0x2af0] ;  /* 0x002af000012c7983 */ /* 0x002f280000300a00 */
[----:B---3--:R-:W3:Y:S01]  /*5c1d0*/  LDL.LU.64 R46, [R1+0x2af8] ;  /* 0x002af800012e7983 */ /* 0x008ee20000300a00 */
[C---:B------:R-:W-:Y:S03]  /*5c1e0*/  HMMA.1688.F32.TF32 R40, R60.reuse, R24, R28 ;  /* 0x000000183c28723c */ /* 0x040fe6000008101c */
[----:B------:R-:W3:Y:S04]  /*5c1f0*/  LDL.LU.64 R28, [R1+0x2110] ;  /* 0x00211000011c7983 */ /* 0x000ee80000300a00 */
[----:B------:R-:W3:Y:S11]  /*5c200*/  LDL.LU.64 R30, [R1+0x2118] ;  /* 0x00211800011e7983 */ /* 0x000ef60000300a00 */
[----:B------:R-:W-:Y:S05]  /*5c210*/  @!UPT UIADD3 URZ, URZ, URZ, URZ ;  /* 0x0000003f3f3ff290 */ /* 0x000fea000fffe03f */
[----:B------:R1:W-:Y:S04]  /*5c220*/  STL.64 [R1+0x160], R40 ;  /* 0x0001602801007387 */ /* 0x0003e80000100a00 */
[----:B------:R1:W-:Y:S04]  /*5c230*/  STL.64 [R1+0x168], R42 ;  /* 0x0001682a01007387 */ /* 0x0003e80000100a00 */
[----:B-1----:R-:W3:Y:S04]  /*5c240*/  LDL.LU.64 R40, [R1+0x2100] ;  /* 0x0021000001287983 */ /* 0x002ee80000300a00 */
[----:B------:R-:W3:Y:S01]  /*5c250*/  LDL.LU.64 R42, [R1+0x2108] ;  /* 0x00210800012a7983 */ /* 0x000ee20000300a00 */
[C---:B------:R-:W-:Y:S03]  /*5c260*/  HMMA.1688.F32.TF32 R64, R60.reuse, R20, R36 ;  /* 0x000000143c40723c */ /* 0x040fe60000081024 */
[----:B------:R-:W3:Y:S05]  /*5c270*/  LDL.LU.64 R36, [R1+0x20d0] ;  /* 0x0020d00001247983 */ /* 0x000eea0000300a00 */
[C---:B------:R-:W-:Y:S11]  /*5c280*/  HMMA.1688.F32.TF32 R48, R60.reuse, R16, R32 ;  /* 0x000000103c30723c */ /* 0x040ff60000081020 */
[----:B------:R-:W-:Y:S04]  /*5c290*/  @!UPT UIADD3 URZ, URZ, URZ, URZ ;  /* 0x0000003f3f3ff290 */ /* 0x000fe8000fffe03f */
[----:B------:R-:W-:Y:S04]  /*5c2a0*/  STL.64 [R1+0x150], R64 ;  /* 0x0001504001007387 */ /* 0x000fe80000100a00 */
[----:B------:R-:W-:Y:S04]  /*5c2b0*/  STL.64 [R1+0x158], R66 ;  /* 0x0001584201007387 */ /* 0x000fe80000100a00 */
[----:B------:R-:W3:Y:S04]  /*5c2c0*/  LDL.LU.64 R38, [R1+0x20d8] ;  /* 0x0020d80001267983 */ /* 0x000ee80000300a00 */
[----:B------:R-:W3:Y:S04]  /*5c2d0*/  LDL.LU.64 R32, [R1+0x20c0] ;  /* 0x0020c00001207983 */ /* 0x000ee80000300a00 */
[----:B------:R-:W3:Y:S04]  /*5c2e0*/  LDL.LU.64 R34, [R1+0x20c8] ;  /* 0x0020c80001227983 */ /* 0x000ee80000300a00 */
[----:B------:R-:W-:Y:S04]  /*5c2f0*/  STL.64 [R1+0x6788], R50 ;  /* 0x0067883201007387 */ /* 0x000fe80000100a00 */
[----:B------:R-:W-:Y:S01]  /*5c300*/  STL.64 [R1+0x6780], R48 ;  /* 0x0067803001007387 */ /* 0x000fe20000100a00 */
[C---:B--2---:R-:W-:Y:S08]  /*5c310*/  HMMA.1688.F32.TF32 R52, R60.reuse, R12, R52 ;  /* 0x0000000c3c34723c */ /* 0x044ff00000081034 */
[C---:B----4-:R-:W-:Y:S11]  /*5c320*/  HMMA.1688.F32.TF32 R56, R60.reuse, R8, R56 ;  /* 0x000000083c38723c */ /* 0x050ff60000081038 */
[----:B------:R-:W-:Y:S04]  /*5c330*/  @!UPT UIADD3 URZ, URZ, URZ, URZ ;  /* 0x0000003f3f3ff290 */ /* 0x000fe8000fffe03f */
[----:B------:R-:W-:Y:S04]  /*5c340*/  STL.64 [R1+0x6798], R54 ;  /* 0x0067983601007387 */ /* 0x000fe80000100a00 */
[----:B------:R1:W-:Y:S04]  /*5c350*/  STL.64 [R1+0x6790], R52 ;  /* 0x0067903401007387 */ /* 0x0003e80000100a00 */
[----:B------:R-:W2:Y:S01]  /*5c360*/  LDL.LU.64 R184, [R1+0x20a0] ;  /* 0x0020a00001b87983 */ /* 0x000ea20000300a00 */
[----:B---3--:R-:W-:Y:S03]  /*5c370*/  HMMA.1688.F32.TF32 R60, R60, R4, R44 ;  /* 0x000000043c3c723c */ /* 0x008fe6000008102c */
[----:B------:R-:W2:Y:S04]  /*5c380*/  LDL.LU.64 R186, [R1+0x20a8] ;  /* 0x0020a80001ba7983 */ /* 0x000ea80000300a00 */
[----:B------:R-:W-:Y:S04]  /*5c390*/  STL.64 [R1+0x67a8], R58 ;  /* 0x0067a83a01007387 */ /* 0x000fe80000100a00 */
[----:B------:R-:W-:Y:S04]  /*5c3a0*/  STL.64 [R1+0x67a0], R56 ;  /* 0x0067a03801007387 */ /* 0x000fe80000100a00 */
[----:B-1----:R-:W3:Y:S04]  /*5c3b0*/  LDL.LU.64 R52, [R1+0x2080] ;  /* 0x0020800001347983 */ /* 0x002ee80000300a00 */
[----:B------:R-:W3:Y:S04]  /*5c3c0*/  LDL.LU.64 R54, [R1+0x2088] ;  /* 0x0020880001367983 */ /* 0x000ee80000300a00 */
[----:B------:R-:W-:Y:S04]  /*5c3d0*/  STL.64 [R1+0x67b8], R62 ;  /* 0x0067b83e01007387 */ /* 0x000fe80000100a00 */
[----:B------:R-:W-:Y:S01]  /*5c3e0*/  STL.64 [R1+0x67b0], R60 ;  /* 0x0067b03c01007387 */ /* 0x000fe20000100a00 */
[C---:B------:R-:W-:Y:S03]  /*5c3f0*/  HMMA.1688.F32.TF32 R64, R240.reuse, R140, R28 ;  /* 0x0000008cf040723c */ /* 0x040fe6000008101c */
[----:B------:R-:W4:Y:S04]  /*5c400*/  LDL.LU.64 R28, [R1+0x2070] ;  /* 0x00207000011c7983 */ /* 0x000f280000300a00 */
[----:B------:R-:W4:Y:S01]  /*5c410*/  LDL.LU.64 R30, [R1+0x2078] ;  /* 0x00207800011e7983 */ /* 0x000f220000300a00 */
[C---:B------:R-:W-:Y:S11]  /*5c420*/  HMMA.1688.F32.TF32 R68, R240.reuse, R136, R40 ;  /* 0x00000088f044723c */ /* 0x040ff60000081028 */
[----:B------:R-:W-:Y:S04]  /*5c430*/  @!UPT UIADD3 URZ, URZ, URZ, URZ ;  /* 0x0000003f3f3ff290 */ /* 0x000fe8000fffe03f */
[----:B------:R-:W-:Y:S04]  /*5c440*/  STL.64 [R1+0x67c8], R66 ;  /* 0x0067c84201007387 */ /* 0x000fe80000100a00 */
[----:B------:R-:W-:Y:S04]  /*5c450*/  STL.64 [R1+0x67c0], R64 ;  /* 0x0067c04001007387 */ /* 0x000fe80000100a00 */
[----:B------:R-:W4:Y:S04]  /*5c460*/  LDL.LU.64 R48, [R1+0x2060] ;  /* 0x0020600001307983 */ /* 0x000f280000300a00 */
[----:B------:R-:W4:Y:S04]  /*5c470*/  LDL.LU.64 R50, [R1+0x2068] ;  /* 0x0020680001327983 */ /* 0x000f280000300a00 */
[----:B------:R-:W4:Y:S04]  /*5c480*/  LDL.LU.64 R44, [R1+0x2040] ;  /* 0x00204000012c7983 */ /* 0x000f280000300a00 */
[----:B------:R-:W4:Y:S01]  /*5c490*/  LDL.LU.64 R46, [R1+0x2048] ;  /* 0x00204800012e7983 */ /* 0x000f220000300a00 */
[C---:B------:R-:W-:Y:S03]  /*5c4a0*/  HMMA.1688.F32.TF32 R72, R240.reuse, R124, R36 ;  /* 0x0000007cf048723c */ /* 0x040fe60000081024 */
[----:B------:R-:W-:Y:S04]  /*5c4b0*/  STL.64 [R1+0x67d8], R70 ;  /* 0x0067d84601007387 */ /* 0x000fe80000100a00 */
[----:B------:R-:W-:Y:S01]  /*5c4c0*/  STL.64 [R1+0x67d0], R68 ;  /* 0x0067d04401007387 */ /* 0x000fe20000100a00 */
[C---:B------:R-:W-:Y:S03]  /*5c4d0*/  HMMA.1688.F32.TF32 R76, R240.reuse, R120, R32 ;  /* 0x00000078f04c723c */ /* 0x040fe60000081020 */
[----:B------:R-:W4:Y:S11]  /*5c4e0*/  LDL R137, [R1+0xf34] ;  /* 0x000f340001897983 */ /* 0x000f360000100800 */
[----:B------:R-:W-:Y:S01]  /*5c4f0*/  @!UPT UIADD3 URZ, URZ, URZ, URZ ;  /* 0x0000003f3f3ff290 */ /* 0x000fe2000fffe03f */
[----:B------:R-:W-:Y:S04]  /*5c500*/  STL.64 [R1+0x67e8], R74 ;  /* 0x0067e84a01007387 */ /* 0x000fe80000100a00 */
[----:B------:R-:W-:Y:S04]  /*5c510*/  STL.64 [R1+0x67e0], R72 ;  /* 0x0067e04801007387 */ /* 0x000fe80000100a00 */
[----:B------:R-:W4:Y:S04]  /*5c520*/  LDL.LU.64 R40, [R1+0x2010] ;  /* 0x0020100001287983 */ /* 0x000f280000300a00 */
[----:B------:R-:W4:Y:S04]  /*5c530*/  LDL.LU.64 R42, [R1+0x2018] ;  /* 0x00201800012a7983 */ /* 0x000f280000300a00 */
[----:B------:R-:W4:Y:S04]  /*5c540*/  LDL.LU.64 R36, [R1+0x2000] ;  /* 0x0020000001247983 */ /* 0x000f280000300a00 */
[----:B------:R-:W4:Y:S04]  /*5c550*/  LDL.LU.64 R38, [R1+0x2008] ;  /* 0x0020080001267983 */ /* 0x000f280000300a00 */
[----:B------:R-:W4:Y:S04]  /*5c560*/  LDL.LU.64 R32, [R1+0x1fd0] ;  /* 0x001fd00001207983 */ /* 0x000f280000300a00 */
[----:B------:R-:W4:Y:S04]  /*5c570*/  LDL.LU.64 R34, [R1+0x1fd8] ;  /* 0x001fd80001227983 */ /* 0x000f280000300a00 */
[----:B------:R-:W-:Y:S04]  /*5c580*/  STL.64 [R1+0x67f8], R78 ;  /* 0x0067f84e01007387 */ /* 0x000fe80000100a00 */
[----:B------:R-:W-:Y:S01]  /*5c590*/  STL.64 [R1+0x67f0], R76 ;  /* 0x0067f04c01007387 */ /* 0x000fe20000100a00 */
[C---:B--2---:R-:W-:Y:S08]  /*5c5a0*/  HMMA.1688.F32.TF32 R184, R240.reuse, R116, R184 ;  /* 0x00000074f0b8723c */ /* 0x044ff000000810b8 */
[C---:B---3--:R-:W-:Y:S11]  /*5c5b0*/  HMMA.1688.F32.TF32 R188, R240.reuse, R112, R52 ;  /* 0x00000070f0bc723c */ /* 0x048ff60000081034 */
[----:B------:R-:W-:Y:S04]  /*5c5c0*/  @!UPT UIADD3 URZ, URZ, URZ, URZ ;  /* 0x0000003f3f3ff290 */ /* 0x000fe8000fffe03f */
[----:B------:R-:W-:Y:S04]  /*5c5d0*/  STL.64 [R1+0x6808], R186 ;  /* 0x006808ba01007387 */ /* 0x000fe80000100a00 */
[----:B------:R-:W-:Y:S04]  /*5c5e0*/  STL.64 [R1+0x6800], R184 ;  /* 0x006800b801007387 */ /* 0x000fe80000100a00 */
[----:B------:R-:W-:Y:S01]  /*5c5f0*/  STL.64 [R1+0x6818], R190 ;  /* 0x006818be01007387 */ /* 0x000fe20000100a00 */
[C---:B----4-:R-:W-:Y:S03]  /*5c600*/  HMMA.1688.F32.TF32 R192, R240.reuse, R108, R28 ;  /* 0x0000006cf0c0723c */ /* 0x050fe6000008101c */
[----:B------:R-:W-:Y:S04]  /*5c610*/  STL.64 [R1+0x6810], R188 ;  /* 0x006810bc01007387 */ /* 0x000fe80000100a00 */
[----:B------:R-:W2:Y:S04]  /*5c620*/  LDL.LU.64 R28, [R1+0x1fa0] ;  /* 0x001fa000011c7983 */ /* 0x000ea80000300a00 */
[----:B------:R-:W2:Y:S01]  /*5c630*/  LDL.LU.64 R30, [R1+0x1fa8] ;  /* 0x001fa800011e7983 */ /* 0x000ea20000300a00 */
        /* <DEDUP_REMOVED lines=8> */
[----:B------:R-:W-:Y:S01]  /*5c6c0*/  HMMA.1688.F32.TF32 R224, R240, R144, R224 ;  /* 0x00000090f0e0723c */ /* 0x000fe200000810e0 */
[----:B------:R-:W-:Y:S04]  /*5c6d0*/  STL.64 [R1+0x6838], R230 ;  /* 0x006838e601007387 */ /* 0x000fe80000100a00 */
[----:B------:R-:W-:Y:S04]  /*5c6e0*/  STL.64 [R1+0x6830], R228 ;  /* 0x006830e401007387 */ /* 0x000fe80000100a00 */
[----:B------:R-:W-:Y:S04]  /*5c6f0*/  STL.64 [R1+0x6848], R198 ;  /* 0x006848c601007387 */ /* 0x000fe80000100a00 */
[----:B------:R1:W-:Y:S04]  /*5c700*/  STL.64 [R1+0x6840], R196 ;  /* 0x006840c401007387 */ /* 0x0003e80000100a00 */
[----:B------:R-:W-:Y:S01]  /*5c710*/  STL.64 [R1+0x6858], R234 ;  /* 0x006858ea01007387 */ /* 0x000fe20000100a00 */
[----:B------:R-:W-:Y:S01]  /*5c720*/  IMAD.MOV.U32 R248, RZ, RZ, R122 ;  /* 0x000000fffff87224 */ /* 0x000fe200078e007a */
[----:B------:R-:W-:Y:S01]  /*5c730*/  MOV R249, R123 ;  /* 0x0000007b00f97202 */ /* 0x000fe20000000f00 */
[----:B------:R-:W-:Y:S01]  /*5c740*/  IMAD.MOV.U32 R250, RZ, RZ, R126 ;  /* 0x000000fffffa7224 */ /* 0x000fe200078e007e */
[----:B------:R-:W-:Y:S01]  /*5c750*/  MOV R244, R138 ;  /* 0x0000008a00f47202 */ /* 0x000fe20000000f00 */
[----:B------:R-:W-:Y:S01]  /*5c760*/  IMAD.MOV.U32 R251, RZ, RZ, R127 ;  /* 0x000000fffffb7224 */ /* 0x000fe200078e007f */
[----:B------:R-:W-:Y:S01]  /*5c770*/  MOV R247, R143 ;  /* 0x0000008f00f77202 */ /* 0x000fe20000000f00 */
[----:B------:R-:W-:Y:S01]  /*5c780*/  IMAD.MOV.U32 R245, RZ, RZ, R139 ;  /* 0x000000fffff57224 */ /* 0x000fe200078e008b */
[----:B------:R-:W-:Y:S01]  /*5c790*/  LDS R236, [R137+0x2000] ;  /* 0x0020000089ec7984 */ /* 0x000fe20000000800 */
[----:B------:R-:W-:-:S03]  /*5c7a0*/  IMAD.MOV.U32 R246, RZ, RZ, R142 ;  /* 0x000000fffff67224 */ /* 0x000fc600078e008e */
[----:B------:R-:W3:Y:S01]  /*5c7b0*/  LDS R238, [R137+0x3000] ;  /* 0x0030000089ee7984 */ /* 0x000ee20000000800 */
[C---:B------:R-:W-:Y:S08]  /*5c7c0*/  HMMA.1688.F32.TF32 R200, R240.reuse, R168, R40 ;  /* 0x000000a8f0c8723c */ /* 0x040ff00000081028 */
[C---:B------:R-:W-:Y:S08]  /*5c7d0*/  HMMA.1688.F32.TF32 R204, R240.reuse, R164, R36 ;  /* 0x000000a4f0cc723c */ /* 0x040ff00000081024 */
[----:B------:R-:W-:Y:S01]  /*5c7e0*/  HMMA.1688.F32.TF32 R208, R240, R160, R32 ;  /* 0x000000a0f0d0723c */ /* 0x000fe20000081020 */
[----:B------:R-:W-:Y:S06]  /*5c7f0*/  STL.64 [R1+0x6850], R232 ;  /* 0x006850e801007387 */ /* 0x000fec0000100a00 */
        /* <DEDUP_REMOVED lines=10> */
[----:B------:R-:W-:-:S03]  /*5c8a0*/  MOV R32, R119 ;  /* 0x0000007700207202 */ /* 0x000fc60000000f00 */
[----:B------:R-:W-:Y:S01]  /*5c8b0*/  STL.64 [R1+0x68b8], R222 ;  /* 0x0068b8de01007387 */ /* 0x000fe20000100a00 */
[----:B------:R-:W-:-:S03]  /*5c8c0*/  IMAD.MOV.U32 R33, RZ, RZ, R118 ;  /* 0x000000ffff217224 */ /* 0x000fc600078e0076 */
[----:B------:R-:W-:Y:S01]  /*5c8d0*/  STL.64 [R1+0x68b0], R220 ;  /* 0x0068b0dc01007387 */ /* 0x000fe20000100a00 */
[----:B------:R-:W-:-:S03]  /*5c8e0*/  IMAD.MOV.U32 R34, RZ, RZ, R115 ;  /* 0x000000ffff227224 */ /* 0x000fc600078e0073 */
[----:B------:R-:W-:Y:S01]  /*5c8f0*/  STL.64 [R1+0x68e8], R226 ;  /* 0x0068e8e201007387 */ /* 0x000fe20000100a00 */
[----:B------:R-:W-:-:S03]  /*5c900*/  MOV R35, R114 ;  /* 0x0000007200237202 */ /* 0x000fc60000000f00 */
[----:B------:R-:W-:Y:S04]  /*5c910*/  STL.64 [R1+0x68e0], R224 ;  /* 0x0068e0e001007387 */ /* 0x000fe80000100a00 */
[----:B------:R-:W4:Y:S04]  /*5c920*/  LDL.LU R119, [R1+0x6bf4] ;  /* 0x006bf40001777983 */ /* 0x000f280000300800 */
[----:B------:R-:W3:Y:S04]  /*5c930*/  LDL.LU R118, [R1+0x6bf0] ;  /* 0x006bf00001767983 */ /* 0x000ee80000300800 */
[----:B------:R-:W3:Y:S04]  /*5c940*/  LDL.LU R115, [R1+0x6bec] ;  /* 0x006bec0001737983 */ /* 0x000ee80000300800 */
[----:B------:R-:W3:Y:S01]  /*5c950*/  LDL.LU R114, [R1+0x6be8] ;  /* 0x006be80001727983 */ /* 0x000ee20000300800 */
[----:B--2---:R-:W-:Y:S11]  /*5c960*/  HMMA.1688.F32.TF32 R28, R240, R132, R28 ;  /* 0x00000084f01c723c */ /* 0x004ff6000008101c */
[----:B------:R-:W-:Y:S11]  /*5c970*/  @!UPT UIADD3 URZ, URZ, URZ, URZ ;  /* 0x0000003f3f3ff290 */ /* 0x000ff6000fffe03f */
[----:B------:R-:W-:Y:S02]  /*5c980*/  @!UPT UIADD3 URZ, URZ, URZ, URZ ;  /* 0x0000003f3f3ff290 */ /* 0x000fe4000fffe03f */
[----:B------:R-:W-:Y:S01]  /*5c990*/  IMAD.MOV.U32 R121, RZ, RZ, R28 ;  /* 0x000000ffff797224 */ /* 0x000fe200078e001c */
[----:B------:R-:W-:Y:S01]  /*5c9a0*/  MOV R120, R29 ;  /* 0x0000001d00787202 */ /* 0x000fe20000000f00 */
[----:B------:R-:W2:Y:S01]  /*5c9b0*/  LDL.LU R28, [R1+0x2630] ;  /* 0x00263000011c7983 */ /* 0x000ea20000300800 */
[----:B------:R-:W-:Y:S02]  /*5c9c0*/  IMAD.MOV.U32 R117, RZ, RZ, R30 ;  /* 0x000000ffff757224 */ /* 0x000fe400078e001e */
[----:B------:R-:W-:Y:S01]  /*5c9d0*/  IMAD.MOV.U32 R116, RZ, RZ, R31 ;  /* 0x000000ffff747224 */ /* 0x000fe200078e001f */
[----:B------:R-:W2:Y:S04]  /*5c9e0*/  LDL.LU R29, [R1+0x2634] ;  /* 0x00263400011d7983 */ /* 0x000ea80000300800 */
[----:B------:R-:W2:Y:S04]  /*5c9f0*/  LDL.LU R30, [R1+0x2638] ;  /* 0x00263800011e7983 */ /* 0x000ea80000300800 */
[----:B------:R-:W2:Y:S04]  /*5ca00*/  LDL.LU R31, [R1+0x263c] ;  /* 0x00263c00011f7983 */ /* 0x000ea80000300800 */
[----:B------:R-:W2:Y:S04]  /*5ca10*/  LDL.LU.64 R44, [R1+0x1f80] ;  /* 0x001f8000012c7983 */ /* 0x000ea80000300a00 */
[----:B------:R-:W2:Y:S04]  /*5ca20*/  LDL.LU.64 R46, [R1+0x1f88] ;  /* 0x001f8800012e7983 */ /* 0x000ea80000300a00 */
[----:B------:R-:W2:Y:S04]  /*5ca30*/  LDL.LU R40, [R1+0x25e0] ;  /* 0x0025e00001287983 */ /* 0x000ea80000300800 */
[----:B------:R-:W2:Y:S04]  /*5ca40*/  LDL.LU R41, [R1+0x25e4] ;  /* 0x0025e40001297983 */ /* 0x000ea80000300800 */
[----:B------:R-:W2:Y:S04]  /*5ca50*/  LDL.LU R42, [R1+0x25e8] ;  /* 0x0025e800012a7983 */ /* 0x000ea80000300800 */
[----:B------:R-:W2:Y:S01]  /*5ca60*/  LDL.LU R43, [R1+0x25ec] ;  /* 0x0025ec00012b7983 */ /* 0x000ea20000300800 */
[----:B----4-:R-:W-:Y:S01]  /*5ca70*/  IMAD.MOV.U32 R39, RZ, RZ, R119 ;  /* 0x000000ffff277224 */ /* 0x010fe200078e0077 */
[----:B---3--:R-:W-:Y:S01]  /*5ca80*/  MOV R38, R118 ;  /* 0x0000007600267202 */ /* 0x008fe20000000f00 */
[----:B------:R-:W-:-:S02]  /*5ca90*/  IMAD.MOV.U32 R37, RZ, RZ, R115 ;  /* 0x000000ffff257224 */ /* 0x000fc400078e0073 */
[----:B------:R-:W-:Y:S02]  /*5caa0*/  IMAD.MOV.U32 R36, RZ, RZ, R114 ;  /* 0x000000ffff247224 */ /* 0x000fe400078e0072 */
[----:B------:R-:W3:Y:S04]  /*5cab0*/  LDL.LU R114, [R1+0x6be4] ;  /* 0x006be40001727983 */ /* 0x000ee80000300800 */
[----:B------:R-:W3:Y:S04]  /*5cac0*/  LDL.LU R115, [R1+0x6be0] ;  /* 0x006be00001737983 */ /* 0x000ee80000300800 */
[----:B------:R-:W4:Y:S04]  /*5cad0*/  LDL.LU R118, [R1+0x6bdc] ;  /* 0x006bdc0001767983 */ /* 0x000f280000300800 */
[----:B------:R-:W4:Y:S04]  /*5cae0*/  LDL.LU R119, [R1+0x6bd8] ;  /* 0x006bd80001777983 */ /* 0x000f280000300800 */
[----:B-1----:R-:W3:Y:S04]  /*5caf0*/  LDL.LU.64 R196, [R1+0x1f60] ;  /* 0x001f600001c47983 */ /* 0x002ee80000300a00 */
        /* <DEDUP_REMOVED lines=31> */
[C---:B--2---:R-:W-:Y:S11]  /*5ccf0*/  HMMA.1688.F32.TF32 R44, R240.reuse, R128, R44 ;  /* 0x00000080f02c723c */ /* 0x044ff6000008102c */
[----:B------:R-:W-:Y:S11]  /*5cd00*/  @!UPT UIADD3 URZ, URZ, URZ, URZ ;  /* 0x0000003f3f3ff290 */ /* 0x000ff6000fffe03f */
[----:B------:R-:W-:Y:S02]  /*5cd10*/  @!UPT UIADD3 URZ, URZ, URZ, URZ ;  /* 0x0000003f3f3ff290 */ /* 0x000fe4000fffe03f */
[----:B------:R-:W-:Y:S01]  /*5cd20*/  IMAD.MOV.U32 R113, RZ, RZ, R44 ;  /* 0x000000ffff717224 */ /* 0x000fe200078e002c */
[----:B------:R-:W-:Y:S01]  /*5cd30*/  MOV R109, R46 ;  /* 0x0000002e006d7202 */ /* 0x000fe20000000f00 */
[----:B------:R-:W-:Y:S02]  /*5cd40*/  IMAD.MOV.U32 R112, RZ, RZ, R45 ;  /* 0x000000ffff707224 */ /* 0x000fe400078e002d */
[----:B------:R-:W-:Y:S01]  /*5cd50*/  IMAD.MOV.U32 R108, RZ, RZ, R47 ;  /* 0x000000ffff6c7224 */ /* 0x000fe200078e002f */
[----:B------:R-:W2:Y:S04]  /*5cd60*/  LDL.LU.64 R44, [R1+0x1c10] ;  /* 0x001c1000012c7983 */ /* 0x000ea80000300a00 */
[----:B------:R-:W2:Y:S01]  /*5cd70*/  LDL.LU.64 R46, [R1+0x1c18] ;  /* 0x001c1800012e7983 */ /* 0x000ea20000300a00 */
        /* <DEDUP_REMOVED lines=14> */
[----:B------:R-:W-:Y:S01]  /*5ce60*/  STL.64 [R1+0xa30], R184 ;  /* 0x000a30b801007387 */ /* 0x000fe20000100a00 */
[C---:B------:R-:W-:Y:S08]  /*5ce70*/  HMMA.1688.F32.TF32 R60, R240.reuse, R20, R60 ;  /* 0x00000014f03c723c */ /* 0x040ff0000008103c */
[C---:B------:R-:W-:Y:S08]  /*5ce80*/  HMMA.1688.F32.TF32 R56, R240.reuse, R16, R56 ;  /* 0x00000010f038723c */ /* 0x040ff00000081038 */
[C---:B------:R-:W-:Y:S08]  /*5ce90*/  HMMA.1688.F32.TF32 R52, R240.reuse, R12, R52 ;  /* 0x0000000cf034723c */ /* 0x040ff00000081034 */
[----:B------:R-:W-:Y:S01]  /*5cea0*/  HMMA.1688.F32.TF32 R48, R240, R8, R48 ;  /* 0x00000008f030723c */ /* 0x000fe20000081030 */
[----:B------:R-:W-:Y:S07]  /*5ceb0*/  STL.64 [R1+0xa38], R186 ;  /* 0x000a38ba01007387 */ /* 0x000fee0000100a00 */
[----:B------:R-:W-:Y:S01]  /*5cec0*/  HMMA.1688.F32.TF32 R40, R236, R142, R40 ;  /* 0x0000008eec28723c */ /* 0x000fe20000081028 */
[----:B------:R-:W-:Y:S04]  /*5ced0*/  STL.64 [R1+0xa60], R76 ;  /* 0x000a604c01007387 */ /* 0x000fe80000100a00 */
[----:B------:R-:W-:Y:S04]  /*5cee0*/  STL.64 [R1+0xa68], R78 ;  /* 0x000a684e01007387 */ /* 0x000fe80000100a00 */
[----:B------:R-:W-:Y:S04]  /*5cef0*/  STL.64 [R1+0xa80], R72 ;  /* 0x000a804801007387 */ /* 0x000fe80000100a00 */
[----:B------:R-:W-:Y:S04]  /*5cf00*/  STL.64 [R1+0xa88], R74 ;  /* 0x000a884a01007387 */ /* 0x000fe80000100a00 */
[----:B------:R-:W-:Y:S04]  /*5cf10*/  STL.64 [R1+0xab0], R68 ;  /* 0x000ab04401007387 */ /* 0x000fe80000100a00 */
[----:B------:R-:W-:Y:S04]  /*5cf20*/  STL.64 [R1+0xab8], R70 ;  /* 0x000ab84601007387 */ /* 0x000fe80000100a00 */
[----:B------:R-:W-:Y:S01]  /*5cf30*/  STL.64 [R1+0xad0], R64 ;  /* 0x000ad04001007387 */ /* 0x000fe20000100a00 */
[----:B--2---:R-:W-:Y:S03]  /*5cf40*/  HMMA.1688.F32.TF32 R44, R240, R4, R44 ;  /* 0x00000004f02c723c */ /* 0x004fe6000008102c */
        /* <DEDUP_REMOVED lines=13> */
[----:B------:R-:W-:Y:S04]  /*5d020*/  LDS R240, [R252+0x2000] ;  /* 0x00200000fcf07984 */ /* 0x000fe80000000800 */
[----:B------:R-:W-:Y:S01]  /*5d030*/  LDS R242, [R252+0x3000] ;  /* 0x00300000fcf27984 */ /* 0x000fe20000000800 */
[C---:B-1----:R-:W-:Y:S03]  /*5d040*/  HMMA.1688.F32.TF32 R40, R236.reuse, R138, R36 ;  /* 0x0000008aec28723c */ /* 0x042fe60000081024 */
[----:B------:R-:W-:Y:S04]  /*5d050*/  LDS R241, [R0+0x2000] ;  /* 0x0020000000f17984 */ /* 0x000fe80000000800 */
[----:B------:R-:W1:Y:S01]  /*5d060*/  LDS R243, [R0+0x3000] ;  /* 0x0030000000f37984 */ /* 0x000e620000000800 */
[C---:B------:R-:W-:Y:S08]  /*5d070*/  HMMA.1688.F32.TF32 R36, R236.reuse, R126, R28 ;  /* 0x0000007eec24723c */ /* 0x040ff0000008101c */
[----:B------:R-:W-:Y:S07]  /*5d080*/  HMMA.1688.F32.TF32 R28, R236, R122, R32 ;  /* 0x0000007aec1c723c */ /* 0x000fee0000081020 */
[----:B------:R-:W-:Y:S04]  /*5d090*/  STL.64 [R1+0xbc0], R40 ;  /* 0x000bc02801007387 */ /* 0x000fe80000100a00 */
[----:B------:R-:W-:Y:S04]  /*5d0a0*/  STL.64 [R1+0xbc8], R42 ;  /* 0x000bc82a01007387 */ /* 0x000fe80000100a00 */
[----:B------:R-:W-:Y:S04]  /*5d0b0*/  STL.64 [R1+0xbe0], R36 ;  /* 0x000be02401007387 */ /* 0x000fe80000100a00 */
[----:B------:R-:W-:Y:S04]  /*5d0c0*/  STL.64 [R1+0xbe8], R38 ;  /* 0x000be82601007387 */ /* 0x000fe80000100a00 */
[----:B------:R2:W-:Y:S01]  /*5d0d0*/  STL [R1+0xc00], R28 ;  /* 0x000c001c01007387 */ /* 0x0005e20000100800 */
[----:B------:R-:W-:Y:S01]  /*5d0e0*/  IMAD.MOV.U32 R129, RZ, RZ, R29 ;  /* 0x000000ffff817224 */ /* 0x000fe200078e001d */
[----:B------:R-:W-:Y:S01]  /*5d0f0*/  MOV R128, R30 ;  /* 0x0000001e00807202 */ /* 0x000fe20000000f00 */
[----:B------:R-:W-:-:S02]  /*5d100*/  IMAD.MOV.U32 R105, RZ, RZ, R31 ;  /* 0x000000ffff697224 */ /* 0x000fc400078e001f */
[C---:B--2---:R-:W-:Y:S11]  /*5d110*/  HMMA.1688.F32.TF32 R28, R236.reuse, R118, R248 ;  /* 0x00000076ec1c723c */ /* 0x044ff600000810f8 */
[----:B------:R-:W-:Y:S11]  /*5d120*/  @!UPT UIADD3 URZ, URZ, URZ, URZ ;  /* 0x0000003f3f3ff290 */ /* 0x000ff6000fffe03f */
[----:B------:R-:W-:Y:S02]  /*5d130*/  @!UPT UIADD3 URZ, URZ, URZ, URZ ;  /* 0x0000003f3f3ff290 */ /* 0x000fe4000fffe03f */
[----:B------:R-:W-:Y:S01]  /*5d140*/  IMAD.MOV.U32 R104, RZ, RZ, R28 ;  /* 0x000000ffff687224 */ /* 0x000fe200078e001c */
[----:B------:R-:W-:Y:S01]  /*5d150*/  MOV R101, R29 ;  /* 0x0000001d00657202 */ /* 0x000fe20000000f00 */
[----:B------:R-:W-:Y:S02]  /*5d160*/  IMAD.MOV.U32 R100, RZ, RZ, R30 ;  /* 0x000000ffff647224 */ /* 0x000fe400078e001e */
[----:B------:R-:W-:Y:S02]  /*5d170*/  IMAD.MOV.U32 R97, RZ, RZ, R31 ;  /* 0x000000ffff617224 */ /* 0x000fe400078e001f */
[----:B------:R-:W-:Y:S07]  /*5d180*/  HMMA.1688.F32.TF32 R28, R236, R114, R244 ;  /* 0x00000072ec1c723c */ /* 0x000fee00000810f4 */
[----:B------:R-:W-:Y:S01]  /*5d190*/  IMAD.MOV.U32 R244, RZ, RZ, R99 ;  /* 0x000000fffff47224 */ /* 0x000fe200078e0063 */
[----:B------:R-:W-:Y:S01]  /*5d1a0*/  MOV R246, R102 ;  /* 0x0000006600f67202 */ /* 0x000fe20000000f00 */
[----:B------:R-:W2:Y:S01]  /*5d1b0*/  LDL.LU R99, [R1+0x6bb4] ;  /* 0x006bb40001637983 */ /* 0x000ea20000300800 */
[----:B------:R-:W-:-:S02]  /*5d1c0*/  IMAD.MOV.U32 R245, RZ, RZ, R98 ;  /* 0x000000fffff57224 */ /* 0x000fc400078e0062 */
[----:B------:R-:W-:Y:S01]  /*5d1d0*/  IMAD.MOV.U32 R247, RZ, RZ, R103 ;  /* 0x000000fffff77224 */ /* 0x000fe200078e0067 */
[----:B------:R-:W3:Y:S04]  /*5d1e0*/  LDL.LU R98, [R1+0x6bb0] ;  /* 0x006bb00001627983 */ /* 0x000ee80000300800 */
[----:B------:R-:W4:Y:S04]  /*5d1f0*/  LDL.LU R102, [R1+0x6bac] ;  /* 0x006bac0001667983 */ /* 0x000f280000300800 */
[----:B------:R-:W4:Y:S01]  /*5d200*/  LDL.LU R103, [R1+0x6ba8] ;  /* 0x006ba80001677983 */ /* 0x000f220000300800 */
[----:B------:R-:W-:Y:S01]  /*5d210*/  IMAD.MOV.U32 R32, RZ, RZ, R171 ;  /* 0x000000ffff207224 */ /* 0x000fe200078e00ab */
[----:B------:R-:W-:Y:S01]  /*5d220*/  MOV R33, R170 ;  /* 0x000000aa00217202 */ /* 0x000fe20000000f00 */
[----:B------:R-:W-:Y:S01]  /*5d230*/  IMAD.MOV.U32 R34, RZ, RZ, R167 ;  /* 0x000000ffff227224 */ /* 0x000fe200078e00a7 */
[----:B------:R-:W4:Y:S01]  /*5d240*/  LDL.LU R171, [R1+0x6ba4] ;  /* 0x006ba40001ab7983 */ /* 0x000f220000300800 */
[----:B------:R-:W-:Y:S01]  /*5d250*/  MOV R96, R28 ;  /* 0x0000001c00607202 */ /* 0x000fe20000000f00 */
[----:B------:R-:W-:-:S02]  /*5d260*/  IMAD.MOV.U32 R35, RZ, RZ, R166 ;  /* 0x000000ffff237224 */ /* 0x000fc400078e00a6 */
[----:B------:R-:W4:Y:S01]  /*5d270*/  LDL.LU R170, [R1+0x6ba0] ;  /* 0x006ba00001aa7983 */ /* 0x000f220000300800 */
[----:B------:R-:W-:Y:S01]  /*5d280*/  IMAD.MOV.U32 R93, RZ, RZ, R29 ;  /* 0x000000ffff5d7224 */ /* 0x000fe200078e001d */
[----:B------:R-:W-:Y:S02]  /*5d290*/  MOV R28, R131 ;  /* 0x00000083001c7202 */ /* 0x000fe40000000f00 */
[----:B------:R-:W4:Y:S01]  /*5d2a0*/  LDL.LU R167, [R1+0x6b9c] ;  /* 0x006b9c0001a77983 */ /* 0x000f220000300800 */
[----:B------:R-:W-:Y:S01]  /*5d2b0*/  IMAD.MOV.U32 R92, RZ, RZ, R30 ;  /* 0x000000ffff5c7224 */ /* 0x000fe200078e001e */
[----:B------:R-:W-:Y:S01]  /*5d2c0*/  MOV R89, R31 ;  /* 0x0000001f00597202 */ /* 0x000fe20000000f00 */
[----:B------:R-:W-:Y:S01]  /*5d2d0*/  IMAD.MOV.U32 R29, RZ, RZ, R130 ;  /* 0x000000ffff1d7224 */ /* 0x000fe200078e0082 */
[----:B------:R-:W4:Y:S01]  /*5d2e0*/  LDL.LU R166, [R1+0x6b98] ;  /* 0x006b980001a67983 */ /* 0x000f220000300800 */
[----:B------:R-:W-:Y:S01]  /*5d2f0*/  IMAD.MOV.U32 R30, RZ, RZ, R107 ;  /* 0x000000ffff1e7224 */ /* 0x000fe200078e006b */
[----:B------:R-:W-:-:S02]  /*5d300*/  MOV R31, R106 ;  /* 0x0000006a001f7202 */ /* 0x000fc40000000f00 */
[----:B------:R-:W4:Y:S01]  /*5d310*/  LDL.LU R131, [R1+0x6b94] ;  /* 0x006b940001837983 */ /* 0x000f220000300800 */
[----:B------:R-:W-:-:S03]  /*5d320*/  IMAD.MOV.U32 R36, RZ, RZ, R163 ;  /* 0x000000ffff247224 */ /* 0x000fc600078e00a3 */
[----:B------:R-:W4:Y:S01]  /*5d330*/  LDL.LU R130, [R1+0x6b90] ;  /* 0x006b900001827983 */ /* 0x000f220000300800 */
[----:B------:R-:W-:-:S03]  /*5d340*/  IMAD.MOV.U32 R37, RZ, RZ, R162 ;  /* 0x000000ffff257224 */ /* 0x000fc600078e00a2 */
[----:B------:R-:W4:Y:S01]  /*5d350*/  LDL.LU R107, [R1+0x6b8c] ;  /* 0x006b8c00016b7983 */ /* 0x000f220000300800 */
[----:B------:R-:W-:-:S03]  /*5d360*/  MOV R38, R159 ;  /* 0x0000009f00267202 */ /* 0x000fc60000000f00 */
        /* <DEDUP_REMOVED lines=18> */
[----:B------:R-:W4:Y:S04]  /*5d490*/  LDL.LU R147, [R1+0x6b64] ;  /* 0x006b640001937983 */ /* 0x000f280000300800 */
[----:B------:R-:W4:Y:S04]  /*5d4a0*/  LDL.LU R146, [R1+0x6b60] ;  /* 0x006b600001927983 */ /* 0x000f280000300800 */
[----:B------:R-:W4:Y:S04]  /*5d4b0*/  LDL.LU R135, [R1+0x6b5c] ;  /* 0x006b5c0001877983 */ /* 0x000f280000300800 */
[----:B------:R-:W4:Y:S01]  /*5d4c0*/  LDL.LU R134, [R1+0x6b58] ;  /* 0x006b580001867983 */ /* 0x000f220000300800 */
[----:B--2---:R-:W-:Y:S01]  /*5d4d0*/  IMAD.MOV.U32 R55, RZ, RZ, R99 ;  /* 0x000000ffff377224 */ /* 0x004fe200078e0063 */
[----:B---3--:R-:W-:Y:S01]  /*5d4e0*/  MOV R54, R98 ;  /* 0x0000006200367202 */ /* 0x008fe20000000f00 */
[----:B----4-:R-:W-:-:S02]  /*5d4f0*/  IMAD.MOV.U32 R53, RZ, RZ, R102 ;  /* 0x000000ffff357224 */ /* 0x010fc400078e0066 */
[----:B------:R-:W-:Y:S02]  /*5d500*/  IMAD.MOV.U32 R52, RZ, RZ, R103 ;  /* 0x000000ffff347224 */ /* 0x000fe400078e0067 */
[----:B------:R-:W2:Y:S04]  /*5d510*/  LDL.LU R103, [R1+0x6b54] ;  /* 0x006b540001677983 */ /* 0x000ea80000300800 */
[----:B------:R-:W3:Y:S04]  /*5d520*/  LDL.LU R102, [R1+0x6b50] ;  /* 0x006b500001667983 */ /* 0x000ee80000300800 */
[----:B------:R-:W4:Y:S04]  /*5d530*/  LDL.LU R98, [R1+0x6b4c] ;  /* 0x006b4c0001627983 */ /* 0x000f280000300800 */
[----:B------:R-:W4:Y:S04]  /*5d540*/  LDL.LU R99, [R1+0x6b48] ;  /* 0x006b480001637983 */ /* 0x000f280000300800 */
[----:B------:R-:W4:Y:S04]  /*5d550*/  LDL.LU R184, [R1+0x25f0] ;  /* 0x0025f00001b87983 */ /* 0x000f280000300800 */
[----:B------:R-:W4:Y:S04]  /*5d560*/  LDL.LU R185, [R1+0x25f4] ;  /* 0x0025f40001b97983 */ /* 0x000f280000300800 */
[----:B------:R-:W4:Y:S04]  /*5d570*/  LDL.LU R186, [R1+0x25f8] ;  /* 0x0025f80001ba7983 */ /* 0x000f280000300800 */
[----:B------:R-:W4:Y:S01]  /*5d580*/  LDL.LU R187, [R1+0x25fc] ;  /* 0x0025fc0001bb7983 */ /* 0x000f220000300800 */
[----:B------:R-:W-:Y:S01]  /*5d590*/  IMAD.MOV.U32 R61, RZ, RZ, R107 ;  /* 0x000000ffff3d7224 */ /* 0x000fe200078e006b */
[----:B------:R-:W-:Y:S01]  /*5d5a0*/  MOV R60, R106 ;  /* 0x0000006a003c7202 */ /* 0x000fe20000000f00 */
[----:B------:R-:W-:Y:S01]  /*5d5b0*/  IMAD.MOV.U32 R62, RZ, RZ, R130 ;  /* 0x000000ffff3e7224 */ /* 0x000fe200078e0082 */
[----:B------:R-:W-:Y:S01]  /*5d5c0*/  MOV R63, R131 ;  /* 0x00000083003f7202 */ /* 0x000fe20000000f00 */
[----:B------:R-:W-:Y:S01]  /*5d5d0*/  IMAD.MOV.U32 R56, RZ, RZ, R166 ;  /* 0x000000ffff387224 */ /* 0x000fe200078e00a6 */
[----:B------:R-:W-:Y:S01]  /*5d5e0*/  MOV R67, R163 ;  /* 0x000000a300437202 */ /* 0x000fe20000000f00 */
[----:B------:R-:W-:-:S02]  /*5d5f0*/  IMAD.MOV.U32 R57, RZ, RZ, R167 ;  /* 0x000000ffff397224 */ /* 0x000fc400078e00a7 */
[----:B------:R-:W-:Y:S02]  /*5d600*/  IMAD.MOV.U32 R66, RZ, RZ, R162 ;  /* 0x000000ffff427224 */ /* 0x000fe400078e00a2 */
[----:B------:R-:W-:Y:S01]  /*5d610*/  IMAD.MOV.U32 R65, RZ, RZ, R159 ;  /* 0x000000ffff417224 */ /* 0x000fe200078e009f */
[----:B------:R-:W-:Y:S01]  /*5d620*/  MOV R64, R158 ;  /* 0x0000009e00407202 */ /* 0x000fe20000000f00 */
[----:B------:R-:W-:Y:S02]  /*5d630*/  IMAD.MOV.U32 R71, RZ, RZ, R155 ;  /* 0x000000ffff477224 */ /* 0x000fe400078e009b */
[----:B------:R-:W-:Y:S01]  /*5d640*/  IMAD.MOV.U32 R70, RZ, RZ, R154 ;  /* 0x000000ffff467224 */ /* 0x000fe200078e009a */
[----:B------:R-:W-:Y:S01]  /*5d650*/  MOV R69, R151 ;  /* 0x0000009700457202 */ /* 0x000fe20000000f00 */
[----:B------:R-:W-:Y:S02]  /*5d660*/  IMAD.MOV.U32 R68, RZ, RZ, R150 ;  /* 0x000000ffff447224 */ /* 0x000fe400078e0096 */
[----:B------:R-:W-:Y:S01]  /*5d670*/  IMAD.MOV.U32 R75, RZ, RZ, R147 ;  /* 0x000000ffff4b7224 */ /* 0x000fe200078e0093 */
[----:B------:R-:W-:Y:S01]  /*5d680*/  MOV R74, R146 ;  /* 0x00000092004a7202 */ /* 0x000fe20000000f00 */
[----:B------:R-:W-:-:S02]  /*5d690*/  IMAD.MOV.U32 R73, RZ, RZ, R135 ;  /* 0x000000ffff497224 */ /* 0x000fc400078e0087 */
[----:B------:R-:W-:Y:S01]  /*5d6a0*/  IMAD.MOV.U32 R72, RZ, RZ, R134 ;  /* 0x000000ffff487224 */ /* 0x000fe200078e0086 */
[----:B------:R-:W-:Y:S01]  /*5d6b0*/  MOV R58, R170 ;  /* 0x000000aa003a7202 */ /* 0x000fe20000000f00 */
[----:B------:R-:W-:Y:S01]  /*5d6c0*/  IMAD.MOV.U32 R59, RZ, RZ, R171 ;  /* 0x000000ffff3b7224 */ /* 0x000fe200078e00ab */
[----:B------:R-:W-:Y:S01]  /*5d6d0*/  MOV R41, R110 ;  /* 0x0000006e00297202 */ /* 0x000fe20000000f00 */
[----:B------:R-:W-:Y:S02]  /*5d6e0*/  IMAD.MOV.U32 R40, RZ, RZ, R174 ;  /* 0x000000ffff287224 */ /* 0x000fe400078e00ae */
[----:B------:R-:W-:Y:S01]  /*5d6f0*/  IMAD.MOV.U32 R42, RZ, RZ, R111 ;  /* 0x000000ffff2a7224 */ /* 0x000fe200078e006f */
[----:B------:R-:W-:Y:S01]  /*5d700*/  MOV R248, R183 ;  /* 0x000000b700f87202 */ /* 0x000fe20000000f00 */
[----:B------:R-:W-:Y:S02]  /*5d710*/  IMAD.MOV.U32 R43, RZ, RZ, R182 ;  /* 0x000000ffff2b7224 */ /* 0x000fe400078e00b6 */
[----:B------:R-:W-:-:S02]  /*5d720*/  IMAD.MOV.U32 R249, RZ, RZ, R175 ;  /* 0x000000fffff97224 */ /* 0x000fc400078e00af */
[----:B--2---:R-:W-:Y:S02]  /*5d730*/  IMAD.MOV.U32 R79, RZ, RZ, R103 ;  /* 0x000000ffff4f7224 */ /* 0x004fe400078e0067 */
[----:B---3--:R-:W-:Y:S02]  /*5d740*/  IMAD.MOV.U32 R78, RZ, RZ, R102 ;  /* 0x000000ffff4e7224 */ /* 0x008fe400078e0066 */
[----:B----4-:R-:W-:Y:S02]  /*5d750*/  IMAD.MOV.U32 R76, RZ, RZ, R98 ;  /* 0x000000ffff4c7224 */ /* 0x010fe400078e0062 */
[----:B------:R-:W2:Y:S01]  /*5d760*/  LDL.LU R98, [R1+0x6b44] ;  /* 0x006b440001627983 */ /* 0x000ea20000300800 */
[----:B------:R-:W-:-:S03]  /*5d770*/  MOV R77, R99 ;  /* 0x00000063004d7202 */ /* 0x000fc60000000f00 */
[----:B------:R-:W2:Y:S04]  /*5d780*/  LDL.LU R99, [R1+0x6b40] ;  /* 0x006b400001637983 */ /* 0x000ea80000300800 */
[----:B------:R-:W3:Y:S04]  /*5d790*/  LDL.LU R102, [R1+0x6b3c] ;  /* 0x006b3c0001667983 */ /* 0x000ee80000300800 */
[----:B------:R-:W3:Y:S04]  /*5d7a0*/  LDL.LU R103, [R1+0x6b38] ;  /* 0x006b380001677983 */ /* 0x000ee80000300800 */
[----:B------:R-:W4:Y:S04]  /*5d7b0*/  LDL.LU R106, [R1+0x6b34] ;  /* 0x006b3400016a7983 */ /* 0x000f280000300800 */
[----:B------:R-:W4:Y:S04]  /*5d7c0*/  LDL.LU R107, [R1+0x6b30] ;  /* 0x006b3000016b7983 */ /* 0x000f280000300800 */
[----:B------:R-:W2:Y:S04]  /*5d7d0*/  LDL.LU R130, [R1+0x6b2c] ;  /* 0x006b2c0001827983 */ /* 0x000ea80000300800 */
[----:B------:R-:W2:Y:S04]  /*5d7e0*/  LDL.LU R131, [R1+0x6b28] ;  /* 0x006b280001837983 */ /* 0x000ea80000300800 */
[----:B------:R-:W3:Y:S04]  /*5d7f0*/  LDL.LU R134, [R1+0x6b24] ;  /* 0x006b240001867983 */ /* 0x000ee80000300800 */
        /* <DEDUP_REMOVED lines=20> */
[----:B------:R-:W3:Y:S01]  /*5d940*/  LDL.LU R175, [R1+0x6ad0] ;  /* 0x006ad00001af7983 */ /* 0x000ee20000300800 */
[----:B------:R-:W-:Y:S01]  /*5d950*/  IMAD.MOV.U32 R250, RZ, RZ, R178 ;  /* 0x000000fffffa7224 */ /* 0x000fe200078e00b2 */
[----:B------:R-:W-:-:S02]  /*5d960*/  MOV R251, R179 ;  /* 0x000000b300fb7202 */ /* 0x000fc40000000f00 */
[----:B------:R-:W4:Y:S04]  /*5d970*/  LDL.LU R178, [R1+0x6acc] ;  /* 0x006acc0001b27983 */ /* 0x000f280000300800 */
[----:B------:R-:W4:Y:S01]  /*5d980*/  LDL.LU R179, [R1+0x6ac8] ;  /* 0x006ac80001b37983 */ /* 0x000f220000300800 */
[C---:B--2---:R-:W-:Y:S08]  /*5d990*/  HMMA.1688.F32.TF32 R28, R236.reuse, R130, R28 ;  /* 0x00000082ec1c723c */ /* 0x044ff0000008101c */
[C---:B---3--:R-:W-:Y:S11]  /*5d9a0*/  HMMA.1688.F32.TF32 R68, R236.reuse, R174, R68 ;  /* 0x000000aeec44723c */ /* 0x048ff60000081044 */
[----:B------:R-:W-:Y:S11]  /*5d9b0*/  @!UPT UIADD3 URZ, URZ, URZ, URZ ;  /* 0x0000003f3f3ff290 */ /* 0x000ff6000fffe03f */
[----:B------:R-:W-:Y:S02]  /*5d9c0*/  @!UPT UIADD3 URZ, URZ, URZ, URZ ;  /* 0x0000003f3f3ff290 */ /* 0x000fe4000fffe03f */
[----:B------:R-:W-:Y:S01]  /*5d9d0*/  IMAD.MOV.U32 R88, RZ, RZ, R68 ;  /* 0x000000ffff587224 */ /* 0x000fe200078e0044 */
[----:B------:R-:W-:Y:S01]  /*5d9e0*/  MOV R84, R70 ;  /* 0x0000004600547202 */ /* 0x000fe20000000f00 */
[----:B------:R-:W-:Y:S02]  /*5d9f0*/  IMAD.MOV.U32 R85, RZ, RZ, R69 ;  /* 0x000000ffff557224 */ /* 0x000fe400078e0045 */
[----:B------:R-:W-:Y:S02]  /*5da00*/  IMAD.MOV.U32 R81, RZ, RZ, R71 ;  /* 0x000000ffff517224 */ /* 0x000fe400078e0047 */
[C---:B------:R-:W-:Y:S08]  /*5da10*/  HMMA.1688.F32.TF32 R68, R236.reuse, R170, R64 ;  /* 0x000000aaec44723c */ /* 0x040ff00000081040 */
[C---:B------:R-:W-:Y:S08]  /*5da20*/  HMMA.1688.F32.TF32 R64, R236.reuse, R166, R60 ;  /* 0x000000a6ec40723c */ /* 0x040ff0000008103c */
        /* <DEDUP_REMOVED lines=16> */
[C---:B----4-:R-:W-:Y:S03]  /*5db30*/  HMMA.1688.F32.TF32 R36, R236.reuse, R106, R32 ;  /* 0x0000006aec24723c */ /* 0x050fe60000081020 */
[----:B------:R-:W-:Y:S04]  /*5db40*/  STL.64 [R1+0x2b40], R48 ;  /* 0x002b403001007387 */ /* 0x000fe80000100a00 */
[----:B------:R-:W-:Y:S01]  /*5db50*/  STL.64 [R1+0x2b48], R50 ;  /* 0x002b483201007387 */ /* 0x000fe20000100a00 */
[C---:B------:R-:W-:Y:S03]  /*5db60*/  HMMA.1688.F32.TF32 R32, R236.reuse, R102, R248 ;  /* 0x00000066ec20723c */ /* 0x040fe600000810f8 */
[----:B------:R-:W-:Y:S04]  /*5db70*/  STL.64 [R1+0x2b30], R44 ;  /* 0x002b302c01007387 */ /* 0x000fe80000100a00 */
[----:B------:R-:W-:Y:S04]  /*5db80*/  STL.64 [R1+0x2b38], R46 ;  /* 0x002b382e01007387 */ /* 0x000fe80000100a00 */
[----:B------:R-:W-:Y:S04]  /*5db90*/  STL.64 [R1+0x2b20], R40 ;  /* 0x002b202801007387 */ /* 0x000fe80000100a00 */
[----:B------:R-:W-:Y:S04]  /*5dba0*/  STL.64 [R1+0x2b28], R42 ;  /* 0x002b282a01007387 */ /* 0x000fe80000100a00 */
[----:B------:R-:W-:Y:S04]  /*5dbb0*/  STL.64 [R1+0x2b10], R28 ;  /* 0x002b101c01007387 */ /* 0x000fe80000100a00 */
[----:B------:R2:W-:Y:S02]  /*5dbc0*/  STL.64 [R1+0x2b18], R30 ;  /* 0x002b181e01007387 */ /* 0x0005e40000100a00 */
[----:B--2---:R-:W-:Y:S02]  /*5dbd0*/  HMMA.1688.F32.TF32 R28, R236, R98, R244 ;  /* 0x00000062ec1c723c */ /* 0x004fe400000810f4 */
[----:B------:R-:W-:Y:S01]  /*5dbe0*/  STL.64 [R1+0x2b00], R36 ;  /* 0x002b002401007387 */ /* 0x000fe20000100a00 */
[----:B------:R-:W-:-:S03]  /*5dbf0*/  IMAD.MOV.U32 R248, RZ, RZ, R14 ;  /* 0x000000fffff87224 */ /* 0x000fc600078e000e */
[----:B------:R-:W-:Y:S04]  /*5dc00*/  STL.64 [R1+0x2b08], R38 ;  /* 0x002b082601007387 */ /* 0x000fe80000100a00 */
[----:B------:R-:W-:Y:S01]  /*5dc10*/  STL.64 [R1+0x2af0], R32 ;  /* 0x002af02001007387 */ /* 0x000fe20000100a00 */
[----:B------:R-:W-:-:S03]  /*5dc20*/  MOV R249, R15 ;  /* 0x0000000f00f97202 */ /* 0x000fc60000000f00 */
[----:B------:R-:W-:Y:S01]  /*5dc30*/  STL.64 [R1+0x2af8], R34 ;  /* 0x002af82201007387 */ /* 0x000fe20000100a00 */
[----:B------:R-:W-:-:S03]  /*5dc40*/  IMAD.MOV.U32 R250, RZ, RZ, R11 ;  /* 0x000000fffffa7224 */ /* 0x000fc600078e000b */
[----:B------:R-:W2:Y:S01]  /*5dc50*/  LDL.LU R14, [R1+0x6ac4] ;  /* 0x006ac400010e7983 */ /* 0x000ea20000300800 */
[----:B------:R-:W-:-:S04]  /*5dc60*/  IMAD.MOV.U32 R251, RZ, RZ, R10 ;  /* 0x000000fffffb7224 */ /* 0x000fc800078e000a */
[----:B------:R3:W-:Y:S04]  /*5dc70*/  STL.64 [R1+0x2ae0], R28 ;  /* 0x002ae01c01007387 */ /* 0x0007e80000100a00 */
[----:B------:R4:W-:Y:S04]  /*5dc80*/  STL.64 [R1+0x2ae8], R30 ;  /* 0x002ae81e01007387 */ /* 0x0009e80000100a00 */
[----:B------:R-:W2:Y:S04]  /*5dc90*/  LDL.LU R15, [R1+0x6ac0] ;  /* 0x006ac000010f7983 */ /* 0x000ea80000300800 */
[----:B------:R-:W2:Y:S01]  /*5dca0*/  LDL.LU R11, [R1+0x6abc] ;  /* 0x006abc00010b7983 */ /* 0x000ea20000300800 */
[----:B---3--:R-:W-:Y:S01]  /*5dcb0*/  MOV R28, R90 ;  /* 0x0000005a001c7202 */ /* 0x008fe20000000f00 */
[----:B------:R-:W-:-:S02]  /*5dcc0*/  IMAD.MOV.U32 R29, RZ, RZ, R86 ;  /* 0x000000ffff1d7224 */ /* 0x000fc400078e0056 */
[----:B------:R-:W3:Y:S01]  /*5dcd0*/  LDL.LU R10, [R1+0x6ab8] ;  /* 0x006ab800010a7983 */ /* 0x000ee20000300800 */
[----:B----4-:R-:W-:Y:S01]  /*5dce0*/  IMAD.MOV.U32 R30, RZ, RZ, R82 ;  /* 0x000000ffff1e7224 */ /* 0x010fe200078e0052 */
[----:B------:R-:W-:Y:S02]  /*5dcf0*/  MOV R31, R22 ;  /* 0x00000016001f7202 */ /* 0x000fe40000000f00 */
        /* <DEDUP_REMOVED lines=8> */
[----:B------:R-:W4:Y:S04]  /*5dd80*/  LDL.LU R18, [R1+0x6aa4] ;  /* 0x006aa40001127983 */ /* 0x000f280000300800 */
[----:B------:R-:W4:Y:S04]  /*5dd90*/  LDL.LU R19, [R1+0x6aa0] ;  /* 0x006aa00001137983 */ /* 0x000f280000300800 */
[----:B------:R-:W4:Y:S04]  /*5dda0*/  LDL.LU R6, [R1+0x6a9c] ;  /* 0x006a9c0001067983 */ /* 0x000f280000300800 */
[----:B------:R-:W4:Y:S01]  /*5ddb0*/  LDL.LU R7, [R1+0x6a98] ;  /* 0x006a980001077983 */ /* 0x000f220000300800 */
[----:B--2---:R-:W-:-:S02]  /*5ddc0*/  IMAD.MOV.U32 R43, RZ, RZ, R14 ;  /* 0x000000ffff2b7224 */ /* 0x004fc400078e000e */
[----:B------:R-:W-:Y:S01]  /*5ddd0*/  IMAD.MOV.U32 R42, RZ, RZ, R15 ;  /* 0x000000ffff2a7224 */ /* 0x000fe200078e000f */
[----:B------:R-:W-:Y:S01]  /*5dde0*/  MOV R41, R11 ;  /* 0x0000000b00297202 */ /* 0x000fe20000000f00 */
[----:B---3--:R-:W-:Y:S02]  /*5ddf0*/  IMAD.MOV.U32 R40, RZ, RZ, R10 ;  /* 0x000000ffff287224 */ /* 0x008fe400078e000a */
[----:B------:R-:W2:Y:S04]  /*5de00*/  LDL.LU R10, [R1+0x6a94] ;  /* 0x006a9400010a7983 */ /* 0x000ea80000300800 */
[----:B------:R-:W3:Y:S04]  /*5de10*/  LDL.LU R11, [R1+0x6a90] ;  /* 0x006a9000010b7983 */ /* 0x000ee80000300800 */
[----:B------:R-:W3:Y:S04]  /*5de20*/  LDL.LU R15, [R1+0x6a8c] ;  /* 0x006a8c00010f7983 */ /* 0x000ee80000300800 */
[----:B------:R-:W3:Y:S01]  /*5de30*/  LDL.LU R14, [R1+0x6a88] ;  /* 0x006a8800010e7983 */ /* 0x000ee20000300800 */
[----:B----4-:R-:W-:-:S03]  /*5de40*/  MOV R48, R6 ;  /* 0x0000000600307202 */ /* 0x010fc60000000f00 */
[----:B------:R-:W4:Y:S01]  /*5de50*/  LDL.LU R6, [R1+0x6a84] ;  /* 0x006a840001067983 */ /* 0x000f220000300800 */
[----:B------:R-:W-:-:S03]  /*5de60*/  IMAD.MOV.U32 R49, RZ, RZ, R7 ;  /* 0x000000ffff317224 */ /* 0x000fc600078e0007 */
[----:B------:R-:W4:Y:S01]  /*5de70*/  LDL.LU R7, [R1+0x6a80] ;  /* 0x006a800001077983 */ /* 0x000f220000300800 */
[----:B------:R-:W-:Y:S01]  /*5de80*/  IMAD.MOV.U32 R50, RZ, RZ, R19 ;  /* 0x000000ffff327224 */ /* 0x000fe200078e0013 */
[----:B------:R-:W-:Y:S02]  /*5de90*/  MOV R51, R18 ;  /* 0x0000001200337202 */ /* 0x000fe40000000f00 */
[----:B------:R-:W4:Y:S04]  /*5dea0*/  LDL.LU R19, [R1+0x6a7c] ;  /* 0x006a7c0001137983 */ /* 0x000f280000300800 */
[----:B------:R-:W4:Y:S01]  /*5deb0*/  LDL.LU R18, [R1+0x6a78] ;  /* 0x006a780001127983 */ /* 0x000f220000300800 */
[----:B--2---:R-:W-:Y:S01]  /*5dec0*/  IMAD.MOV.U32 R55, RZ, RZ, R10 ;  /* 0x000000ffff377224 */ /* 0x004fe200078e000a */
[----:B---3--:R-:W-:Y:S01]  /*5ded0*/  MOV R54, R11 ;  /* 0x0000000b00367202 */ /* 0x008fe20000000f00 */
[----:B------:R-:W-:-:S02]  /*5dee0*/  IMAD.MOV.U32 R52, RZ, RZ, R15 ;  /* 0x000000ffff347224 */ /* 0x000fc400078e000f */
[----:B------:R-:W2:Y:S01]  /*5def0*/  LDL.LU R15, [R1+0x6a74] ;  /* 0x006a7400010f7983 */ /* 0x000ea20000300800 */
[----:B------:R-:W-:-:S03]  /*5df00*/  IMAD.MOV.U32 R53, RZ, RZ, R14 ;  /* 0x000000ffff357224 */ /* 0x000fc600078e000e */
[----:B------:R-:W3:Y:S04]  /*5df10*/  LDL.LU R14, [R1+0x6a70] ;  /* 0x006a7000010e7983 */ /* 0x000ee80000300800 */
[----:B------:R-:W2:Y:S04]  /*5df20*/  LDL.LU R11, [R1+0x6a6c] ;  /* 0x006a6c00010b7983 */ /* 0x000ea80000300800 */
[----:B------:R-:W3:Y:S01]  /*5df30*/  LDL.LU R10, [R1+0x6a68] ;  /* 0x006a6800010a7983 */ /* 0x000ee20000300800 */
[----:B----4-:R-:W-:Y:S01]  /*5df40*/  MOV R57, R6 ;  /* 0x0000000600397202 */ /* 0x010fe20000000f00 */
[----:B------:R-:W-:-:S02]  /*5df50*/  IMAD.MOV.U32 R56, RZ, RZ, R7 ;  /* 0x000000ffff387224 */ /* 0x000fc400078e0007 */
[----:B------:R-:W4:Y:S04]  /*5df60*/  LDL.LU R7, [R1+0x6a64] ;  /* 0x006a640001077983 */ /* 0x000f280000300800 */
[----:B------:R-:W4:Y:S04]  /*5df70*/  LDL.LU R6, [R1+0x6a60] ;  /* 0x006a600001067983 */ /* 0x000f280000300800 */
[----:B------:R-:W4:Y:S04]  /*5df80*/  LDL.LU R58, [R1+0x23f8] ;  /* 0x0023f800013a7983 */ /* 0x000f280000300800 */
[----:B------:R-:W4:Y:S01]  /*5df90*/  LDL.LU R59, [R1+0x23fc] ;  /* 0x0023fc00013b7983 */ /* 0x000f220000300800 */
[----:B------:R-:W-:Y:S01]  /*5dfa0*/  HMMA.1688.F32.TF32 R184, R236, R110, R184 ;  /* 0x0000006eecb8723c */ /* 0x000fe200000810b8 */
[----:B--2---:R-:W-:-:S02]  /*5dfb0*/  IMAD.MOV.U32 R64, RZ, RZ, R11 ;  /* 0x000000ffff407224 */ /* 0x004fc400078e000b */
[----:B------:R-:W2:Y:S01]  /*5dfc0*/  LDL.LU R11, [R1+0x6a5c] ;  /* 0x006a5c00010b7983 */ /* 0x000ea20000300800 */
[----:B---3--:R-:W-:-:S03]  /*5dfd0*/  IMAD.MOV.U32 R65, RZ, RZ, R10 ;  /* 0x000000ffff417224 */ /* 0x008fc600078e000a */
[----:B------:R-:W3:Y:S01]  /*5dfe0*/  LDL.LU R10, [R1+0x6a58] ;  /* 0x006a5800010a7983 */ /* 0x000ee20000300800 */
[----:B----4-:R-:W-:-:S03]  /*5dff0*/  MOV R66, R7 ;  /* 0x0000000700427202 */ /* 0x010fc60000000f00 */
[----:B------:R-:W4:Y:S01]  /*5e000*/  LDL.LU R7, [R1+0x6a54] ;  /* 0x006a540001077983 */ /* 0x000f220000300800 */
[----:B------:R-:W-:-:S03]  /*5e010*/  IMAD.MOV.U32 R67, RZ, RZ, R6 ;  /* 0x000000ffff437224 */ /* 0x000fc600078e0006 */
[----:B------:R-:W4:Y:S09]  /*5e020*/  LDL.LU R6, [R1+0x6a50] ;  /* 0x006a500001067983 */ /* 0x000f320000300800 */
[----:B------:R-:W-:Y:S01]  /*5e030*/  IMAD.MOV.U32 R12, RZ, RZ, R184 ;  /* 0x000000ffff0c7224 */ /* 0x000fe200078e00b8 */
        /* <DEDUP_REMOVED lines=19> */
[C---:B------:R-:W-:Y:S03]  /*5e170*/  HMMA.1688.F32.TF32 R76, R236.reuse, R182, R76 ;  /* 0x000000b6ec4c723c */ /* 0x040fe6000008104c */
[----:B------:R-:W4:Y:S04]  /*5e180*/  LDL.LU R196, [R1+0x2490] ;  /* 0x0024900001c47983 */ /* 0x000f280000300800 */
[----:B------:R-:W4:Y:S04]  /*5e190*/  LDL.LU R197, [R1+0x2494] ;  /* 0x0024940001c57983 */ /* 0x000f280000300800 */
[----:B------:R-:W4:Y:S01]  /*5e1a0*/  LDL.LU R198, [R1+0x2498] ;  /* 0x0024980001c67983 */ /* 0x000f220000300800 */
[----:B------:R-:W-:Y:S03]  /*5e1b0*/  HMMA.1688.F32.TF32 R72, R236, R178, R72 ;  /* 0x000000b2ec48723c */ /* 0x000fe60000081048 */
        /* <DEDUP_REMOVED lines=30> */
[----:B------:R-:W1:Y:S01]  /*5e3a0*/  LDL.LU R76, [R1+0x2430] ;  /* 0x00243000014c7983 */ /* 0x000e620000300800 */
[----:B------:R-:W-:-:S03]  /*5e3b0*/  IMAD.MOV.U32 R25, RZ, RZ, R73 ;  /* 0x000000ffff197224 */ /* 0x000fc600078e0049 */
[----:B------:R-:W1:Y:S01]  /*5e3c0*/  LDL.LU R77, [R1+0x2434] ;  /* 0x00243400014d7983 */ /* 0x000e620000300800 */
[----:B------:R-:W-:-:S03]  /*5e3d0*/  IMAD.MOV.U32 R24, RZ, RZ, R74 ;  /* 0x000000ffff187224 */ /* 0x000fc600078e004a */
[----:B------:R-:W1:Y:S01]  /*5e3e0*/  LDL.LU R78, [R1+0x2438] ;  /* 0x00243800014e7983 */ /* 0x000e620000300800 */
[----:B------:R-:W-:-:S03]  /*5e3f0*/  MOV R21, R75 ;  /* 0x0000004b00157202 */ /* 0x000fc60000000f00 */
[----:B------:R-:W1:Y:S01]  /*5e400*/  LDL.LU R79, [R1+0x243c] ;  /* 0x00243c00014f7983 */ /* 0x000e620000300800 */
[----:B------:R-:W-:Y:S01]  /*5e410*/  MOV R60, R14 ;  /* 0x0000000e003c7202 */ /* 0x000fe20000000f00 */
        /* <DEDUP_REMOVED lines=15> */
[----:B--2---:R-:W-:Y:S02]  /*5e510*/  IMAD.MOV.U32 R75, RZ, RZ, R11 ;  /* 0x000000ffff4b7224 */ /* 0x004fe400078e000b */
[----:B---3--:R-:W-:Y:S01]  /*5e520*/  IMAD.MOV.U32 R74, RZ, RZ, R10 ;  /* 0x000000ffff4a7224 */ /* 0x008fe200078e000a */
[----:B----4-:R-:W-:Y:S01]  /*5e530*/  MOV R73, R7 ;  /* 0x0000000700497202 */ /* 0x010fe20000000f00 */
[----:B------:R-:W-:-:S02]  /*5e540*/  IMAD.MOV.U32 R72, RZ, RZ, R6 ;  /* 0x000000ffff487224 */ /* 0x000fc400078e0006 */
[----:B------:R-:W2:Y:S04]  /*5e550*/  LDL.LU R6, [R1+0x6a4c] ;  /* 0x006a4c0001067983 */ /* 0x000ea80000300800 */
[----:B------:R-:W2:Y:S04]  /*5e560*/  LDL.LU R7, [R1+0x6a48] ;  /* 0x006a480001077983 */ /* 0x000ea80000300800 */
[----:B------:R-:W3:Y:S04]  /*5e570*/  LDL.LU R10, [R1+0x6a44] ;  /* 0x006a4400010a7983 */ /* 0x000ee80000300800 */
[----:B------:R-:W3:Y:S04]  /*5e580*/  LDL.LU R11, [R1+0x6a40] ;  /* 0x006a4000010b7983 */ /* 0x000ee80000300800 */
        /* <DEDUP_REMOVED lines=16> */
[----:B-1----:R-:W-:Y:S08]  /*5e690*/  HMMA.1688.F32.TF32 R76, R240, R142, R76 ;  /* 0x0000008ef04c723c */ /* 0x002ff0000008104c */
[C---:B--2---:R-:W-:Y:S08]  /*5e6a0*/  HMMA.1688.F32.TF32 R184, R236.reuse, R6, R184 ;  /* 0x00000006ecb8723c */ /* 0x044ff000000810b8 */
[C---:B---3--:R-:W-:Y:S08]  /*5e6b0*/  HMMA.1688.F32.TF32 R188, R236.reuse, R10, R188 ;  /* 0x0000000aecbc723c */ /* 0x048ff000000810bc */
[C---:B----4-:R-:W-:Y:S08]  /*5e6c0*/  HMMA.1688.F32.TF32 R192, R236.reuse, R14, R192 ;  /* 0x0000000eecc0723c */ /* 0x050ff000000810c0 */
[C---:B------:R-:W-:Y:S08]  /*5e6d0*/  HMMA.1688.F32.TF32 R216, R236.reuse, R90, R208 ;  /* 0x0000005aecd8723c */ /* 0x040ff000000810d0 */
[C---:B------:R-:W-:Y:S08]  /*5e6e0*/  HMMA.1688.F32.TF32 R220, R236.reuse, R94, R212 ;  /* 0x0000005eecdc723c */ /* 0x040ff000000810d4 */
[C---:B------:R-:W-:Y:S08]  /*5e6f0*/  HMMA.1688.F32.TF32 R212, R236.reuse, R86, R204 ;  /* 0x00000056ecd4723c */ /* 0x040ff000000810cc */
[C---:B------:R-:W-:Y:S08]  /*5e700*/  HMMA.1688.F32.TF32 R208, R236.reuse, R82, R200 ;  /* 0x00000052ecd0723c */ /* 0x040ff000000810c8 */
[C---:B------:R-:W-:Y:S08]  /*5e710*/  HMMA.1688.F32.TF32 R204, R236.reuse, R26, R232 ;  /* 0x0000001aeccc723c */ /* 0x040ff000000810e8 */
[C---:B------:R-:W-:Y:S08]  /*5e720*/  HMMA.1688.F32.TF32 R200, R236.reuse, R22, R196 ;  /* 0x00000016ecc8723c */ /* 0x040ff000000810c4 */
[----:B------:R-:W-:Y:S01]  /*5e730*/  HMMA.1688.F32.TF32 R196, R236, R18, R228 ;  /* 0x00000012ecc4723c */ /* 0x000fe200000810e4 */
        /* <DEDUP_REMOVED lines=58> */
[----:B------:R-:W-:-:S03]  /*5eae0*/  IMAD.MOV.U32 R133, RZ, RZ, R30 ;  /* 0x000000ffff857224 */ /* 0x000fc600078e001e */
[----:B------:R-:W-:Y:S01]  /*5eaf0*/  STL.64 [R1+0x29a0], R36 ;  /* 0x0029a02401007387 */ /* 0x000fe20000100a00 */
[----:B------:R-:W-:-:S03]  /*5eb00*/  IMAD.MOV.U32 R132, RZ, RZ, R31 ;  /* 0x000000ffff847224 */ /* 0x000fc600078e001f */
[----:B------:R2:W-:Y:S04]  /*5eb10*/  STL.64 [R1+0x29a8], R38 ;  /* 0x0029a82601007387 */ /* 0x0005e80000100a00 */
[----:B------:R3:W-:Y:S04]  /*5eb20*/  STL.64 [R1+0x2990], R28 ;  /* 0x0029901c01007387 */ /* 0x0007e80000100a00 */
[----:B------:R-:W4:Y:S01]  /*5eb30*/  LDL.LU R32, [R1+0x1ef0] ;  /* 0x001ef00001207983 */ /* 0x000f220000300800 */
[C---:B--2---:R-:W-:Y:S08]  /*5eb40*/  HMMA.1688.F32.TF32 R36, R240.reuse, R158, R248 ;  /* 0x0000009ef024723c */ /* 0x044ff000000810f8 */
[C---:B---3--:R-:W-:Y:S11]  /*5eb50*/  HMMA.1688.F32.TF32 R28, R240.reuse, R154, R244 ;  /* 0x0000009af01c723c */ /* 0x048ff600000810f4 */
[----:B------:R-:W-:Y:S04]  /*5eb60*/  @!UPT UIADD3 URZ, URZ, URZ, URZ ;  /* 0x0000003f3f3ff290 */ /* 0x000fe8000fffe03f */
[----:B------:R-:W-:Y:S04]  /*5eb70*/  STL.64 [R1+0x2980], R36 ;  /* 0x0029802401007387 */ /* 0x000fe80000100a00 */
[----:B------:R-:W-:Y:S04]  /*5eb80*/  STL.64 [R1+0x2988], R38 ;  /* 0x0029882601007387 */ /* 0x000fe80000100a00 */
[----:B------:R2:W-:Y:S04]  /*5eb90*/  STL.64 [R1+0x2970], R28 ;  /* 0x0029701c01007387 */ /* 0x0005e80000100a00 */
[----:B------:R3:W-:Y:S04]  /*5eba0*/  STL.64 [R1+0x2978], R30 ;  /* 0x0029781e01007387 */ /* 0x0007e80000100a00 */
[----:B------:R-:W4:Y:S04]  /*5ebb0*/  LDL.LU R33, [R1+0x1ef4] ;  /* 0x001ef40001217983 */ /* 0x000f280000300800 */
[----:B------:R-:W4:Y:S04]  /*5ebc0*/  LDL.LU R34, [R1+0x1ef8] ;  /* 0x001ef80001227983 */ /* 0x000f280000300800 */
[----:B------:R-:W4:Y:S04]  /*5ebd0*/  LDL.LU R35, [R1+0x1efc] ;  /* 0x001efc0001237983 */ /* 0x000f280000300800 */
[----:B------:R-:W1:Y:S04]  /*5ebe0*/  LDL.LU R40, [R1+0x1f40] ;  /* 0x001f400001287983 */ /* 0x000e680000300800 */
[----:B------:R-:W1:Y:S04]  /*5ebf0*/  LDL.LU R41, [R1+0x1f44] ;  /* 0x001f440001297983 */ /* 0x000e680000300800 */
[----:B------:R-:W1:Y:S04]  /*5ec00*/  LDL.LU R42, [R1+0x1f48] ;  /* 0x001f4800012a7983 */ /* 0x000e680000300800 */
[----:B------:R-:W1:Y:S04]  /*5ec10*/  LDL.LU R43, [R1+0x1f4c] ;  /* 0x001f4c00012b7983 */ /* 0x000e680000300800 */
        /* <DEDUP_REMOVED lines=68> */
[----:B--2---:R-:W2:Y:S04]  /*5f060*/  LDL.LU R28, [R1+0x1f10] ;  /* 0x001f1000011c7983 */ /* 0x004ea80000300800 */
[----:B------:R-:W2:Y:S04]  /*5f070*/  LDL.LU R29, [R1+0x1f14] ;  /* 0x001f1400011d7983 */ /* 0x000ea80000300800 */
[----:B---3--:R-:W2:Y:S04]  /*5f080*/  LDL.LU R30, [R1+0x1f18] ;  /* 0x001f1800011e7983 */ /* 0x008ea80000300800 */
[----:B------:R-:W2:Y:S04]  /*5f090*/  LDL.LU R31, [R1+0x1f1c] ;  /* 0x001f1c00011f7983 */ /* 0x000ea80000300800 */
[----:B------:R-:W3:Y:S04]  /*5f0a0*/  LDL.LU R36, [R1+0x1f30] ;  /* 0x001f300001247983 */ /* 0x000ee80000300800 */
[----:B------:R-:W3:Y:S04]  /*5f0b0*/  LDL.LU R37, [R1+0x1f34] ;  /* 0x001f340001257983 */ /* 0x000ee80000300800 */
[----:B------:R-:W3:Y:S04]  /*5f0c0*/  LDL.LU R38, [R1+0x1f38] ;  /* 0x001f380001267983 */ /* 0x000ee80000300800 */
[----:B------:R-:W3:Y:S04]  /*5f0d0*/  LDL.LU R39, [R1+0x1f3c] ;  /* 0x001f3c0001277983 */ /* 0x000ee80000300800 */
[----:B------:R-:W2:Y:S04]  /*5f0e0*/  LDL.LU R248, [R1+0x1eb0] ;  /* 0x001eb00001f87983 */ /* 0x000ea80000300800 */
[----:B------:R-:W2:Y:S04]  /*5f0f0*/  LDL.LU R249, [R1+0x1eb4] ;  /* 0x001eb40001f97983 */ /* 0x000ea80000300800 */
[----:B------:R-:W2:Y:S04]  /*5f100*/  LDL.LU R250, [R1+0x1eb8] ;  /* 0x001eb80001fa7983 */ /* 0x000ea80000300800 */
[----:B------:R-:W2:Y:S04]  /*5f110*/  LDL.LU R251, [R1+0x1ebc] ;  /* 0x001ebc0001fb7983 */ /* 0x000ea80000300800 */
[----:B------:R-:W2:Y:S04]  /*5f120*/  LDL.LU R244, [R1+0x1ea0] ;  /* 0x001ea00001f47983 */ /* 0x000ea80000300800 */
[----:B------:R-:W2:Y:S04]  /*5f130*/  LDL.LU R245, [R1+0x1ea4] ;  /* 0x001ea40001f57983 */ /* 0x000ea80000300800 */
[----:B------:R-:W2:Y:S04]  /*5f140*/  LDL.LU R246, [R1+0x1ea8] ;  /* 0x001ea80001f67983 */ /* 0x000ea80000300800 */
[----:B------:R-:W2:Y:S01]  /*5f150*/  LDL.LU R247, [R1+0x1eac] ;  /* 0x001eac0001f77983 */ /* 0x000ea20000300800 */
[C---:B----4-:R-:W-:Y:S08]  /*5f160*/  HMMA.1688.F32.TF32 R48, R240.reuse, R10, R48 ;  /* 0x0000000af030723c */ /* 0x050ff00000081030 */
[C---:B------:R-:W-:Y:S08]  /*5f170*/  HMMA.1688.F32.TF32 R56, R240.reuse, R18, R56 ;  /* 0x00000012f038723c */ /* 0x040ff00000081038 */
[C---:B------:R-:W-:Y:S08]  /*5f180*/  HMMA.1688.F32.TF32 R44, R240.reuse, R6, R44 ;  /* 0x00000006f02c723c */ /* 0x040ff0000008102c */
[C---:B------:R-:W-:Y:S08]  /*5f190*/  HMMA.1688.F32.TF32 R60, R240.reuse, R22, R60 ;  /* 0x00000016f03c723c */ /* 0x040ff0000008103c */
[C---:B------:R-:W-:Y:S08]  /*5f1a0*/  HMMA.1688.F32.TF32 R64, R240.reuse, R26, R64 ;  /* 0x0000001af040723c */ /* 0x040ff00000081040 */
[C---:B------:R-:W-:Y:S08]  /*5f1b0*/  HMMA.1688.F32.TF32 R72, R240.reuse, R86, R72 ;  /* 0x00000056f048723c */ /* 0x040ff00000081048 */
[C---:B------:R-:W-:Y:S08]  /*5f1c0*/  HMMA.1688.F32.TF32 R76, R240.reuse, R90, R76 ;  /* 0x0000005af04c723c */ /* 0x040ff0000008104c */
[C---:B------:R-:W-:Y:S08]  /*5f1d0*/  HMMA.1688.F32.TF32 R184, R240.reuse, R94, R184 ;  /* 0x0000005ef0b8723c */ /* 0x040ff000000810b8 */
[----:B------:R-:W-:Y:S08]  /*5f1e0*/  HMMA.1688.F32.TF32 R192, R240, R102, R192 ;  /* 0x00000066f0c0723c */ /* 0x000ff000000810c0 */
[----:B-1----:R-:W-:Y:S08]  /*5f1f0*/  HMMA.1688.F32.TF32 R40, R236, R142, R40 ;  /* 0x0000008eec28723c */ /* 0x002ff00000081028 */
        /* <DEDUP_REMOVED lines=8> */
[----:B------:R-:W-:Y:S01]  /*5f280*/  STL.64 [R1+0x2950], R208 ;  /* 0x002950d001007387 */ /* 0x000fe20000100a00 */
[C---:B------:R-:W-:Y:S03]  /*5f290*/  HMMA.1688.F32.TF32 R68, R240.reuse, R82, R68 ;  /* 0x00000052f044723c */ /* 0x040fe60000081044 */
[----:B------:R-:W-:Y:S04]  /*5f2a0*/  STL.64 [R1+0x2958], R210 ;  /* 0x002958d201007387 */ /* 0x000fe80000100a00 */
[----:B------:R-:W-:Y:S04]  /*5f2b0*/  STL.64 [R1+0x2940], R204 ;  /* 0x002940cc01007387 */ /* 0x000fe80000100a00 */
[----:B------:R-:W-:Y:S04]  /*5f2c0*/  STL.64 [R1+0x2948], R206 ;  /* 0x002948ce01007387 */ /* 0x000fe80000100a00 */
[----:B------:R-:W-:Y:S01]  /*5f2d0*/  STL.64 [R1+0x2930], R200 ;  /* 0x002930c801007387 */ /* 0x000fe20000100a00 */
[----:B------:R-:W-:Y:S03]  /*5f2e0*/  HMMA.1688.F32.TF32 R52, R240, R14, R52 ;  /* 0x0000000ef034723c */ /* 0x000fe60000081034 */
        /* <DEDUP_REMOVED lines=31> */
[C---:B---3--:R-:W-:Y:S03]  /*5f4e0*/  HMMA.1688.F32.TF32 R40, R236.reuse, R138, R36 ;  /* 0x0000008aec28723c */ /* 0x048fe60000081024 */
[----:B------:R-:W-:Y:S04]  /*5f4f0*/  LDS R241, [R0+0x2080] ;  /* 0x0020800000f17984 */ /* 0x000fe80000000800 */
[----:B------:R-:W1:Y:S01]  /*5f500*/  LDS R243, [R0+0x3080] ;  /* 0x0030800000f37984 */ /* 0x000e620000000800 */
[C---:B--2---:R-:W-:Y:S08]  /*5f510*/  HMMA.1688.F32.TF32 R36, R236.reuse, R126, R28 ;  /* 0x0000007eec24723c */ /* 0x044ff0000008101c */
[C---:B------:R-:W-:Y:S07]  /*5f520*/  HMMA.1688.F32.TF32 R28, R236.reuse, R122, R32 ;  /* 0x0000007aec1c723c */ /* 0x040fee0000081020 */
[----:B------:R-:W-:Y:S04]  /*5f530*/  STL.64 [R1+0x2860], R40 ;  /* 0x0028602801007387 */ /* 0x000fe80000100a00 */
[----:B------:R-:W-:Y:S04]  /*5f540*/  STL.64 [R1+0x2868], R42 ;  /* 0x0028682a01007387 */ /* 0x000fe80000100a00 */
[----:B------:R-:W-:Y:S04]  /*5f550*/  STL.64 [R1+0x69f8], R122 ;  /* 0x0069f87a01007387 */ /* 0x000fe80000100a00 */
[----:B------:R-:W-:Y:S04]  /*5f560*/  STL.64 [R1+0x2850], R36 ;  /* 0x0028502401007387 */ /* 0x000fe80000100a00 */
[----:B------:R-:W-:Y:S04]  /*5f570*/  STL.64 [R1+0x2858], R38 ;  /* 0x0028582601007387 */ /* 0x000fe80000100a00 */
[----:B------:R-:W-:Y:S04]  /*5f580*/  STL.64 [R1+0x69f0], R120 ;  /* 0x0069f07801007387 */ /* 0x000fe80000100a00 */
[----:B------:R-:W-:Y:S04]  /*5f590*/  STL.64 [R1+0x2840], R28 ;  /* 0x0028401c01007387 */ /* 0x000fe80000100a00 */
[----:B------:R2:W-:Y:S02]  /*5f5a0*/  STL.64 [R1+0x2848], R30 ;  /* 0x0028481e01007387 */ /* 0x0005e40000100a00 */
[C---:B--2---:R-:W-:Y:S02]  /*5f5b0*/  HMMA.1688.F32.TF32 R28, R236.reuse, R118, R248 ;  /* 0x00000076ec1c723c */ /* 0x044fe400000810f8 */
[----:B------:R-:W-:Y:S04]  /*5f5c0*/  STL.64 [R1+0x69e8], R118 ;  /* 0x0069e87601007387 */ /* 0x000fe80000100a00 */
[----:B------:R-:W-:Y:S11]  /*5f5d0*/  STL.64 [R1+0x69e0], R116 ;  /* 0x0069e07401007387 */ /* 0x000ff60000100a00 */
[----:B------:R-:W-:Y:S06]  /*5f5e0*/  @!UPT UIADD3 URZ, URZ, URZ, URZ ;  /* 0x0000003f3f3ff290 */ /* 0x000fec000fffe03f */
[----:B------:R-:W-:Y:S04]  /*5f5f0*/  STL.64 [R1+0x2830], R28 ;  /* 0x0028301c01007387 */ /* 0x000fe80000100a00 */
[----:B------:R2:W-:Y:S04]  /*5f600*/  STL.64 [R1+0x2838], R30 ;  /* 0x0028381e01007387 */ /* 0x0005e80000100a00 */
[----:B------:R-:W1:Y:S01]  /*5f610*/  LDL.LU R248, [R1+0x1a90] ;  /* 0x001a900001f87983 */ /* 0x000e620000300800 */
[C---:B--2---:R-:W-:Y:S11]  /*5f620*/  HMMA.1688.F32.TF32 R28, R236.reuse, R114, R244 ;  /* 0x00000072ec1c723c */ /* 0x044ff600000810f4 */
[----:B------:R-:W-:Y:S11]  /*5f630*/  @!UPT UIADD3 URZ, URZ, URZ, URZ ;  /* 0x0000003f3f3ff290 */ /* 0x000ff6000fffe03f */
[----:B------:R-:W-:Y:S01]  /*5f640*/  @!UPT UIADD3 URZ, URZ, URZ, URZ ;  /* 0x0000003f3f3ff290 */ /* 0x000fe2000fffe03f */
[----:B------:R2:W-:Y:S04]  /*5f650*/  STL.64 [R1+0x2820], R28 ;  /* 0x0028201c01007387 */ /* 0x0005e80000100a00 */
[----:B------:R3:W-:Y:S04]  /*5f660*/  STL.64 [R1+0x2828], R30 ;  /* 0x0028281e01007387 */ /* 0x0007e80000100a00 */
[----:B------:R-:W1:Y:S04]  /*5f670*/  LDL.LU R249, [R1+0x1a94] ;  /* 0x001a940001f97983 */ /* 0x000e680000300800 */
[----:B------:R-:W1:Y:S04]  /*5f680*/  LDL.LU R250, [R1+0x1a98] ;  /* 0x001a980001fa7983 */ /* 0x000e680000300800 */
[----:B------:R-:W1:Y:S04]  /*5f690*/  LDL.LU R251, [R1+0x1a9c] ;  /* 0x001a9c0001fb7983 */ /* 0x000e680000300800 */
[----:B------:R-:W4:Y:S04]  /*5f6a0*/  LDL.LU R32, [R1+0x1aa0] ;  /* 0x001aa00001207983 */ /* 0x000f280000300800 */
[----:B------:R-:W4:Y:S04]  /*5f6b0*/  LDL.LU R33, [R1+0x1aa4] ;  /* 0x001aa40001217983 */ /* 0x000f280000300800 */
[----:B------:R-:W4:Y:S04]  /*5f6c0*/  LDL.LU R34, [R1+0x1aa8] ;  /* 0x001aa80001227983 */ /* 0x000f280000300800 */
[----:B------:R-:W4:Y:S04]  /*5f6d0*/  LDL.LU R35, [R1+0x1aac] ;  /* 0x001aac0001237983 */ /* 0x000f280000300800 */
[----:B------:R-:W2:Y:S04]  /*5f6e0*/  LDL.LU R36, [R1+0x1ac0] ;  /* 0x001ac00001247983 */ /* 0x000ea80000300800 */
        /* <DEDUP_REMOVED lines=99> */
[----:B------:R-:W-:Y:S04]  /*5fd20*/  STL.64 [R1+0x69d8], R114 ;  /* 0x0069d87201007387 */ /* 0x000fe80000100a00 */
[----:B------:R4:W-:Y:S02]  /*5fd30*/  STL.64 [R1+0x69d0], R112 ;  /* 0x0069d07001007387 */ /* 0x0009e40000100a00 */
[C---:B----4-:R-:W-:Y:S02]  /*5fd40*/  HMMA.1688.F32.TF32 R112, R236.reuse, R110, R244 ;  /* 0x0000006eec70723c */ /* 0x050fe400000810f4 */
[----:B------:R-:W3:Y:S11]  /*5fd50*/  LDL.LU R244, [R1+0x1a80] ;  /* 0x001a800001f47983 */ /* 0x000ef60000300800 */
[----:B------:R-:W-:Y:S10]  /*5fd60*/  @!UPT UIADD3 URZ, URZ, URZ, URZ ;  /* 0x0000003f3f3ff290 */ /* 0x000ff4000fffe03f */
[----:B------:R-:W-:Y:S04]  /*5fd70*/  STL.64 [R1+0x2810], R112 ;  /* 0x0028107001007387 */ /* 0x000fe80000100a00 */
[----:B------:R4:W-:Y:S04]  /*5fd80*/  STL.64 [R1+0x2818], R114 ;  /* 0x0028187201007387 */ /* 0x0009e80000100a00 */
[----:B------:R-:W3:Y:S04]  /*5fd90*/  LDL.LU R245, [R1+0x1a84] ;  /* 0x001a840001f57983 */ /* 0x000ee80000300800 */
[----:B------:R-:W3:Y:S04]  /*5fda0*/  LDL.LU R246, [R1+0x1a88] ;  /* 0x001a880001f67983 */ /* 0x000ee80000300800 */
[----:B------:R-:W3:Y:S01]  /*5fdb0*/  LDL.LU R247, [R1+0x1a8c] ;  /* 0x001a8c0001f77983 */ /* 0x000ee20000300800 */
[C---:B----4-:R-:W-:Y:S08]  /*5fdc0*/  HMMA.1688.F32.TF32 R112, R236.reuse, R182, R220 ;  /* 0x000000b6ec70723c */ /* 0x050ff000000810dc */
[C---:B------:R-:W-:Y:S08]  /*5fdd0*/  HMMA.1688.F32.TF32 R120, R236.reuse, R178, R216 ;  /* 0x000000b2ec78723c */ /* 0x040ff000000810d8 */
[C---:B------:R-:W-:Y:S07]  /*5fde0*/  HMMA.1688.F32.TF32 R116, R236.reuse, R174, R212 ;  /* 0x000000aeec74723c */ /* 0x040fee00000810d4 */
[----:B------:R-:W-:Y:S04]  /*5fdf0*/  STL.64 [R1+0x2800], R112 ;  /* 0x0028007001007387 */ /* 0x000fe80000100a00 */
[----:B------:R4:W-:Y:S02]  /*5fe00*/  STL.64 [R1+0x2808], R114 ;  /* 0x0028087201007387 */ /* 0x0009e40000100a00 */
[C---:B----4-:R-:W-:Y:S02]  /*5fe10*/  HMMA.1688.F32.TF32 R112, R236.reuse, R170, R208 ;  /* 0x000000aaec70723c */ /* 0x050fe400000810d0 */
[----:B------:R-:W-:Y:S04]  /*5fe20*/  STL.64 [R1+0x27f0], R120 ;  /* 0x0027f07801007387 */ /* 0x000fe80000100a00 */
[----:B------:R4:W-:Y:S04]  /*5fe30*/  STL.64 [R1+0x27f8], R122 ;  /* 0x0027f87a01007387 */ /* 0x0009e80000100a00 */
[----:B------:R-:W-:Y:S04]  /*5fe40*/  STL.64 [R1+0x27e0], R116 ;  /* 0x0027e07401007387 */ /* 0x000fe80000100a00 */
[----:B------:R1:W-:Y:S01]  /*5fe50*/  STL.64 [R1+0x27e8], R118 ;  /* 0x0027e87601007387 */ /* 0x0003e20000100a00 */
[C---:B----4-:R-:W-:Y:S08]  /*5fe60*/  HMMA.1688.F32.TF32 R120, R236.reuse, R166, R204 ;  /* 0x000000a6ec78723c */ /* 0x050ff000000810cc */
[----:B------:R-:W-:Y:S01]  /*5fe70*/  STL.64 [R1+0x27d0], R112 ;  /* 0x0027d07001007387 */ /* 0x000fe20000100a00 */
[C---:B-1----:R-:W-:Y:S03]  /*5fe80*/  HMMA.1688.F32.TF32 R116, R236.reuse, R162, R200 ;  /* 0x000000a2ec74723c */ /* 0x042fe600000810c8 */
[----:B------:R1:W-:Y:S05]  /*5fe90*/  STL.64 [R1+0x27d8], R114 ;  /* 0x0027d87201007387 */ /* 0x0003ea0000100a00 */
[C---:B-1----:R-:W-:Y:S06]  /*5fea0*/  HMMA.1688.F32.TF32 R112, R236.reuse, R158, R232 ;  /* 0x0000009eec70723c */ /* 0x042fec00000810e8 */
[----:B------:R-:W-:Y:S04]  /*5feb0*/  STL.64 [R1+0x27c0], R120 ;  /* 0x0027c07801007387 */ /* 0x000fe80000100a00 */
[----:B------:R1:W-:Y:S05]  /*5fec0*/  STL.64 [R1+0x27c8], R122 ;  /* 0x0027c87a01007387 */ /* 0x0003ea0000100a00 */
[----:B------:R-:W-:Y:S04]  /*5fed0*/  STL.64 [R1+0x27b0], R116 ;  /* 0x0027b07401007387 */ /* 0x000fe80000100a00 */
[----:B------:R4:W-:Y:S01]  /*5fee0*/  STL.64 [R1+0x27b8], R118 ;  /* 0x0027b87601007387 */ /* 0x0009e20000100a00 */
[C---:B-1----:R-:W-:Y:S03]  /*5fef0*/  HMMA.1688.F32.TF32 R120, R236.reuse, R154, R196 ;  /* 0x0000009aec78723c */ /* 0x042fe600000810c4 */
[----:B------:R-:W-:Y:S05]  /*5ff00*/  STL.64 [R1+0x27a0], R112 ;  /* 0x0027a07001007387 */ /* 0x000fea0000100a00 */
[C---:B----4-:R-:W-:Y:S01]  /*5ff10*/  HMMA.1688.F32.TF32 R116, R236.reuse, R150, R228 ;  /* 0x00000096ec74723c */ /* 0x050fe200000810e4 */
[----:B------:R1:W-:Y:S07]  /*5ff20*/  STL.64 [R1+0x27a8], R114 ;  /* 0x0027a87201007387 */ /* 0x0003ee0000100a00 */
[C---:B-1----:R-:W-:Y:S07]  /*5ff30*/  HMMA.1688.F32.TF32 R112, R236.reuse, R146, R192 ;  /* 0x00000092ec70723c */ /* 0x042fee00000810c0 */
[----:B------:R-:W-:Y:S04]  /*5ff40*/  STL.64 [R1+0x2790], R120 ;  /* 0x0027907801007387 */ /* 0x000fe80000100a00 */
[----:B------:R1:W-:Y:S04]  /*5ff50*/  STL.64 [R1+0x2798], R122 ;  /* 0x0027987a01007387 */ /* 0x0003e80000100a00 */
[----:B------:R-:W-:Y:S04]  /*5ff60*/  STL.64 [R1+0x2780], R116 ;  /* 0x0027807401007387 */ /* 0x000fe80000100a00 */
[----:B------:R4:W-:Y:S01]  /*5ff70*/  STL.64 [R1+0x2788], R118 ;  /* 0x0027887601007387 */ /* 0x0009e20000100a00 */
[C---:B-1----:R-:W-:Y:S03]  /*5ff80*/  HMMA.1688.F32.TF32 R120, R236.reuse, R134, R188 ;  /* 0x00000086ec78723c */ /* 0x042fe600000810bc */
[----:B------:R-:W-:Y:S05]  /*5ff90*/  STL.64 [R1+0x2770], R112 ;  /* 0x0027707001007387 */ /* 0x000fea0000100a00 */
[C---:B----4-:R-:W-:Y:S01]  /*5ffa0*/  HMMA.1688.F32.TF32 R116, R236.reuse, R130, R184 ;  /* 0x00000082ec74723c */ /* 0x050fe200000810b8 */
[----:B------:R1:W-:Y:S07]  /*5ffb0*/  STL.64 [R1+0x2778], R114 ;  /* 0x0027787201007387 */ /* 0x0003ee0000100a00 */
[C---:B-1----:R-:W-:Y:S08]  /*5ffc0*/  HMMA.1688.F32.TF32 R112, R236.reuse, R106, R76 ;  /* 0x0000006aec70723c */ /* 0x042ff0000008104c */
        /* <DEDUP_REMOVED lines=17> */
[C---:B--2---:R-:W-:Y:S01]  /*600e0*/  HMMA.1688.F32.TF32 R36, R236.reuse, R10, R28 ;  /* 0x0000000aec24723c */ /* 0x044fe2000008101c */
        /* <DEDUP_REMOVED lines=27> */
[----:B------:R-:W2:Y:S04]  /*602a0*/  LDL.LU R248, [R1+0x18a0] ;  /* 0x0018a00001f87983 */ /* 0x000ea80000300800 */
[----:B------:R-:W-:Y:S01]  /*602b0*/  LDS R236, [R137+0x2100] ;  /* 0x0021000089ec7984 */ /* 0x000fe20000000800 */
[C---:B---3--:R-:W-:Y:S03]  /*602c0*/  HMMA.1688.F32.TF32 R28, R240.reuse, R138, R244 ;  /* 0x0000008af01c723c */ /* 0x048fe600000810f4 */
[----:B------:R-:W-:Y:S04]  /*602d0*/  LDS R238, [R137+0x3100] ;  /* 0x0031000089ee7984 */ /* 0x000fe80000000800 */
[----:B------:R-:W-:Y:S04]  /*602e0*/  LDS R237, [R3+0x2100] ;  /* 0x0021000003ed7984 */ /* 0x000fe80000000800 */
[----:B------:R-:W1:Y:S11]  /*602f0*/  LDS R239, [R3+0x3100] ;  /* 0x0031000003ef7984 */ /* 0x000e760000000800 */
[----:B------:R-:W-:Y:S01]  /*60300*/  @!UPT UIADD3 URZ, URZ, URZ, URZ ;  /* 0x0000003f3f3ff290 */ /* 0x000fe2000fffe03f */
[----:B------:R3:W-:Y:S04]  /*60310*/  STL.64 [R1+0x2680], R28 ;  /* 0x0026801c01007387 */ /* 0x0007e80000100a00 */
[----:B------:R4:W-:Y:S04]  /*60320*/  STL.64 [R1+0x2688], R30 ;  /* 0x0026881e01007387 */ /* 0x0009e80000100a00 */
[----:B------:R-:W2:Y:S04]  /*60330*/  LDL.LU R249, [R1+0x18a4] ;  /* 0x0018a40001f97983 */ /* 0x000ea80000300800 */
[----:B------:R-:W2:Y:S04]  /*60340*/  LDL.LU R250, [R1+0x18a8] ;  /* 0x0018a80001fa7983 */ /* 0x000ea80000300800 */
[----:B------:R-:W2:Y:S04]  /*60350*/  LDL.LU R251, [R1+0x18ac] ;  /* 0x0018ac0001fb7983 */ /* 0x000ea80000300800 */
[----:B------:R-:W2:Y:S04]  /*60360*/  LDL.LU R32, [R1+0x18b0] ;  /* 0x0018b00001207983 */ /* 0x000ea80000300800 */
[----:B------:R-:W2:Y:S04]  /*60370*/  LDL.LU R33, [R1+0x18b4] ;  /* 0x0018b40001217983 */ /* 0x000ea80000300800 */
[----:B------:R-:W2:Y:S04]  /*60380*/  LDL.LU R34, [R1+0x18b8] ;  /* 0x0018b80001227983 */ /* 0x000ea80000300800 */
[----:B------:R-:W2:Y:S04]  /*60390*/  LDL.LU R35, [R1+0x18bc] ;  /* 0x0018bc0001237983 */ /* 0x000ea80000300800 */
[----:B---3--:R-:W3:Y:S04]  /*603a0*/  LDL.LU R28, [R1+0x18c0] ;  /* 0x0018c000011c7983 */ /* 0x008ee80000300800 */
[----:B------:R-:W3:Y:S04]  /*603b0*/  LDL.LU R29, [R1+0x18c4] ;  /* 0x0018c400011d7983 */ /* 0x000ee80000300800 */
[----:B----4-:R-:W3:Y:S04]  /*603c0*/  LDL.LU R30, [R1+0x18c8] ;  /* 0x0018c800011e7983 */ /* 0x010ee80000300800 */
[----:B------:R-:W3:Y:S04]  /*603d0*/  LDL.LU R31, [R1+0x18cc] ;  /* 0x0018cc00011f7983 */ /* 0x000ee80000300800 */
        /* <DEDUP_REMOVED lines=108> */
[----:B------:R-:W1:Y:S04]  /*60aa0*/  LDL.LU R244, [R1+0x1890] ;  /* 0x0018900001f47983 */ /* 0x000e680000300800 */
[----:B------:R-:W1:Y:S04]  /*60ab0*/  LDL.LU R245, [R1+0x1894] ;  /* 0x0018940001f57983 */ /* 0x000e680000300800 */
[----:B------:R-:W1:Y:S04]  /*60ac0*/  LDL.LU R246, [R1+0x1898] ;  /* 0x0018980001f67983 */ /* 0x000e680000300800 */
[----:B------:R-:W1:Y:S01]  /*60ad0*/  LDL.LU R247, [R1+0x189c] ;  /* 0x00189c0001f77983 */ /* 0x000e620000300800 */
[C---:B--2---:R-:W-:Y:S11]  /*60ae0*/  HMMA.1688.F32.TF32 R120, R240.reuse, R126, R120 ;  /* 0x0000007ef078723c */ /* 0x044ff60000081078 */
[----:B------:R-:W-:Y:S11]  /*60af0*/  @!UPT UIADD3 URZ, URZ, URZ, URZ ;  /* 0x0000003f3f3ff290 */ /* 0x000ff6000fffe03f */
[----:B------:R-:W-:Y:S01]  /*60b00*/  @!UPT UIADD3 URZ, URZ, URZ, URZ ;  /* 0x0000003f3f3ff290 */ /* 0x000fe2000fffe03f */
[----:B------:R-:W-:Y:S04]  /*60b10*/  STL.64 [R1+0x2670], R120 ;  /* 0x0026707801007387 */ /* 0x000fe80000100a00 */
[----:B------:R2:W-:Y:S04]  /*60b20*/  STL.64 [R1+0x2678], R122 ;  /* 0x0026787a01007387 */ /* 0x0005e80000100a00 */
[----:B--2---:R-:W2:Y:S04]  /*60b30*/  LDL.LU.64 R122, [R1+0x69f8] ;  /* 0x0069f800017a7983 */ /* 0x004ea80000300a00 */
[----:B------:R-:W3:Y:S01]  /*60b40*/  LDL.LU.64 R120, [R1+0x69f0] ;  /* 0x0069f00001787983 */ /* 0x000ee20000300a00 */
[C---:B--2---:R-:W-:Y:S11]  /*60b50*/  HMMA.1688.F32.TF32 R116, R240.reuse, R122, R116 ;  /* 0x0000007af074723c */ /* 0x044ff60000081074 */
[----:B------:R-:W-:Y:S11]  /*60b60*/  @!UPT UIADD3 URZ, URZ, URZ, URZ ;  /* 0x0000003f3f3ff290 */ /* 0x000ff6000fffe03f */
[----:B------:R-:W-:Y:S01]  /*60b70*/  @!UPT UIADD3 URZ, URZ, URZ, URZ ;  /* 0x0000003f3f3ff290 */ /* 0x000fe2000fffe03f */
[----:B------:R-:W-:Y:S04]  /*60b80*/  STL.64 [R1+0x2660], R116 ;  /* 0x0026607401007387 */ /* 0x000fe80000100a00 */
[----:B------:R2:W-:Y:S04]  /*60b90*/  STL.64 [R1+0x2668], R118 ;  /* 0x0026687601007387 */ /* 0x0005e80000100a00 */
[----:B--2---:R-:W3:Y:S04]  /*60ba0*/  LDL.LU.64 R118, [R1+0x69e8] ;  /* 0x0069e80001767983 */ /* 0x004ee80000300a00 */
[----:B------:R-:W2:Y:S01]  /*60bb0*/  LDL.LU.64 R116, [R1+0x69e0] ;  /* 0x0069e00001747983 */ /* 0x000ea20000300a00 */
[C---:B---3--:R-:W-:Y:S11]  /*60bc0*/  HMMA.1688.F32.TF32 R112, R240.reuse, R118, R112 ;  /* 0x00000076f070723c */ /* 0x048ff60000081070 */
[----:B------:R-:W-:Y:S11]  /*60bd0*/  @!UPT UIADD3 URZ, URZ, URZ, URZ ;  /* 0x0000003f3f3ff290 */ /* 0x000ff6000fffe03f */
[----:B------:R-:W-:Y:S01]  /*60be0*/  @!UPT UIADD3 URZ, URZ, URZ, URZ ;  /* 0x0000003f3f3ff290 */ /* 0x000fe2000fffe03f */
[----:B------:R-:W-:Y:S04]  /*60bf0*/  STL.64 [R1+0x2650], R112 ;  /* 0x0026507001007387 */ /* 0x000fe80000100a00 */
[----:B------:R3:W-:Y:S04]  /*60c00*/  STL.64 [R1+0x2658], R114 ;  /* 0x0026587201007387 */ /* 0x0007e80000100a00 */
[----:B---3--:R-:W3:Y:S01]  /*60c10*/  LDL.LU.64 R114, [R1+0x69d8] ;  /* 0x0069d80001727983 */ /* 0x008ee20000300a00 */
[C---:B------:R-:W-:Y:S03]  /*60c20*/  HMMA.1688.F32.TF32 R220, R240.reuse, R110, R220 ;  /* 0x0000006ef0dc723c */ /* 0x040fe600000810dc */
[----:B------:R-:W2:Y:S05]  /*60c30*/  LDL.LU.64 R112, [R1+0x69d0] ;  /* 0x0069d00001707983 */ /* 0x000eaa0000300a00 */
[C---:B------:R-:W-:Y:S08]  /*60c40*/  HMMA.1688.F32.TF32 R216, R240.reuse, R182, R216 ;  /* 0x000000b6f0d8723c */ /* 0x040ff000000810d8 */
[C---:B------:R-:W-:Y:S08]  /*60c50*/  HMMA.1688.F32.TF32 R212, R240.reuse, R178, R212 ;  /* 0x000000b2f0d4723c */ /* 0x040ff000000810d4 */
[C---:B------:R-:W-:Y:S08]  /*60c60*/  HMMA.1688.F32.TF32 R208, R240.reuse, R174, R208 ;  /* 0x000000aef0d0723c */ /* 0x040ff000000810d0 */
[C---:B------:R-:W-:Y:S08]  /*60c70*/  HMMA.1688.F32.TF32 R204, R240.reuse, R170, R204 ;  /* 0x000000aaf0cc723c */ /* 0x040ff000000810cc */
[C---:B------:R-:W-:Y:S08]  /*60c80*/  HMMA.1688.F32.TF32 R200, R240.reuse, R166, R200 ;  /* 0x000000a6f0c8723c */ /* 0x040ff000000810c8 */
[C---:B------:R-:W-:Y:S08]  /*60c90*/  HMMA.1688.F32.TF32 R28, R240.reuse, R14, R28 ;  /* 0x0000000ef01c723c */ /* 0x040ff0000008101c */
[C---:B---3--:R-:W-:Y:S11]  /*60ca0*/  HMMA.1688.F32.TF32 R224, R240.reuse, R114, R224 ;  /* 0x00000072f0e0723c */ /* 0x048ff600000810e0 */
[----:B------:R-:W-:Y:S11]  /*60cb0*/  @!UPT UIADD3 URZ, URZ, URZ, URZ ;  /* 0x0000003f3f3ff290 */ /* 0x000ff6000fffe03f */
[----:B------:R-:W-:Y:S01]  /*60cc0*/  @!UPT UIADD3 URZ, URZ, URZ, URZ ;  /* 0x0000003f3f3ff290 */ /* 0x000fe2000fffe03f */
        /* <DEDUP_REMOVED lines=11> */
[----:B------:R1:W-:Y:S01]  /*60d80*/  STL.64 [R1+0x25f8], R206 ;  /* 0x0025f8ce01007387 */ /* 0x0003e20000100a00 */
[C---:B---3--:R-:W-:Y:S03]  /*60d90*/  HMMA.1688.F32.TF32 R208, R240.reuse, R162, R232 ;  /* 0x000000a2f0d0723c */ /* 0x048fe600000810e8 */
[----:B------:R-:W-:Y:S04]  /*60da0*/  STL.64 [R1+0x25e0], R200 ;  /* 0x0025e0c801007387 */ /* 0x000fe80000100a00 */
[----:B------:R3:W-:Y:S01]  /*60db0*/  STL.64 [R1+0x25e8], R202 ;  /* 0x0025e8ca01007387 */ /* 0x0007e20000100a00 */
[C---:B-1----:R-:W-:Y:S08]  /*60dc0*/  HMMA.1688.F32.TF32 R204, R240.reuse, R158, R196 ;  /* 0x0000009ef0cc723c */ /* 0x042ff000000810c4 */
[C---:B---3--:R-:W-:Y:S08]  /*60dd0*/  HMMA.1688.F32.TF32 R200, R240.reuse, R154, R228 ;  /* 0x0000009af0c8723c */ /* 0x048ff000000810e4 */
        /* <DEDUP_REMOVED lines=17> */
[C---:B------:R-:W-:Y:S01]  /*60ef0*/  HMMA.1688.F32.TF32 R52, R240.reuse, R82, R48 ;  /* 0x00000052f034723c */ /* 0x040fe20000081030 */
[----:B------:R-:W-:Y:S04]  /*60f00*/  STL.64 [R1+0x25a8], R198 ;  /* 0x0025a8c601007387 */ /* 0x000fe80000100a00 */
[----:B------:R-:W-:Y:S03]  /*60f10*/  STL.64 [R1+0x2590], R192 ;  /* 0x002590c001007387 */ /* 0x000fe60000100a00 */
[C---:B------:R-:W-:Y:S01]  /*60f20*/  HMMA.1688.F32.TF32 R48, R240.reuse, R26, R44 ;  /* 0x0000001af030723c */ /* 0x040fe2000008102c */
[----:B------:R-:W-:Y:S04]  /*60f30*/  STL.64 [R1+0x2598], R194 ;  /* 0x002598c201007387 */ /* 0x000fe80000100a00 */
[----:B------:R-:W-:Y:S03]  /*60f40*/  STL.64 [R1+0x2580], R188 ;  /* 0x002580bc01007387 */ /* 0x000fe60000100a00 */
[C---:B----4-:R-:W-:Y:S01]  /*60f50*/  HMMA.1688.F32.TF32 R44, R240.reuse, R22, R40 ;  /* 0x00000016f02c723c */ /* 0x050fe20000081028 */
        /* <DEDUP_REMOVED lines=18> */
[C---:B------:R-:W-:Y:S03]  /*61080*/  HMMA.1688.F32.TF32 R36, R240.reuse, R10, R32 ;  /* 0x0000000af024723c */ /* 0x040fe60000081020 */
        /* <DEDUP_REMOVED lines=12> */
[----:B------:R-:W-:Y:S04]  /*61150*/  STL.64 [R1+0x24b0], R36 ;  /* 0x0024b02401007387 */ /* 0x000fe80000100a00 */
[----:B------:R-:W-:Y:S04]  /*61160*/  STL.64 [R1+0x24b8], R38 ;  /* 0x0024b82601007387 */ /* 0x000fe80000100a00 */
[----:B------:R-:W3:Y:S04]  /*61170*/  LDL.LU R248, [R1+0x1710] ;  /* 0x0017100001f87983 */ /* 0x000ee80000300800 */
[----:B------:R1:W-:Y:S04]  /*61180*/  STL.64 [R1+0x1ed0], R32 ;  /* 0x001ed02001007387 */ /* 0x0003e80000100a00 */
[----:B------:R4:W-:Y:S04]  /*61190*/  STL.64 [R1+0x1ed8], R34 ;  /* 0x001ed82201007387 */ /* 0x0009e80000100a00 */
[----:B------:R-:W-:Y:S04]  /*611a0*/  LDS R241, [R0+0x2100] ;  /* 0x0021000000f17984 */ /* 0x000fe80000000800 */
[----:B------:R1:W-:Y:S04]  /*611b0*/  STL.64 [R1+0x1ec0], R28 ;  /* 0x001ec01c01007387 */ /* 0x0003e80000100a00 */
[----:B------:R1:W-:Y:S04]  /*611c0*/  STL.64 [R1+0x1ec8], R30 ;  /* 0x001ec81e01007387 */ /* 0x0003e80000100a00 */
[----:B------:R-:W3:Y:S04]  /*611d0*/  LDL.LU R249, [R1+0x1714] ;  /* 0x0017140001f97983 */ /* 0x000ee80000300800 */
[----:B------:R-:W3:Y:S04]  /*611e0*/  LDL.LU R250, [R1+0x1718] ;  /* 0x0017180001fa7983 */ /* 0x000ee80000300800 */
[----:B------:R-:W3:Y:S04]  /*611f0*/  LDL.LU R251, [R1+0x171c] ;  /* 0x00171c0001fb7983 */ /* 0x000ee80000300800 */
[----:B-1----:R-:W2:Y:S04]  /*61200*/  LDL.LU R32, [R1+0x1720] ;  /* 0x0017200001207983 */ /* 0x002ea80000300800 */
[----:B------:R-:W2:Y:S04]  /*61210*/  LDL.LU R33, [R1+0x1724] ;  /* 0x0017240001217983 */ /* 0x000ea80000300800 */
[----:B----4-:R-:W2:Y:S04]  /*61220*/  LDL.LU R34, [R1+0x1728] ;  /* 0x0017280001227983 */ /* 0x010ea80000300800 */
[----:B------:R-:W2:Y:S04]  /*61230*/  LDL.LU R35, [R1+0x172c] ;  /* 0x00172c0001237983 */ /* 0x000ea80000300800 */
        /* <DEDUP_REMOVED lines=92> */
[C---:B--2---:R-:W-:Y:S03]  /*61800*/  HMMA.1688.F32.TF32 R52, R236.reuse, R134, R52 ;  /* 0x00000086ec34723c */ /* 0x044fe60000081034 */
[----:B------:R-:W1:Y:S05]  /*61810*/  LDS R243, [R0+0x3100] ;  /* 0x0031000000f37984 */ /* 0x000e6a0000000800 */
[C---:B------:R-:W-:Y:S08]  /*61820*/  HMMA.1688.F32.TF32 R48, R236.reuse, R130, R48 ;  /* 0x00000082ec30723c */ /* 0x040ff00000081030 */
[C---:B---3--:R-:W-:Y:S08]  /*61830*/  HMMA.1688.F32.TF32 R56, R236.reuse, R146, R56 ;  /* 0x00000092ec38723c */ /* 0x048ff00000081038 */
[C---:B----4-:R-:W-:Y:S08]  /*61840*/  HMMA.1688.F32.TF32 R64, R236.reuse, R154, R64 ;  /* 0x0000009aec40723c */ /* 0x050ff00000081040 */
[C---:B------:R-:W-:Y:S08]  /*61850*/  HMMA.1688.F32.TF32 R68, R236.reuse, R158, R68 ;  /* 0x0000009eec44723c */ /* 0x040ff00000081044 */
[C---:B------:R-:W-:Y:S08]  /*61860*/  HMMA.1688.F32.TF32 R72, R236.reuse, R162, R72 ;  /* 0x000000a2ec48723c */ /* 0x040ff00000081048 */
[C---:B------:R-:W-:Y:S08]  /*61870*/  HMMA.1688.F32.TF32 R184, R236.reuse, R170, R184 ;  /* 0x000000aaecb8723c */ /* 0x040ff000000810b8 */
[C---:B------:R-:W-:Y:S08]  /*61880*/  HMMA.1688.F32.TF32 R188, R236.reuse, R174, R188 ;  /* 0x000000aeecbc723c */ /* 0x040ff000000810bc */
[----:B------:R-:W-:Y:S01]  /*61890*/  HMMA.1688.F32.TF32 R192, R236, R178, R192 ;  /* 0x000000b2ecc0723c */ /* 0x000fe200000810c0 */
[----:B------:R-:W-:Y:S01]  /*618a0*/  MOV R140, R48 ;  /* 0x00000030008c7202 */ /* 0x000fe20000000f00 */
[----:B------:R-:W-:-:S06]  /*618b0*/  IMAD.MOV.U32 R141, RZ, RZ, R49 ;  /* 0x000000ffff8d7224 */ /* 0x000fcc00078e0031 */
        /* <DEDUP_REMOVED lines=43> */
[----:B------:R2:W-:Y:S01]  /*61b70*/  STL.64 [R1+0x2398], R50 ;  /* 0x0023983201007387 */ /* 0x0005e20000100a00 */
[C---:B------:R-:W-:Y:S08]  /*61b80*/  HMMA.1688.F32.TF32 R32, R236.reuse, R90, R32 ;  /* 0x0000005aec20723c */ /* 0x040ff00000081020 */
[C---:B--2---:R-:W-:Y:S08]  /*61b90*/  HMMA.1688.F32.TF32 R48, R236.reuse, R106, R44 ;  /* 0x0000006aec30723c */ /* 0x044ff0000008102c */
        /* <DEDUP_REMOVED lines=13> */
[----:B------:R-:W-:-:S03]  /*61c70*/  MOV R152, R31 ;  /* 0x0000001f00987202 */ /* 0x000fc60000000f00 */
[----:B------:R-:W-:Y:S04]  /*61c80*/  STL.64 [R1+0x2340], R32 ;  /* 0x0023402001007387 */ /* 0x000fe80000100a00 */
[----:B------:R-:W-:Y:S04]  /*61c90*/  STL.64 [R1+0x2348], R34 ;  /* 0x0023482201007387 */ /* 0x000fe80000100a00 */
[----:B------:R2:W-:Y:S02]  /*61ca0*/  STL.64 [R1+0x2330], R28 ;  /* 0x0023301c01007387 */ /* 0x0005e40000100a00 */
[----:B--2---:R-:W-:Y:S02]  /*61cb0*/  HMMA.1688.F32.TF32 R28, R236, R82, R244 ;  /* 0x00000052ec1c723c */ /* 0x004fe400000810f4 */
        /* <DEDUP_REMOVED lines=49> */
[----:B------:R-:W-:Y:S01]  /*61fd0*/  MOV R145, R30 ;  /* 0x0000001e00917202 */ /* 0x000fe20000000f00 */
[----:B------:R-:W-:Y:S01]  /*61fe0*/  IMAD.MOV.U32 R148, RZ, RZ, R29 ;  /* 0x000000ffff947224 */ /* 0x000fe200078e001d */
[----:B------:R-:W3:Y:S01]  /*61ff0*/  LDL.LU R28, [R1+0x14b0] ;  /* 0x0014b000011c7983 */ /* 0x000ee20000300800 */
[----:B------:R-:W-:-:S03]  /*62000*/  IMAD.MOV.U32 R144, RZ, RZ, R31 ;  /* 0x000000ffff907224 */ /* 0x000fc600078e001f */
[----:B------:R-:W3:Y:S04]  /*62010*/  LDL.LU R29, [R1+0x14b4] ;  /* 0x0014b400011d7983 */ /* 0x000ee80000300800 */
[----:B------:R-:W3:Y:S04]  /*62020*/  LDL.LU R30, [R1+0x14b8] ;  /* 0x0014b800011e7983 */ /* 0x000ee80000300800 */
[----:B------:R-:W3:Y:S04]  /*62030*/  LDL.LU R31, [R1+0x14bc] ;  /* 0x0014bc00011f7983 */ /* 0x000ee80000300800 */
[----:B------:R-:W3:Y:S04]  /*62040*/  LDL.LU R248, [R1+0x1490] ;  /* 0x0014900001f87983 */ /* 0x000ee80000300800 */
[----:B------:R-:W3:Y:S04]  /*62050*/  LDL.LU R249, [R1+0x1494] ;  /* 0x0014940001f97983 */ /* 0x000ee80000300800 */
[----:B------:R-:W3:Y:S04]  /*62060*/  LDL.LU R250, [R1+0x1498] ;  /* 0x0014980001fa7983 */ /* 0x000ee80000300800 */
[----:B------:R-:W3:Y:S01]  /*62070*/  LDL.LU R251, [R1+0x149c] ;  /* 0x00149c0001fb7983 */ /* 0x000ee20000300800 */
[C---:B-1----:R-:W-:Y:S08]  /*62080*/  HMMA.1688.F32.TF32 R36, R240.reuse, R122, R36 ;  /* 0x0000007af024723c */ /* 0x042ff00000081024 */
[----:B----4-:R-:W-:Y:S08]  /*62090*/  HMMA.1688.F32.TF32 R40, R240, R126, R40 ;  /* 0x0000007ef028723c */ /* 0x010ff00000081028 */
[C---:B--2---:R-:W-:Y:S08]  /*620a0*/  HMMA.1688.F32.TF32 R56, R236.reuse, R10, R56 ;  /* 0x0000000aec38723c */ /* 0x044ff00000081038 */
[C---:B---3--:R-:W-:Y:S08]  /*620b0*/  HMMA.1688.F32.TF32 R72, R236.reuse, R26, R72 ;  /* 0x0000001aec48723c */ /* 0x048ff00000081048 */
[C---:B------:R-:W-:Y:S11]  /*620c0*/  HMMA.1688.F32.TF32 R68, R236.reuse, R22, R68 ;  /* 0x00000016ec44723c */ /* 0x040ff60000081044 */
[----:B------:R-:W-:Y:S04]  /*620d0*/  @!UPT UIADD3 URZ, URZ, URZ, URZ ;  /* 0x0000003f3f3ff290 */ /* 0x000fe8000fffe03f */
[----:B------:R-:W-:Y:S01]  /*620e0*/  STL.64 [R1+0x2310], R72 ;  /* 0x0023104801007387 */ /* 0x000fe20000100a00 */
[C---:B------:R-:W-:Y:S08]  /*620f0*/  HMMA.1688.F32.TF32 R60, R236.reuse, R14, R60 ;  /* 0x0000000eec3c723c */ /* 0x040ff0000008103c */
[----:B------:R-:W-:Y:S08]  /*62100*/  HMMA.1688.F32.TF32 R52, R236, R6, R52 ;  /* 0x00000006ec34723c */ /* 0x000ff00000081034 */
[C---:B------:R-:W-:Y:S08]  /*62110*/  HMMA.1688.F32.TF32 R48, R240.reuse, R142, R48 ;  /* 0x0000008ef030723c */ /* 0x040ff00000081030 */
[C---:B------:R-:W-:Y:S01]  /*62120*/  HMMA.1688.F32.TF32 R44, R240.reuse, R138, R44 ;  /* 0x0000008af02c723c */ /* 0x040fe2000008102c */
        /* <DEDUP_REMOVED lines=15> */
[----:B------:R1:W-:Y:S04]  /*62220*/  STL.64 [R1+0x22a8], R38 ;  /* 0x0022a82601007387 */ /* 0x0003e80000100a00 */
[----:B------:R-:W-:Y:S04]  /*62230*/  STL.64 [R1+0x69c0], R116 ;  /* 0x0069c07401007387 */ /* 0x000fe80000100a00 */
[----:B------:R-:W-:Y:S01]  /*62240*/  STL.64 [R1+0x2290], R28 ;  /* 0x0022901c01007387 */ /* 0x000fe20000100a00 */
[C---:B-1----:R-:W-:Y:S03]  /*62250*/  HMMA.1688.F32.TF32 R36, R240.reuse, R110, R248 ;  /* 0x0000006ef024723c */ /* 0x042fe600000810f8 */
[----:B------:R1:W-:Y:S05]  /*62260*/  STL.64 [R1+0x2298], R30 ;  /* 0x0022981e01007387 */ /* 0x0003ea0000100a00 */
[----:B-1----:R-:W-:Y:S01]  /*62270*/  HMMA.1688.F32.TF32 R28, R240, R182, R244 ;  /* 0x000000b6f01c723c */ /* 0x002fe200000810f4 */
[----:B------:R1:W-:Y:S04]  /*62280*/  STL.64 [R1+0x2280], R32 ;  /* 0x0022802001007387 */ /* 0x0003e80000100a00 */
[----:B------:R2:W-:Y:S04]  /*62290*/  STL.64 [R1+0x2288], R34 ;  /* 0x0022882201007387 */ /* 0x0005e80000100a00 */
[----:B-1----:R-:W3:Y:S06]  /*622a0*/  LDL.LU R32, [R1+0x12f0] ;  /* 0x0012f00001207983 */ /* 0x002eec0000300800 */
[----:B------:R-:W-:Y:S04]  /*622b0*/  STL.64 [R1+0x2270], R36 ;  /* 0x0022702401007387 */ /* 0x000fe80000100a00 */
[----:B------:R-:W-:Y:S04]  /*622c0*/  STL.64 [R1+0x2278], R38 ;  /* 0x0022782601007387 */ /* 0x000fe80000100a00 */
[----:B------:R1:W-:Y:S01]  /*622d0*/  STL.64 [R1+0x2260], R28 ;  /* 0x0022601c01007387 */ /* 0x0003e20000100a00 */
[----:B------:R-:W-:Y:S03]  /*622e0*/  HMMA.1688.F32.TF32 R64, R236, R18, R64 ;  /* 0x00000012ec40723c */ /* 0x000fe60000081040 */
[----:B------:R4:W-:Y:S04]  /*622f0*/  STL.64 [R1+0x2268], R30 ;  /* 0x0022681e01007387 */ /* 0x0009e80000100a00 */
[----:B------:R-:W3:Y:S04]  /*62300*/  LDL.LU R33, [R1+0x12f4] ;  /* 0x0012f40001217983 */ /* 0x000ee80000300800 */
[----:B--2---:R-:W3:Y:S04]  /*62310*/  LDL.LU R34, [R1+0x12f8] ;  /* 0x0012f80001227983 */ /* 0x004ee80000300800 */
        /* <DEDUP_REMOVED lines=14> */
[----:B------:R-:W2:Y:S01]  /*62400*/  LDL.LU R49, [R1+0x1344] ;  /* 0x0013440001317983 */ /* 0x000ea20000300800 */
[----:B------:R-:W-:-:S03]  /*62410*/  IMAD.MOV.U32 R177, RZ, RZ, R58 ;  /* 0x000000ffffb17224 */ /* 0x000fc600078e003a */
[----:B------:R-:W2:Y:S01]  /*62420*/  LDL.LU R50, [R1+0x1348] ;  /* 0x0013480001327983 */ /* 0x000ea20000300800 */
[----:B------:R-:W-:-:S03]  /*62430*/  IMAD.MOV.U32 R176, RZ, RZ, R59 ;  /* 0x000000ffffb07224 */ /* 0x000fc600078e003b */
[----:B------:R-:W2:Y:S04]  /*62440*/  LDL.LU R51, [R1+0x134c] ;  /* 0x00134c0001337983 */ /* 0x000ea80000300800 */
[----:B------:R-:W2:Y:S04]  /*62450*/  LDL.LU R56, [R1+0x1360] ;  /* 0x0013600001387983 */ /* 0x000ea80000300800 */
[----:B------:R-:W2:Y:S04]  /*62460*/  LDL.LU R57, [R1+0x1364] ;  /* 0x0013640001397983 */ /* 0x000ea80000300800 */
[----:B------:R-:W2:Y:S04]  /*62470*/  LDL.LU R58, [R1+0x1368] ;  /* 0x00136800013a7983 */ /* 0x000ea80000300800 */
[----:B------:R-:W2:Y:S01]  /*62480*/  LDL.LU R59, [R1+0x136c] ;  /* 0x00136c00013b7983 */ /* 0x000ea20000300800 */
[----:B------:R-:W-:-:S03]  /*62490*/  MOV R173, R64 ;  /* 0x0000004000ad7202 */ /* 0x000fc60000000f00 */
[----:B------:R-:W2:Y:S01]  /*624a0*/  LDL.LU R60, [R1+0x1370] ;  /* 0x00137000013c7983 */ /* 0x000ea20000300800 */
[----:B------:R-:W-:-:S03]  /*624b0*/  IMAD.MOV.U32 R172, RZ, RZ, R65 ;  /* 0x000000ffffac7224 */ /* 0x000fc600078e0041 */
[----:B------:R-:W2:Y:S01]  /*624c0*/  LDL.LU R61, [R1+0x1374] ;  /* 0x00137400013d7983 */ /* 0x000ea20000300800 */
[----:B------:R-:W-:-:S03]  /*624d0*/  IMAD.MOV.U32 R169, RZ, RZ, R66 ;  /* 0x000000ffffa97224 */ /* 0x000fc600078e0042 */
[----:B------:R-:W2:Y:S01]  /*624e0*/  LDL.LU R62, [R1+0x1378] ;  /* 0x00137800013e7983 */ /* 0x000ea20000300800 */
[----:B------:R-:W-:-:S03]  /*624f0*/  MOV R168, R67 ;  /* 0x0000004300a87202 */ /* 0x000fc60000000f00 */
[----:B------:R-:W2:Y:S04]  /*62500*/  LDL.LU R63, [R1+0x137c] ;  /* 0x00137c00013f7983 */ /* 0x000ea80000300800 */
[----:B------:R-:W2:Y:S04]  /*62510*/  LDL.LU R64, [R1+0x1380] ;  /* 0x0013800001407983 */ /* 0x000ea80000300800 */
[----:B------:R-:W2:Y:S01]  /*62520*/  LDL.LU R65, [R1+0x1384] ;  /* 0x0013840001417983 */ /* 0x000ea20000300800 */
[----:B------:R-:W-:-:S03]  /*62530*/  IMAD.MOV.U32 R161, RZ, RZ, R74 ;  /* 0x000000ffffa17224 */ /* 0x000fc600078e004a */
[----:B------:R-:W2:Y:S01]  /*62540*/  LDL.LU R66, [R1+0x1388] ;  /* 0x0013880001427983 */ /* 0x000ea20000300800 */
[----:B------:R-:W-:-:S03]  /*62550*/  MOV R160, R75 ;  /* 0x0000004b00a07202 */ /* 0x000fc60000000f00 */
        /* <DEDUP_REMOVED lines=59> */
[----:B------:R-:W-:-:S03]  /*62910*/  IMAD.MOV.U32 R164, RZ, RZ, R71 ;  /* 0x000000ffffa47224 */ /* 0x000fc600078e0047 */
[----:B------:R-:W4:Y:S04]  /*62920*/  LDL.LU R69, [R1+0x1394] ;  /* 0x0013940001457983 */ /* 0x000f280000300800 */
[----:B------:R-:W4:Y:S04]  /*62930*/  LDL.LU R70, [R1+0x1398] ;  /* 0x0013980001467983 */ /* 0x000f280000300800 */
[----:B------:R-:W4:Y:S01]  /*62940*/  LDL.LU R71, [R1+0x139c] ;  /* 0x00139c0001477983 */ /* 0x000f220000300800 */
[----:B------:R-:W-:Y:S01]  /*62950*/  MOV R181, R54 ;  /* 0x0000003600b57202 */ /* 0x000fe20000000f00 */
[----:B------:R-:W-:-:S02]  /*62960*/  IMAD.MOV.U32 R180, RZ, RZ, R55 ;  /* 0x000000ffffb47224 */ /* 0x000fc400078e0037 */
        /* <DEDUP_REMOVED lines=16> */
[----:B------:R-:W-:Y:S04]  /*62a70*/  LDS R236, [R137+0x2180] ;  /* 0x0021800089ec7984 */ /* 0x000fe80000000800 */
[----:B------:R-:W-:Y:S04]  /*62a80*/  LDS R238, [R137+0x3180] ;  /* 0x0031800089ee7984 */ /* 0x000fe80000000800 */
[----:B------:R-:W-:Y:S04]  /*62a90*/  LDS R237, [R3+0x2180] ;  /* 0x0021800003ed7984 */ /* 0x000fe80000000800 */
[----:B------:R-:W1:Y:S01]  /*62aa0*/  LDS R239, [R3+0x3180] ;  /* 0x0031800003ef7984 */ /* 0x000e620000000800 */
[C---:B--2---:R-:W-:Y:S08]  /*62ab0*/  HMMA.1688.F32.TF32 R184, R240.reuse, R106, R184 ;  /* 0x0000006af0b8723c */ /* 0x044ff000000810b8 */
[C---:B---3--:R-:W-:Y:S08]  /*62ac0*/  HMMA.1688.F32.TF32 R116, R240.reuse, R178, R220 ;  /* 0x000000b2f074723c */ /* 0x048ff000000810dc */
[C---:B------:R-:W-:Y:S08]  /*62ad0*/  HMMA.1688.F32.TF32 R216, R240.reuse, R174, R216 ;  /* 0x000000aef0d8723c */ /* 0x040ff000000810d8 */
[C---:B----4-:R-:W-:Y:S07]  /*62ae0*/  HMMA.1688.F32.TF32 R212, R240.reuse, R170, R212 ;  /* 0x000000aaf0d4723c */ /* 0x050fee00000810d4 */
[----:B------:R-:W-:Y:S04]  /*62af0*/  STL.64 [R1+0x2250], R116 ;  /* 0x0022507401007387 */ /* 0x000fe80000100a00 */
[----:B------:R2:W-:Y:S02]  /*62b00*/  STL.64 [R1+0x2258], R118 ;  /* 0x0022587601007387 */ /* 0x0005e40000100a00 */
[C---:B--2---:R-:W-:Y:S02]  /*62b10*/  HMMA.1688.F32.TF32 R116, R240.reuse, R166, R208 ;  /* 0x000000a6f074723c */ /* 0x044fe400000810d0 */
[----:B------:R-:W-:Y:S04]  /*62b20*/  STL.64 [R1+0x2240], R216 ;  /* 0x002240d801007387 */ /* 0x000fe80000100a00 */
[----:B------:R-:W-:Y:S02]  /*62b30*/  STL.64 [R1+0x2248], R218 ;  /* 0x002248da01007387 */ /* 0x000fe40000100a00 */
[C---:B------:R-:W-:Y:S02]  /*62b40*/  HMMA.1688.F32.TF32 R208, R240.reuse, R162, R204 ;  /* 0x000000a2f0d0723c */ /* 0x040fe400000810cc */
[----:B------:R-:W-:Y:S04]  /*62b50*/  STL.64 [R1+0x2230], R212 ;  /* 0x002230d401007387 */ /* 0x000fe80000100a00 */
[----:B------:R-:W-:Y:S02]  /*62b60*/  STL.64 [R1+0x2238], R214 ;  /* 0x002238d601007387 */ /* 0x000fe40000100a00 */
[C---:B------:R-:W-:Y:S07]  /*62b70*/  HMMA.1688.F32.TF32 R204, R240.reuse, R158, R200 ;  /* 0x0000009ef0cc723c */ /* 0x040fee00000810c8 */
        /* <DEDUP_REMOVED lines=16> */
[----:B------:R-:W-:Y:S09]  /*62c80*/  STL.64 [R1+0x21d8], R198 ;  /* 0x0021d8c601007387 */ /* 0x000ff20000100a00 */
[----:B------:R-:W-:Y:S04]  /*62c90*/  STL.64 [R1+0x21c0], R116 ;  /* 0x0021c07401007387 */ /* 0x000fe80000100a00 */
[----:B------:R2:W-:Y:S02]  /*62ca0*/  STL.64 [R1+0x21c8], R118 ;  /* 0x0021c87601007387 */ /* 0x0005e40000100a00 */
[C---:B--2---:R-:W-:Y:S08]  /*62cb0*/  HMMA.1688.F32.TF32 R116, R240.reuse, R102, R76 ;  /* 0x00000066f074723c */ /* 0x044ff0000008104c */
        /* <DEDUP_REMOVED lines=20> */
[C---:B-1----:R-:W-:Y:S01]  /*62e00*/  HMMA.1688.F32.TF32 R28, R236.reuse, R142, R32 ;  /* 0x0000008eec1c723c */ /* 0x042fe20000081020 */
        /* <DEDUP_REMOVED lines=22> */
[----:B------:R-:W2:Y:S04]  /*62f70*/  LDL.LU R248, [R1+0x10c0] ;  /* 0x0010c00001f87983 */ /* 0x000ea80000300800 */
[----:B------:R-:W-:Y:S01]  /*62f80*/  LDS R240, [R252+0x2180] ;  /* 0x00218000fcf07984 */ /* 0x000fe20000000800 */
[C---:B-1----:R-:W-:Y:S03]  /*62f90*/  HMMA.1688.F32.TF32 R28, R236.reuse, R126, R244 ;  /* 0x0000007eec1c723c */ /* 0x042fe600000810f4 */
[----:B------:R1:W-:Y:S04]  /*62fa0*/  STL.64 [R1+0x20e0], R32 ;  /* 0x0020e02001007387 */ /* 0x0003e80000100a00 */
[----:B------:R3:W-:Y:S04]  /*62fb0*/  STL.64 [R1+0x20e8], R34 ;  /* 0x0020e82201007387 */ /* 0x0007e80000100a00 */
[----:B------:R-:W-:Y:S04]  /*62fc0*/  LDS R242, [R252+0x3180] ;  /* 0x00318000fcf27984 */ /* 0x000fe80000000800 */
[----:B------:R-:W-:Y:S04]  /*62fd0*/  LDS R241, [R0+0x2180] ;  /* 0x0021800000f17984 */ /* 0x000fe80000000800 */
[----:B------:R-:W4:Y:S04]  /*62fe0*/  LDS R243, [R0+0x3180] ;  /* 0x0031800000f37984 */ /* 0x000f280000000800 */
[----:B------:R1:W-:Y:S04]  /*62ff0*/  STL.64 [R1+0x20d0], R28 ;  /* 0x0020d01c01007387 */ /* 0x0003e80000100a00 */
[----:B------:R1:W-:Y:S04]  /*63000*/  STL.64 [R1+0x20d8], R30 ;  /* 0x0020d81e01007387 */ /* 0x0003e80000100a00 */
[----:B------:R-:W2:Y:S04]  /*63010*/  LDL.LU R249, [R1+0x10c4] ;  /* 0x0010c40001f97983 */ /* 0x000ea80000300800 */
[----:B------:R-:W2:Y:S04]  /*63020*/  LDL.LU R250, [R1+0x10c8] ;  /* 0x0010c80001fa7983 */ /* 0x000ea80000300800 */
[----:B------:R-:W2:Y:S04]  /*63030*/  LDL.LU R251, [R1+0x10cc] ;  /* 0x0010cc0001fb7983 */ /* 0x000ea80000300800 */
[----:B-1----:R-:W2:Y:S04]  /*63040*/  LDL.LU R32, [R1+0x10d0] ;  /* 0x0010d00001207983 */ /* 0x002ea80000300800 */
        /* <DEDUP_REMOVED lines=111> */
[----:B------:R1:W-:Y:S04]  /*63740*/  STL.64 [R1+0x69b8], R126 ;  /* 0x0069b87e01007387 */ /* 0x0003e80000100a00 */
[----:B------:R-:W4:Y:S04]  /*63750*/  LDL.LU R124, [R1+0x12b0] ;  /* 0x0012b000017c7983 */ /* 0x000f280000300800 */
[----:B------:R-:W4:Y:S04]  /*63760*/  LDL.LU R125, [R1+0x12b4] ;  /* 0x0012b400017d7983 */ /* 0x000f280000300800 */
[----:B-1----:R-:W4:Y:S04]  /*63770*/  LDL.LU R126, [R1+0x12b8] ;  /* 0x0012b800017e7983 */ /* 0x002f280000300800 */
[----:B------:R-:W4:Y:S01]  /*63780*/  LDL.LU R127, [R1+0x12bc] ;  /* 0x0012bc00017f7983 */ /* 0x000f220000300800 */
[C---:B--2---:R-:W-:Y:S11]  /*63790*/  HMMA.1688.F32.TF32 R116, R236.reuse, R122, R116 ;  /* 0x0000007aec74723c */ /* 0x044ff60000081074 */
[----:B------:R-:W-:Y:S11]  /*637a0*/  @!UPT UIADD3 URZ, URZ, URZ, URZ ;  /* 0x0000003f3f3ff290 */ /* 0x000ff6000fffe03f */
[----:B------:R-:W-:Y:S01]  /*637b0*/  @!UPT UIADD3 URZ, URZ, URZ, URZ ;  /* 0x0000003f3f3ff290 */ /* 0x000fe2000fffe03f */
[----:B------:R-:W-:Y:S04]  /*637c0*/  STL.64 [R1+0x20c0], R116 ;  /* 0x0020c07401007387 */ /* 0x000fe80000100a00 */
[----:B------:R1:W-:Y:S04]  /*637d0*/  STL.64 [R1+0x20c8], R118 ;  /* 0x0020c87601007387 */ /* 0x0003e80000100a00 */
[----:B-1----:R-:W4:Y:S01]  /*637e0*/  LDL.LU.64 R118, [R1+0x69c8] ;  /* 0x0069c80001767983 */ /* 0x002f220000300a00 */
[C---:B------:R-:W-:Y:S03]  /*637f0*/  HMMA.1688.F32.TF32 R224, R236.reuse, R114, R224 ;  /* 0x00000072ece0723c */ /* 0x040fe600000810e0 */
[----:B------:R-:W2:Y:S05]  /*63800*/  LDL.LU.64 R116, [R1+0x69c0] ;  /* 0x0069c00001747983 */ /* 0x000eaa0000300a00 */
[C---:B------:R-:W-:Y:S08]  /*63810*/  HMMA.1688.F32.TF32 R216, R236.reuse, R182, R216 ;  /* 0x000000b6ecd8723c */ /* 0x040ff000000810d8 */
[C---:B---3--:R-:W-:Y:S08]  /*63820*/  HMMA.1688.F32.TF32 R212, R236.reuse, R178, R212 ;  /* 0x000000b2ecd4723c */ /* 0x048ff000000810d4 */
[C---:B------:R-:W-:Y:S08]  /*63830*/  HMMA.1688.F32.TF32 R188, R236.reuse, R146, R188 ;  /* 0x00000092ecbc723c */ /* 0x040ff000000810bc */
[C---:B------:R-:W-:Y:S08]  /*63840*/  HMMA.1688.F32.TF32 R184, R236.reuse, R134, R184 ;  /* 0x00000086ecb8723c */ /* 0x040ff000000810b8 */
[C---:B------:R-:W-:Y:S08]  /*63850*/  HMMA.1688.F32.TF32 R28, R236.reuse, R14, R28 ;  /* 0x0000000eec1c723c */ /* 0x040ff0000008101c */
[C---:B----4-:R-:W-:Y:S11]  /*63860*/  HMMA.1688.F32.TF32 R124, R236.reuse, R118, R124 ;  /* 0x00000076ec7c723c */ /* 0x050ff6000008107c */
[----:B------:R-:W-:Y:S11]  /*63870*/  @!UPT UIADD3 URZ, URZ, URZ, URZ ;  /* 0x0000003f3f3ff290 */ /* 0x000ff6000fffe03f */
[----:B------:R-:W-:Y:S01]  /*63880*/  @!UPT UIADD3 URZ, URZ, URZ, URZ ;  /* 0x0000003f3f3ff290 */ /* 0x000fe2000fffe03f */
[----:B------:R-:W-:Y:S04]  /*63890*/  STL.64 [R1+0x20b0], R124 ;  /* 0x0020b07c01007387 */ /* 0x000fe80000100a00 */
[----:B------:R1:W-:Y:S02]  /*638a0*/  STL.64 [R1+0x20b8], R126 ;  /* 0x0020b87e01007387 */ /* 0x0003e40000100a00 */
[C---:B-1----:R-:W-:Y:S02]  /*638b0*/  HMMA.1688.F32.TF32 R124, R236.reuse, R110, R220 ;  /* 0x0000006eec7c723c */ /* 0x042fe400000810dc */
[----:B------:R-:W-:Y:S04]  /*638c0*/  STL.64 [R1+0x20a0], R224 ;  /* 0x0020a0e001007387 */ /* 0x000fe80000100a00 */
[----:B------:R-:W-:Y:S11]  /*638d0*/  STL.64 [R1+0x20a8], R226 ;  /* 0x0020a8e201007387 */ /* 0x000ff60000100a00 */
[----:B------:R-:W-:Y:S06]  /*638e0*/  @!UPT UIADD3 URZ, URZ, URZ, URZ ;  /* 0x0000003f3f3ff290 */ /* 0x000fec000fffe03f */
        /* <DEDUP_REMOVED lines=22> */
[----:B------:R-:W-:Y:S04]  /*63a50*/  STL.64 [R1+0x2028], R202 ;  /* 0x002028ca01007387 */ /* 0x000fe80000100a00 */
[----:B------:R-:W-:Y:S04]  /*63a60*/  STL.64 [R1+0x2010], R196 ;  /* 0x002010c401007387 */ /* 0x000fe80000100a00 */
[----:B------:R-:W-:Y:S09]  /*63a70*/  STL.64 [R1+0x2018], R198 ;  /* 0x002018c601007387 */ /* 0x000ff20000100a00 */
[----:B------:R-:W-:Y:S04]  /*63a80*/  STL.64 [R1+0x2000], R124 ;  /* 0x0020007c01007387 */ /* 0x000fe80000100a00 */
[----:B------:R1:W-:Y:S02]  /*63a90*/  STL.64 [R1+0x2008], R126 ;  /* 0x0020087e01007387 */ /* 0x0003e40000100a00 */
        /* <DEDUP_REMOVED lines=47> */
[----:B------:R-:W-:Y:S04]  /*63d90*/  STL.64 [R1+0x1e50], R32 ;  /* 0x001e502001007387 */ /* 0x000fe80000100a00 */
[----:B------:R-:W-:Y:S04]  /*63da0*/  STL.64 [R1+0x1e58], R34 ;  /* 0x001e582201007387 */ /* 0x000fe80000100a00 */
[----:B------:R-:W-:Y:S04]  /*63db0*/  LDS R237, [R3+0x2200] ;  /* 0x0022000003ed7984 */ /* 0x000fe80000000800 */
[----:B------:R1:W-:Y:S04]  /*63dc0*/  STL.64 [R1+0x1e40], R28 ;  /* 0x001e401c01007387 */ /* 0x0003e80000100a00 */
[----:B------:R4:W-:Y:S04]  /*63dd0*/  STL.64 [R1+0x1e48], R30 ;  /* 0x001e481e01007387 */ /* 0x0009e80000100a00 */
[----:B------:R-:W3:Y:S04]  /*63de0*/  LDL.LU R245, [R1+0xec4] ;  /* 0x000ec40001f57983 */ /* 0x000ee80000300800 */
[----:B------:R-:W3:Y:S04]  /*63df0*/  LDL.LU R246, [R1+0xec8] ;  /* 0x000ec80001f67983 */ /* 0x000ee80000300800 */
[----:B------:R-:W3:Y:S04]  /*63e00*/  LDL.LU R247, [R1+0xecc] ;  /* 0x000ecc0001f77983 */ /* 0x000ee80000300800 */
[----:B------:R-:W2:Y:S04]  /*63e10*/  LDL.LU R248, [R1+0xed0] ;  /* 0x000ed00001f87983 */ /* 0x000ea80000300800 */
[----:B------:R-:W2:Y:S04]  /*63e20*/  LDL.LU R249, [R1+0xed4] ;  /* 0x000ed40001f97983 */ /* 0x000ea80000300800 */
[----:B------:R-:W2:Y:S04]  /*63e30*/  LDL.LU R250, [R1+0xed8] ;  /* 0x000ed80001fa7983 */ /* 0x000ea80000300800 */
[----:B------:R-:W2:Y:S04]  /*63e40*/  LDL.LU R251, [R1+0xedc] ;  /* 0x000edc0001fb7983 */ /* 0x000ea80000300800 */
        /* <DEDUP_REMOVED lines=108> */
[----:B------:R-:W1:Y:S01]  /*64510*/  LDS R239, [R3+0x3200] ;  /* 0x0032000003ef7984 */ /* 0x000e620000000800 */
[C---:B--2---:R-:W-:Y:S11]  /*64520*/  HMMA.1688.F32.TF32 R124, R240.reuse, R138, R124 ;  /* 0x0000008af07c723c */ /* 0x044ff6000008107c */
[----:B------:R-:W-:Y:S11]  /*64530*/  @!UPT UIADD3 URZ, URZ, URZ, URZ ;  /* 0x0000003f3f3ff290 */ /* 0x000ff6000fffe03f */
[----:B------:R-:W-:Y:S01]  /*64540*/  @!UPT UIADD3 URZ, URZ, URZ, URZ ;  /* 0x0000003f3f3ff290 */ /* 0x000fe2000fffe03f */
[----:B------:R-:W-:Y:S04]  /*64550*/  STL.64 [R1+0x1e60], R124 ;  /* 0x001e607c01007387 */ /* 0x000fe80000100a00 */
[----:B------:R2:W-:Y:S04]  /*64560*/  STL.64 [R1+0x1e68], R126 ;  /* 0x001e687e01007387 */ /* 0x0005e80000100a00 */
[----:B--2---:R-:W2:Y:S01]  /*64570*/  LDL.LU.64 R126, [R1+0x69b8] ;  /* 0x0069b800017e7983 */ /* 0x004ea20000300a00 */
[C---:B---3--:R-:W-:Y:S08]  /*64580*/  HMMA.1688.F32.TF32 R224, R240.reuse, R122, R224 ;  /* 0x0000007af0e0723c */ /* 0x048ff000000810e0 */
[C---:B------:R-:W-:Y:S08]  /*64590*/  HMMA.1688.F32.TF32 R220, R240.reuse, R118, R220 ;  /* 0x00000076f0dc723c */ /* 0x040ff000000810dc */
[C---:B------:R-:W-:Y:S08]  /*645a0*/  HMMA.1688.F32.TF32 R216, R240.reuse, R114, R216 ;  /* 0x00000072f0d8723c */ /* 0x040ff000000810d8 */
[C---:B------:R-:W-:Y:S08]  /*645b0*/  HMMA.1688.F32.TF32 R212, R240.reuse, R110, R212 ;  /* 0x0000006ef0d4723c */ /* 0x040ff000000810d4 */
[C---:B------:R-:W-:Y:S08]  /*645c0*/  HMMA.1688.F32.TF32 R208, R240.reuse, R182, R208 ;  /* 0x000000b6f0d0723c */ /* 0x040ff000000810d0 */
[C---:B------:R-:W-:Y:S08]  /*645d0*/  HMMA.1688.F32.TF32 R204, R240.reuse, R178, R204 ;  /* 0x000000b2f0cc723c */ /* 0x040ff000000810cc */
[C---:B------:R-:W-:Y:S08]  /*645e0*/  HMMA.1688.F32.TF32 R200, R240.reuse, R174, R200 ;  /* 0x000000aef0c8723c */ /* 0x040ff000000810c8 */
[C---:B------:R-:W-:Y:S08]  /*645f0*/  HMMA.1688.F32.TF32 R28, R240.reuse, R26, R28 ;  /* 0x0000001af01c723c */ /* 0x040ff0000008101c */
[C---:B--2---:R-:W-:Y:S11]  /*64600*/  HMMA.1688.F32.TF32 R36, R240.reuse, R126, R36 ;  /* 0x0000007ef024723c */ /* 0x044ff60000081024 */
[----:B------:R-:W-:Y:S11]  /*64610*/  @!UPT UIADD3 URZ, URZ, URZ, URZ ;  /* 0x0000003f3f3ff290 */ /* 0x000ff6000fffe03f */
[----:B------:R-:W-:Y:S01]  /*64620*/  @!UPT UIADD3 URZ, URZ, URZ, URZ ;  /* 0x0000003f3f3ff290 */ /* 0x000fe2000fffe03f */
[----:B------:R-:W-:Y:S04]  /*64630*/  STL.64 [R1+0x1e30], R36 ;  /* 0x001e302401007387 */ /* 0x000fe80000100a00 */
[----:B------:R2:W-:Y:S04]  /*64640*/  STL.64 [R1+0x1e38], R38 ;  /* 0x001e382601007387 */ /* 0x0005e80000100a00 */
[----:B--2---:R-:W2:Y:S04]  /*64650*/  LDL.LU.64 R38, [R1+0x69b0] ;  /* 0x0069b00001267983 */ /* 0x004ea80000300a00 */
[----:B------:R-:W2:Y:S04]  /*64660*/  LDL.LU.64 R36, [R1+0x69a8] ;  /* 0x0069a80001247983 */ /* 0x000ea80000300a00 */
        /* <DEDUP_REMOVED lines=15> */
[C---:B----4-:R-:W-:Y:S08]  /*64760*/  HMMA.1688.F32.TF32 R204, R240.reuse, R166, R196 ;  /* 0x000000a6f0cc723c */ /* 0x050ff000000810c4 */
        /* <DEDUP_REMOVED lines=49> */
[----:B------:R3:W-:Y:S02]  /*64a80*/  STL.64 [R1+0x1cb8], R30 ;  /* 0x001cb81e01007387 */ /* 0x0007e40000100a00 */
[----:B---3--:R-:W-:Y:S02]  /*64a90*/  HMMA.1688.F32.TF32 R28, R240, R14, R244 ;  /* 0x0000000ef01c723c */ /* 0x008fe400000810f4 */
[----:B------:R-:W-:Y:S04]  /*64aa0*/  STL.64 [R1+0x1ca0], R40 ;  /* 0x001ca02801007387 */ /* 0x000fe80000100a00 */
[----:B------:R-:W-:Y:S04]  /*64ab0*/  STL.64 [R1+0x1ca8], R42 ;  /* 0x001ca82a01007387 */ /* 0x000fe80000100a00 */
[----:B------:R-:W3:Y:S04]  /*64ac0*/  LDL.LU R248, [R1+0xd20] ;  /* 0x000d200001f87983 */ /* 0x000ee80000300800 */
[----:B------:R4:W-:Y:S04]  /*64ad0*/  STL.64 [R1+0x1c90], R32 ;  /* 0x001c902001007387 */ /* 0x0009e80000100a00 */
[----:B------:R1:W-:Y:S05]  /*64ae0*/  STL.64 [R1+0x1c98], R34 ;  /* 0x001c982201007387 */ /* 0x0003ea0000100a00 */
[----:B------:R1:W-:Y:S04]  /*64af0*/  STL.64 [R1+0x1c80], R28 ;  /* 0x001c801c01007387 */ /* 0x0003e80000100a00 */
[----:B------:R1:W-:Y:S04]  /*64b00*/  STL.64 [R1+0x1c88], R30 ;  /* 0x001c881e01007387 */ /* 0x0003e80000100a00 */
[----:B------:R-:W3:Y:S04]  /*64b10*/  LDL.LU R249, [R1+0xd24] ;  /* 0x000d240001f97983 */ /* 0x000ee80000300800 */
[----:B------:R-:W3:Y:S04]  /*64b20*/  LDL.LU R250, [R1+0xd28] ;  /* 0x000d280001fa7983 */ /* 0x000ee80000300800 */
[----:B------:R-:W3:Y:S04]  /*64b30*/  LDL.LU R251, [R1+0xd2c] ;  /* 0x000d2c0001fb7983 */ /* 0x000ee80000300800 */
[----:B----4-:R-:W4:Y:S04]  /*64b40*/  LDL.LU R32, [R1+0xd30] ;  /* 0x000d300001207983 */ /* 0x010f280000300800 */
[----:B------:R-:W4:Y:S04]  /*64b50*/  LDL.LU R33, [R1+0xd34] ;  /* 0x000d340001217983 */ /* 0x000f280000300800 */
[----:B-1----:R-:W4:Y:S04]  /*64b60*/  LDL.LU R34, [R1+0xd38] ;  /* 0x000d380001227983 */ /* 0x002f280000300800 */
        /* <DEDUP_REMOVED lines=101> */
[C---:B--2---:R-:W-:Y:S08]  /*651c0*/  HMMA.1688.F32.TF32 R204, R236.reuse, R122, R204 ;  /* 0x0000007aeccc723c */ /* 0x044ff000000810cc */
[----:B---3--:R-:W-:Y:S08]  /*651d0*/  HMMA.1688.F32.TF32 R208, R236, R126, R208 ;  /* 0x0000007eecd0723c */ /* 0x008ff000000810d0 */
[C---:B----4-:R-:W-:Y:S08]  /*651e0*/  HMMA.1688.F32.TF32 R220, R240.reuse, R6, R220 ;  /* 0x00000006f0dc723c */ /* 0x050ff000000810dc */
[----:B------:R-:W-:Y:S01]  /*651f0*/  HMMA.1688.F32.TF32 R224, R240, R10, R224 ;  /* 0x0000000af0e0723c */ /* 0x000fe200000810e0 */
[----:B------:R-:W-:Y:S04]  /*65200*/  LDS R240, [R252+0x2200] ;  /* 0x00220000fcf07984 */ /* 0x000fe80000000800 */
[----:B------:R-:W-:Y:S04]  /*65210*/  LDS R242, [R252+0x3200] ;  /* 0x00320000fcf27984 */ /* 0x000fe80000000800 */
[----:B------:R-:W-:Y:S04]  /*65220*/  LDS R241, [R0+0x2200] ;  /* 0x0022000000f17984 */ /* 0x000fe80000000800 */
[----:B------:R-:W1:Y:S01]  /*65230*/  LDS R243, [R0+0x3200] ;  /* 0x0032000000f37984 */ /* 0x000e620000000800 */
[C---:B------:R-:W-:Y:S08]  /*65240*/  HMMA.1688.F32.TF32 R216, R236.reuse, R142, R216 ;  /* 0x0000008eecd8723c */ /* 0x040ff000000810d8 */
        /* <DEDUP_REMOVED lines=14> */
[C---:B--2---:R-:W-:Y:S03]  /*65330*/  HMMA.1688.F32.TF32 R208, R236.reuse, R114, R232 ;  /* 0x00000072ecd0723c */ /* 0x044fe600000810e8 */
[----:B------:R-:W-:Y:S04]  /*65340*/  STL.64 [R1+0x1c30], R200 ;  /* 0x001c30c801007387 */ /* 0x000fe80000100a00 */
[----:B------:R2:W-:Y:S01]  /*65350*/  STL.64 [R1+0x1c38], R202 ;  /* 0x001c38ca01007387 */ /* 0x0005e20000100a00 */
[C---:B---3--:R-:W-:Y:S08]  /*65360*/  HMMA.1688.F32.TF32 R204, R236.reuse, R110, R196 ;  /* 0x0000006eeccc723c */ /* 0x048ff000000810c4 */
        /* <DEDUP_REMOVED lines=40> */
[----:B------:R-:W-:Y:S01]  /*655f0*/  STL.64 [R1+0x1b48], R58 ;  /* 0x001b483a01007387 */ /* 0x000fe20000100a00 */
[C---:B------:R-:W-:Y:S03]  /*65600*/  HMMA.1688.F32.TF32 R28, R236.reuse, R94, R32 ;  /* 0x0000005eec1c723c */ /* 0x040fe60000081020 */
[----:B------:R-:W-:Y:S04]  /*65610*/  STL.64 [R1+0x1b30], R52 ;  /* 0x001b303401007387 */ /* 0x000fe80000100a00 */
[----:B------:R-:W-:Y:S04]  /*65620*/  STL.64 [R1+0x1b38], R54 ;  /* 0x001b383601007387 */ /* 0x000fe80000100a00 */
[----:B------:R-:W-:Y:S04]  /*65630*/  STL.64 [R1+0x1b20], R48 ;  /* 0x001b203001007387 */ /* 0x000fe80000100a00 */
[----:B------:R-:W-:Y:S04]  /*65640*/  STL.64 [R1+0x1b28], R50 ;  /* 0x001b283201007387 */ /* 0x000fe80000100a00 */
[----:B------:R-:W-:Y:S01]  /*65650*/  STL.64 [R1+0x1b10], R40 ;  /* 0x001b102801007387 */ /* 0x000fe20000100a00 */
[C---:B------:R-:W-:Y:S03]  /*65660*/  HMMA.1688.F32.TF32 R32, R236.reuse, R86, R244 ;  /* 0x00000056ec20723c */ /* 0x040fe600000810f4 */
[----:B------:R2:W-:Y:S05]  /*65670*/  STL.64 [R1+0x1b18], R42 ;  /* 0x001b182a01007387 */ /* 0x0005ea0000100a00 */
[C---:B--2---:R-:W-:Y:S01]  /*65680*/  HMMA.1688.F32.TF32 R40, R236.reuse, R90, R248 ;  /* 0x0000005aec28723c */ /* 0x044fe200000810f8 */
[----:B------:R-:W-:Y:S04]  /*65690*/  STL.64 [R1+0x1b00], R44 ;  /* 0x001b002c01007387 */ /* 0x000fe80000100a00 */
[----:B------:R-:W-:Y:S04]  /*656a0*/  STL.64 [R1+0x1b08], R46 ;  /* 0x001b082e01007387 */ /* 0x000fe80000100a00 */
[----:B------:R2:W-:Y:S04]  /*656b0*/  STL.64 [R1+0x1af0], R28 ;  /* 0x001af01c01007387 */ /* 0x0005e80000100a00 */
[----:B------:R3:W-:Y:S04]  /*656c0*/  STL.64 [R1+0x1af8], R30 ;  /* 0x001af81e01007387 */ /* 0x0007e80000100a00 */
[----:B--2---:R-:W2:Y:S06]  /*656d0*/  LDL.LU R28, [R1+0xaa0] ;  /* 0x000aa000011c7983 */ /* 0x004eac0000300800 */
[----:B------:R4:W-:Y:S04]  /*656e0*/  STL.64 [R1+0x1ae0], R40 ;  /* 0x001ae02801007387 */ /* 0x0009e80000100a00 */
[----:B------:R1:W-:Y:S04]  /*656f0*/  STL.64 [R1+0x1ae8], R42 ;  /* 0x001ae82a01007387 */ /* 0x0003e80000100a00 */
[----:B------:R1:W-:Y:S04]  /*65700*/  STL.64 [R1+0x1ad0], R32 ;  /* 0x001ad02001007387 */ /* 0x0003e80000100a00 */
[----:B------:R1:W-:Y:S04]  /*65710*/  STL.64 [R1+0x1ad8], R34 ;  /* 0x001ad82201007387 */ /* 0x0003e80000100a00 */
[----:B------:R-:W2:Y:S04]  /*65720*/  LDL.LU R29, [R1+0xaa4] ;  /* 0x000aa400011d7983 */ /* 0x000ea80000300800 */
[----:B---3--:R-:W2:Y:S04]  /*65730*/  LDL.LU R30, [R1+0xaa8] ;  /* 0x000aa800011e7983 */ /* 0x008ea80000300800 */
[----:B------:R-:W2:Y:S04]  /*65740*/  LDL.LU R31, [R1+0xaac] ;  /* 0x000aac00011f7983 */ /* 0x000ea80000300800 */
[----:B----4-:R-:W3:Y:S04]  /*65750*/  LDL.LU R40, [R1+0xac0] ;  /* 0x000ac00001287983 */ /* 0x010ee80000300800 */
[----:B------:R-:W3:Y:S04]  /*65760*/  LDL.LU R41, [R1+0xac4] ;  /* 0x000ac40001297983 */ /* 0x000ee80000300800 */
[----:B-1----:R-:W3:Y:S04]  /*65770*/  LDL.LU R42, [R1+0xac8] ;  /* 0x000ac800012a7983 */ /* 0x002ee80000300800 */
        /* <DEDUP_REMOVED lines=102> */
[C---:B---3--:R-:W-:Y:S11]  /*65de0*/  HMMA.1688.F32.TF32 R248, R236.reuse, R82, R248 ;  /* 0x00000052ecf8723c */ /* 0x048ff600000810f8 */
[----:B------:R-:W-:Y:S11]  /*65df0*/  @!UPT UIADD3 URZ, URZ, URZ, URZ ;  /* 0x0000003f3f3ff290 */ /* 0x000ff6000fffe03f */
[----:B------:R-:W-:Y:S01]  /*65e00*/  @!UPT UIADD3 URZ, URZ, URZ, URZ ;  /* 0x0000003f3f3ff290 */ /* 0x000fe2000fffe03f */
[----:B------:R-:W-:Y:S04]  /*65e10*/  STL.64 [R1+0x1ac0], R248 ;  /* 0x001ac0f801007387 */ /* 0x000fe80000100a00 */
[----:B------:R1:W-:Y:S04]  /*65e20*/  STL.64 [R1+0x1ac8], R250 ;  /* 0x001ac8fa01007387 */ /* 0x0003e80000100a00 */
[----:B-1----:R-:W2:Y:S04]  /*65e30*/  LDL.LU.64 R250, [R1+0x69a0] ;  /* 0x0069a00001fa7983 */ /* 0x002ea80000300a00 */
[----:B------:R-:W3:Y:S04]  /*65e40*/  LDL.LU.64 R248, [R1+0x6998] ;  /* 0x0069980001f87983 */ /* 0x000ee80000300a00 */
[----:B------:R-:W-:Y:S04]  /*65e50*/  STL.64 [R1+0x1ab0], R244 ;  /* 0x001ab0f401007387 */ /* 0x000fe80000100a00 */
[----:B------:R1:W-:Y:S04]  /*65e60*/  STL.64 [R1+0x1ab8], R246 ;  /* 0x001ab8f601007387 */ /* 0x0003e80000100a00 */
[----:B-1----:R-:W2:Y:S04]  /*65e70*/  LDL.LU.64 R246, [R1+0x6990] ;  /* 0x0069900001f67983 */ /* 0x002ea80000300a00 */
[----:B------:R-:W2:Y:S01]  /*65e80*/  LDL.LU.64 R244, [R1+0x6988] ;  /* 0x0069880001f47983 */ /* 0x000ea20000300a00 */
[C---:B----4-:R-:W-:Y:S08]  /*65e90*/  HMMA.1688.F32.TF32 R224, R236.reuse, R22, R224 ;  /* 0x00000016ece0723c */ /* 0x050ff000000810e0 */
[C---:B------:R-:W-:Y:S08]  /*65ea0*/  HMMA.1688.F32.TF32 R220, R236.reuse, R18, R220 ;  /* 0x00000012ecdc723c */ /* 0x040ff000000810dc */
[C---:B------:R-:W-:Y:S08]  /*65eb0*/  HMMA.1688.F32.TF32 R216, R236.reuse, R14, R216 ;  /* 0x0000000eecd8723c */ /* 0x040ff000000810d8 */
        /* <DEDUP_REMOVED lines=16> */
[C---:B-1----:R-:W-:Y:S03]  /*65fc0*/  HMMA.1688.F32.TF32 R208, R240.reuse, R126, R232 ;  /* 0x0000007ef0d0723c */ /* 0x042fe600000810e8 */
[----:B------:R-:W-:Y:S04]  /*65fd0*/  STL.64 [R1+0x1a40], R200 ;  /* 0x001a40c801007387 */ /* 0x000fe80000100a00 */
[----:B------:R1:W-:Y:S01]  /*65fe0*/  STL.64 [R1+0x1a48], R202 ;  /* 0x001a48ca01007387 */ /* 0x0003e20000100a00 */
[C---:B----4-:R-:W-:Y:S03]  /*65ff0*/  HMMA.1688.F32.TF32 R204, R240.reuse, R122, R196 ;  /* 0x0000007af0cc723c */ /* 0x050fe600000810c4 */
        /* <DEDUP_REMOVED lines=52> */
[----:B------:R-:W4:Y:S04]  /*66340*/  LDL.LU R28, [R1+0x890] ;  /* 0x00089000011c7983 */ /* 0x000f280000300800 */
[----:B------:R2:W-:Y:S04]  /*66350*/  STL.64 [R1+0x1930], R40 ;  /* 0x0019302801007387 */ /* 0x0005e80000100a00 */
[----:B------:R1:W-:Y:S04]  /*66360*/  STL.64 [R1+0x1938], R42 ;  /* 0x0019382a01007387 */ /* 0x0003e80000100a00 */
[----:B------:R3:W-:Y:S04]  /*66370*/  STL.64 [R1+0x1920], R32 ;  /* 0x0019202001007387 */ /* 0x0007e80000100a00 */
[----:B------:R3:W-:Y:S01]  /*66380*/  STL.64 [R1+0x1928], R34 ;  /* 0x0019282201007387 */ /* 0x0007e20000100a00 */
[----:B--2---:R-:W-:-:S03]  /*66390*/  IMAD.MOV.U32 R40, RZ, RZ, R247 ;  /* 0x000000ffff287224 */ /* 0x004fc600078e00f7 */
[----:B------:R-:W4:Y:S01]  /*663a0*/  LDL.LU R29, [R1+0x894] ;  /* 0x00089400011d7983 */ /* 0x000f220000300800 */
[----:B------:R-:W-:-:S03]  /*663b0*/  MOV R41, R246 ;  /* 0x000000f600297202 */ /* 0x000fc60000000f00 */
[----:B------:R-:W4:Y:S01]  /*663c0*/  LDL.LU R30, [R1+0x898] ;  /* 0x00089800011e7983 */ /* 0x000f220000300800 */
[----:B-1----:R-:W-:-:S03]  /*663d0*/  IMAD.MOV.U32 R42, RZ, RZ, R245 ;  /* 0x000000ffff2a7224 */ /* 0x002fc600078e00f5 */
[----:B------:R-:W4:Y:S01]  /*663e0*/  LDL.LU R31, [R1+0x89c] ;  /* 0x00089c00011f7983 */ /* 0x000f220000300800 */
[----:B------:R-:W-:-:S03]  /*663f0*/  IMAD.MOV.U32 R43, RZ, RZ, R244 ;  /* 0x000000ffff2b7224 */ /* 0x000fc600078e00f4 */
        /* <DEDUP_REMOVED lines=84> */
[----:B--2---:R-:W-:-:S03]  /*66940*/  MOV R48, R244 ;  /* 0x000000f400307202 */ /* 0x004fc60000000f00 */
[----:B------:R-:W2:Y:S01]  /*66950*/  LDL.LU R64, [R1+0x900] ;  /* 0x0009000001407983 */ /* 0x000ea20000300800 */
[----:B------:R-:W-:-:S03]  /*66960*/  IMAD.MOV.U32 R49, RZ, RZ, R245 ;  /* 0x000000ffff317224 */ /* 0x000fc600078e00f5 */
[----:B------:R-:W2:Y:S01]  /*66970*/  LDL.LU R65, [R1+0x904] ;  /* 0x0009040001417983 */ /* 0x000ea20000300800 */
[----:B------:R-:W-:-:S03]  /*66980*/  IMAD.MOV.U32 R50, RZ, RZ, R246 ;  /* 0x000000ffff327224 */ /* 0x000fc600078e00f6 */
[----:B------:R-:W2:Y:S01]  /*66990*/  LDL.LU R66, [R1+0x908] ;  /* 0x0009080001427983 */ /* 0x000ea20000300800 */
[----:B------:R-:W-:-:S03]  /*669a0*/  MOV R51, R247 ;  /* 0x000000f700337202 */ /* 0x000fc60000000f00 */
[----:B------:R-:W2:Y:S01]  /*669b0*/  LDL.LU R67, [R1+0x90c] ;  /* 0x00090c0001437983 */ /* 0x000ea20000300800 */
[----:B---3--:R-:W-:-:S03]  /*669c0*/  IMAD.MOV.U32 R32, RZ, RZ, R248 ;  /* 0x000000ffff207224 */ /* 0x008fc600078e00f8 */
[----:B------:R-:W3:Y:S01]  /*669d0*/  LDL.LU R244, [R1+0x6974] ;  /* 0x0069740001f47983 */ /* 0x000ee20000300800 */
[----:B------:R-:W-:-:S03]  /*669e0*/  IMAD.MOV.U32 R33, RZ, RZ, R249 ;  /* 0x000000ffff217224 */ /* 0x000fc600078e00f9 */
[----:B------:R-:W3:Y:S01]  /*669f0*/  LDL.LU R245, [R1+0x6970] ;  /* 0x0069700001f57983 */ /* 0x000ee20000300800 */
[----:B------:R-:W-:-:S03]  /*66a00*/  MOV R34, R250 ;  /* 0x000000fa00227202 */ /* 0x000fc60000000f00 */
[----:B------:R-:W3:Y:S01]  /*66a10*/  LDL.LU R246, [R1+0x696c] ;  /* 0x00696c0001f67983 */ /* 0x000ee20000300800 */
[----:B------:R-:W-:-:S03]  /*66a20*/  IMAD.MOV.U32 R35, RZ, RZ, R251 ;  /* 0x000000ffff237224 */ /* 0x000fc600078e00fb */
[----:B------:R-:W3:Y:S04]  /*66a30*/  LDL.LU R247, [R1+0x6968] ;  /* 0x0069680001f77983 */ /* 0x000ee80000300800 */
[----:B------:R-:W2:Y:S04]  /*66a40*/  LDL.LU R248, [R1+0x6964] ;  /* 0x0069640001f87983 */ /* 0x000ea80000300800 */
[----:B------:R-:W2:Y:S04]  /*66a50*/  LDL.LU R249, [R1+0x6960] ;  /* 0x0069600001f97983 */ /* 0x000ea80000300800 */
[----:B------:R-:W2:Y:S04]  /*66a60*/  LDL.LU R250, [R1+0x695c] ;  /* 0x00695c0001fa7983 */ /* 0x000ea80000300800 */
[----:B------:R-:W2:Y:S01]  /*66a70*/  LDL.LU R251, [R1+0x6958] ;  /* 0x0069580001fb7983 */ /* 0x000ea20000300800 */
[C---:B----4-:R-:W-:Y:S08]  /*66a80*/  HMMA.1688.F32.TF32 R196, R240.reuse, R18, R196 ;  /* 0x00000012f0c4723c */ /* 0x050ff000000810c4 */
[C---:B------:R-:W-:Y:S11]  /*66a90*/  HMMA.1688.F32.TF32 R224, R240.reuse, R102, R224 ;  /* 0x00000066f0e0723c */ /* 0x040ff600000810e0 */
[----:B------:R-:W-:Y:S11]  /*66aa0*/  @!UPT UIADD3 URZ, URZ, URZ, URZ ;  /* 0x0000003f3f3ff290 */ /* 0x000ff6000fffe03f */
[----:B------:R-:W-:Y:S01]  /*66ab0*/  @!UPT UIADD3 URZ, URZ, URZ, URZ ;  /* 0x0000003f3f3ff290 */ /* 0x000fe2000fffe03f */
[----:B------:R-:W-:Y:S04]  /*66ac0*/  STL.64 [R1+0x1910], R224 ;  /* 0x001910e001007387 */ /* 0x000fe80000100a00 */
[----:B------:R1:W-:Y:S02]  /*66ad0*/  STL.64 [R1+0x1918], R226 ;  /* 0x001918e201007387 */ /* 0x0003e40000100a00 */
[C---:B-1----:R-:W-:Y:S08]  /*66ae0*/  HMMA.1688.F32.TF32 R224, R240.reuse, R98, R220 ;  /* 0x00000062f0e0723c */ /* 0x042ff000000810dc */
        /* <DEDUP_REMOVED lines=23> */
[C---:B----4-:R-:W-:Y:S08]  /*66c60*/  HMMA.1688.F32.TF32 R200, R240.reuse, R10, R192 ;  /* 0x0000000af0c8723c */ /* 0x050ff000000810c0 */
[----:B--2---:R-:W-:Y:S01]  /*66c70*/  HMMA.1688.F32.TF32 R196, R240, R6, R248 ;  /* 0x00000006f0c4723c */ /* 0x004fe200000810f8 */
[----:B------:R-:W-:Y:S04]  /*66c80*/  LDS R240, [R252+0x2280] ;  /* 0x00228000fcf07984 */ /* 0x000fe80000000800 */
[----:B------:R-:W-:Y:S03]  /*66c90*/  LDS R242, [R252+0x3280] ;  /* 0x00328000fcf27984 */ /* 0x000fe60000000800 */
[C---:B---3--:R-:W-:Y:S01]  /*66ca0*/  HMMA.1688.F32.TF32 R192, R236.reuse, R142, R244 ;  /* 0x0000008eecc0723c */ /* 0x048fe200000810f4 */
        /* <DEDUP_REMOVED lines=9> */
[----:B------:R-:W2:Y:S01]  /*66d40*/  LDS R243, [R0+0x3280] ;  /* 0x0032800000f37984 */ /* 0x000ea20000000800 */
[C---:B-1----:R-:W-:Y:S08]  /*66d50*/  HMMA.1688.F32.TF32 R192, R236.reuse, R138, R188 ;  /* 0x0000008aecc0723c */ /* 0x042ff000000810bc */
        /* <DEDUP_REMOVED lines=37> */
[----:B-1----:R-:W4:Y:S04]  /*66fb0*/  LDL.LU R44, [R1+0x700] ;  /* 0x00070000012c7983 */ /* 0x002f280000300800 */
[----:B------:R-:W-:Y:S04]  /*66fc0*/  STL.64 [R1+0x1780], R40 ;  /* 0x0017802801007387 */ /* 0x000fe80000100a00 */
[----:B------:R-:W-:Y:S04]  /*66fd0*/  STL.64 [R1+0x1788], R42 ;  /* 0x0017882a01007387 */ /* 0x000fe80000100a00 */
[----:B------:R1:W-:Y:S04]  /*66fe0*/  STL.64 [R1+0x1770], R28 ;  /* 0x0017701c01007387 */ /* 0x0003e80000100a00 */
[----:B------:R1:W-:Y:S04]  /*66ff0*/  STL.64 [R1+0x1778], R30 ;  /* 0x0017781e01007387 */ /* 0x0003e80000100a00 */
[----:B------:R-:W4:Y:S04]  /*67000*/  LDL.LU R45, [R1+0x704] ;  /* 0x00070400012d7983 */ /* 0x000f280000300800 */
[----:B---3--:R-:W4:Y:S04]  /*67010*/  LDL.LU R46, [R1+0x708] ;  /* 0x00070800012e7983 */ /* 0x008f280000300800 */
[----:B------:R-:W4:Y:S04]  /*67020*/  LDL.LU R47, [R1+0x70c] ;  /* 0x00070c00012f7983 */ /* 0x000f280000300800 */
        /* <DEDUP_REMOVED lines=16> */
[----:B------:R-:W2:Y:S04]  /*67130*/  LDL.LU R76, [R1] ;  /* 0x00000000014c7983 */ /* 0x000ea80000300800 */
        /* <DEDUP_REMOVED lines=51> */
[----:B-1----:R-:W3:Y:S04]  /*67470*/  LDL.LU R28, [R1+0x870] ;  /* 0x00087000011c7983 */ /* 0x002ee80000300800 */
        /* <DEDUP_REMOVED lines=47> */
[C---:B----4-:R-:W-:Y:S11]  /*67770*/  HMMA.1688.F32.TF32 R244, R236.reuse, R134, R244 ;  /* 0x00000086ecf4723c */ /* 0x050ff600000810f4 */
[----:B------:R-:W-:Y:S11]  /*67780*/  @!UPT UIADD3 URZ, URZ, URZ, URZ ;  /* 0x0000003f3f3ff290 */ /* 0x000ff6000fffe03f */
[----:B------:R-:W-:Y:S01]  /*67790*/  @!UPT UIADD3 URZ, URZ, URZ, URZ ;  /* 0x0000003f3f3ff290 */ /* 0x000fe2000fffe03f */
[----:B------:R-:W-:Y:S04]  /*677a0*/  STL.64 [R1+0x1740], R244 ;  /* 0x001740f401007387 */ /* 0x000fe80000100a00 */
[----:B------:R1:W-:Y:S02]  /*677b0*/  STL.64 [R1+0x1748], R246 ;  /* 0x001748f601007387 */ /* 0x0003e40000100a00 */
[C---:B-1----:R-:W-:Y:S08]  /*677c0*/  HMMA.1688.F32.TF32 R244, R236.reuse, R130, R248 ;  /* 0x00000082ecf4723c */ /* 0x042ff000000810f8 */
[C---:B------:R-:W-:Y:S08]  /*677d0*/  HMMA.1688.F32.TF32 R248, R236.reuse, R106, R224 ;  /* 0x0000006aecf8723c */ /* 0x040ff000000810e0 */
[C---:B------:R-:W-:Y:S07]  /*677e0*/  HMMA.1688.F32.TF32 R224, R236.reuse, R98, R216 ;  /* 0x00000062ece0723c */ /* 0x040fee00000810d8 */
[----:B------:R-:W-:Y:S04]  /*677f0*/  STL.64 [R1+0x1730], R244 ;  /* 0x001730f401007387 */ /* 0x000fe80000100a00 */
[----:B------:R1:W-:Y:S01]  /*67800*/  STL.64 [R1+0x1738], R246 ;  /* 0x001738f601007387 */ /* 0x0003e20000100a00 */
[C---:B------:R-:W-:Y:S08]  /*67810*/  HMMA.1688.F32.TF32 R216, R236.reuse, R90, R208 ;  /* 0x0000005aecd8723c */ /* 0x040ff000000810d0 */
[C---:B-1----:R-:W-:Y:S08]  /*67820*/  HMMA.1688.F32.TF32 R244, R236.reuse, R102, R220 ;  /* 0x00000066ecf4723c */ /* 0x042ff000000810dc */
        /* <DEDUP_REMOVED lines=59> */
[----:B------:R-:W-:Y:S04]  /*67be0*/  STL.64 [R1+0x15e0], R48 ;  /* 0x0015e03001007387 */ /* 0x000fe80000100a00 */
[----:B------:R-:W-:Y:S04]  /*67bf0*/  STL.64 [R1+0x15e8], R50 ;  /* 0x0015e83201007387 */ /* 0x000fe80000100a00 */
[----:B-1----:R-:W2:Y:S04]  /*67c00*/  LDL.LU R52, [R1+0x20] ;  /* 0x0000200001347983 */ /* 0x002ea80000300800 */
[----:B------:R2:W-:Y:S04]  /*67c10*/  STL.64 [R1+0x15d0], R44 ;  /* 0x0015d02c01007387 */ /* 0x0005e80000100a00 */
[----:B------:R1:W-:Y:S04]  /*67c20*/  STL.64 [R1+0x15d8], R46 ;  /* 0x0015d82e01007387 */ /* 0x0003e80000100a00 */
[----:B------:R3:W-:Y:S04]  /*67c30*/  STL.64 [R1+0x15c0], R40 ;  /* 0x0015c02801007387 */ /* 0x0007e80000100a00 */
[----:B------:R1:W-:Y:S04]  /*67c40*/  STL.64 [R1+0x15c8], R42 ;  /* 0x0015c82a01007387 */ /* 0x0003e80000100a00 */
[----:B------:R-:W2:Y:S04]  /*67c50*/  LDL.LU R53, [R1+0x24] ;  /* 0x0000240001357983 */ /* 0x000ea80000300800 */
[----:B----4-:R-:W4:Y:S04]  /*67c60*/  LDL.LU R54, [R1+0x28] ;  /* 0x0000280001367983 */ /* 0x010f280000300800 */
[----:B------:R-:W4:Y:S04]  /*67c70*/  LDL.LU R55, [R1+0x2c] ;  /* 0x00002c0001377983 */ /* 0x000f280000300800 */
        /* <DEDUP_REMOVED lines=76> */
[----:B--2---:R-:W-:-:S03]  /*68140*/  IMAD.MOV.U32 R44, RZ, RZ, R32 ;  /* 0x000000ffff2c7224 */ /* 0x004fc600078e0020 */
[----:B------:R-:W2:Y:S01]  /*68150*/  LDL.LU R60, [R1+0x40] ;  /* 0x00004000013c7983 */ /* 0x000ea20000300800 */
[----:B------:R-:W-:-:S03]  /*68160*/  MOV R45, R33 ;  /* 0x00000021002d7202 */ /* 0x000fc60000000f00 */
[----:B------:R-:W2:Y:S01]  /*68170*/  LDL.LU R61, [R1+0x44] ;  /* 0x00004400013d7983 */ /* 0x000ea20000300800 */
[----:B-1----:R-:W-:-:S03]  /*68180*/  IMAD.MOV.U32 R46, RZ, RZ, R34 ;  /* 0x000000ffff2e7224 */ /* 0x002fc600078e0022 */
[----:B------:R-:W2:Y:S01]  /*68190*/  LDL.LU R62, [R1+0x48] ;  /* 0x00004800013e7983 */ /* 0x000ea20000300800 */
[----:B------:R-:W-:-:S03]  /*681a0*/  IMAD.MOV.U32 R47, RZ, RZ, R35 ;  /* 0x000000ffff2f7224 */ /* 0x000fc600078e0023 */
[----:B------:R-:W2:Y:S04]  /*681b0*/  LDL.LU R63, [R1+0x4c] ;  /* 0x00004c00013f7983 */ /* 0x000ea80000300800 */
[----:B------:R-:W2:Y:S04]  /*681c0*/  LDL.LU R32, [R1+0x6930] ;  /* 0x0069300001207983 */ /* 0x000ea80000300800 */
[----:B------:R-:W2:Y:S04]  /*681d0*/  LDL.LU R33, [R1+0x692c] ;  /* 0x00692c0001217983 */ /* 0x000ea80000300800 */
[----:B------:R-:W2:Y:S04]  /*681e0*/  LDL.LU R34, [R1+0x6928] ;  /* 0x0069280001227983 */ /* 0x000ea80000300800 */
[----:B------:R-:W2:Y:S01]  /*681f0*/  LDL.LU R35, [R1+0x6924] ;  /* 0x0069240001237983 */ /* 0x000ea20000300800 */
[----:B---3--:R-:W-:-:S03]  /*68200*/  MOV R40, R28 ;  /* 0x0000001c00287202 */ /* 0x008fc60000000f00 */
[----:B------:R-:W3:Y:S01]  /*68210*/  LDL.LU R48, [R1+0x6f0] ;  /* 0x0006f00001307983 */ /* 0x000ee20000300800 */
[----:B------:R-:W-:-:S03]  /*68220*/  IMAD.MOV.U32 R41, RZ, RZ, R29 ;  /* 0x000000ffff297224 */ /* 0x000fc600078e001d */
[----:B------:R-:W3:Y:S01]  /*68230*/  LDL.LU R49, [R1+0x6f4] ;  /* 0x0006f40001317983 */ /* 0x000ee20000300800 */
[----:B------:R-:W-:-:S03]  /*68240*/  IMAD.MOV.U32 R42, RZ, RZ, R30 ;  /* 0x000000ffff2a7224 */ /* 0x000fc600078e001e */
[----:B------:R-:W3:Y:S01]  /*68250*/  LDL.LU R50, [R1+0x6f8] ;  /* 0x0006f80001327983 */ /* 0x000ee20000300800 */
[----:B------:R-:W-:-:S03]  /*68260*/  MOV R43, R31 ;  /* 0x0000001f002b7202 */ /* 0x000fc60000000f00 */
[----:B------:R-:W3:Y:S04]  /*68270*/  LDL.LU R51, [R1+0x6fc] ;  /* 0x0006fc0001337983 */ /* 0x000ee80000300800 */
[----:B------:R-:W2:Y:S04]  /*68280*/  LDL.LU R28, [R1+0x6920] ;  /* 0x00692000011c7983 */ /* 0x000ea80000300800 */
[----:B------:R-:W2:Y:S04]  /*68290*/  LDL.LU R29, [R1+0x691c] ;  /* 0x00691c00011d7983 */ /* 0x000ea80000300800 */
[----:B------:R-:W2:Y:S04]  /*682a0*/  LDL.LU R30, [R1+0x6918] ;  /* 0x00691800011e7983 */ /* 0x000ea80000300800 */
[----:B------:R-:W2:Y:S04]  /*682b0*/  LDL.LU R31, [R1+0x6914] ;  /* 0x00691400011f7983 */ /* 0x000ea80000300800 */
[----:B------:R-:W-:Y:S04]  /*682c0*/  LDS R236, [R137+0x2300] ;  /* 0x0023000089ec7984 */ /* 0x000fe80000000800 */
[----:B------:R-:W-:Y:S04]  /*682d0*/  LDS R238, [R137+0x3300] ;  /* 0x0033000089ee7984 */ /* 0x000fe80000000800 */
[----:B------:R-:W-:Y:S04]  /*682e0*/  LDS R237, [R3+0x2300] ;  /* 0x0023000003ed7984 */ /* 0x000fe80000000800 */
[----:B------:R-:W1:Y:S01]  /*682f0*/  LDS R239, [R3+0x3300] ;  /* 0x0033000003ef7984 */ /* 0x000e620000000800 */
[C---:B----4-:R-:W-:Y:S08]  /*68300*/  HMMA.1688.F32.TF32 R200, R240.reuse, R134, R200 ;  /* 0x00000086f0c8723c */ /* 0x050ff000000810c8 */
[C---:B------:R-:W-:Y:S08]  /*68310*/  HMMA.1688.F32.TF32 R208, R240.reuse, R150, R208 ;  /* 0x00000096f0d0723c */ /* 0x040ff000000810d0 */
[C---:B------:R-:W-:Y:S08]  /*68320*/  HMMA.1688.F32.TF32 R212, R240.reuse, R154, R212 ;  /* 0x0000009af0d4723c */ /* 0x040ff000000810d4 */
[C---:B------:R-:W-:Y:S08]  /*68330*/  HMMA.1688.F32.TF32 R216, R240.reuse, R158, R216 ;  /* 0x0000009ef0d8723c */ /* 0x040ff000000810d8 */
[C---:B------:R-:W-:Y:S08]  /*68340*/  HMMA.1688.F32.TF32 R224, R240.reuse, R166, R224 ;  /* 0x000000a6f0e0723c */ /* 0x040ff000000810e0 */
[C---:B------:R-:W-:Y:S08]  /*68350*/  HMMA.1688.F32.TF32 R244, R240.reuse, R170, R248 ;  /* 0x000000aaf0f4723c */ /* 0x040ff000000810f8 */
[C---:B------:R-:W-:Y:S08]  /*68360*/  HMMA.1688.F32.TF32 R220, R240.reuse, R162, R220 ;  /* 0x000000a2f0dc723c */ /* 0x040ff000000810dc */
        /* <DEDUP_REMOVED lines=15> */
[C---:B----4-:R-:W-:Y:S03]  /*68460*/  HMMA.1688.F32.TF32 R208, R240.reuse, R130, R232 ;  /* 0x00000082f0d0723c */ /* 0x050fe600000810e8 */
[----:B------:R-:W-:Y:S04]  /*68470*/  STL.64 [R1+0x1540], R200 ;  /* 0x001540c801007387 */ /* 0x000fe80000100a00 */
[----:B------:R4:W-:Y:S01]  /*68480*/  STL.64 [R1+0x1548], R202 ;  /* 0x001548ca01007387 */ /* 0x0009e20000100a00 */
[C---:B-1----:R-:W-:Y:S08]  /*68490*/  HMMA.1688.F32.TF32 R204, R240.reuse, R106, R196 ;  /* 0x0000006af0cc723c */ /* 0x042ff000000810c4 */
[C---:B----4-:R-:W-:Y:S08]  /*684a0*/  HMMA.1688.F32.TF32 R200, R240.reuse, R102, R228 ;  /* 0x00000066f0c8723c */ /* 0x050ff000000810e4 */
        /* <DEDUP_REMOVED lines=10> */
[C---:B--2---:R-:W-:Y:S01]  /*68550*/  HMMA.1688.F32.TF32 R64, R240.reuse, R18, R60 ;  /* 0x00000012f040723c */ /* 0x044fe2000008103c */
        /* <DEDUP_REMOVED lines=31> */
[----:B------:R-:W-:Y:S04]  /*68750*/  LDS R29, [R0+0x2300] ;  /* 0x00230000001d7984 */ /* 0x000fe80000000800 */
[----:B------:R1:W-:Y:S01]  /*68760*/  LDS R31, [R0+0x3300] ;  /* 0x00330000001f7984 */ /* 0x0003e20000000800 */
[C---:B------:R-:W-:Y:S03]  /*68770*/  HMMA.1688.F32.TF32 R44, R236.reuse, R126, R44 ;  /* 0x0000007eec2c723c */ /* 0x040fe6000008102c */
[----:B------:R-:W-:Y:S04]  /*68780*/  LDS R28, [R252+0x2300] ;  /* 0x00230000fc1c7984 */ /* 0x000fe80000000800 */
[----:B-1----:R-:W2:Y:S01]  /*68790*/  LDL.LU R0, [R1+0x6910] ;  /* 0x0069100001007983 */ /* 0x002ea20000300800 */
[C---:B---3--:R-:W-:Y:S03]  /*687a0*/  HMMA.1688.F32.TF32 R32, R236.reuse, R138, R48 ;  /* 0x0000008aec20723c */ /* 0x048fe60000081030 */
[----:B------:R-:W-:Y:S04]  /*687b0*/  STL.64 [R1+0x6900], R126 ;  /* 0x0069007e01007387 */ /* 0x000fe80000100a00 */
[----:B------:R-:W1:Y:S11]  /*687c0*/  LDS R30, [R252+0x3300] ;  /* 0x00330000fc1e7984 */ /* 0x000e760000000800 */
[----:B------:R-:W-:Y:S05]  /*687d0*/  @!UPT UIADD3 URZ, URZ, URZ, URZ ;  /* 0x0000003f3f3ff290 */ /* 0x000fea000fffe03f */
[----:B------:R-:W-:Y:S04]  /*687e0*/  STL.64 [R1+0x1440], R32 ;  /* 0x0014402001007387 */ /* 0x000fe80000100a00 */
[----:B------:R3:W-:Y:S02]  /*687f0*/  STL.64 [R1+0x1448], R34 ;  /* 0x0014482201007387 */ /* 0x0007e40000100a00 */
[----:B---3--:R-:W-:Y:S02]  /*68800*/  HMMA.1688.F32.TF32 R32, R236, R122, R40 ;  /* 0x0000007aec20723c */ /* 0x008fe40000081028 */
[----:B------:R3:W-:Y:S04]  /*68810*/  STL.64 [R1+0x1430], R44 ;  /* 0x0014302c01007387 */ /* 0x0007e80000100a00 */
[----:B------:R4:W-:Y:S04]  /*68820*/  STL.64 [R1+0x1438], R46 ;  /* 0x0014382e01007387 */ /* 0x0009e80000100a00 */
[----:B------:R-:W4:Y:S01]  /*68830*/  LDL.LU R40, [R1+0x180] ;  /* 0x0001800001287983 */ /* 0x000f220000300800 */
[----:B------:R-:W-:Y:S11]  /*68840*/  IMAD.MOV.U32 R43, RZ, RZ, R2 ;  /* 0x000000ffff2b7224 */ /* 0x000ff600078e0002 */
[----:B------:R-:W-:Y:S01]  /*68850*/  @!UPT UIADD3 URZ, URZ, URZ, URZ ;  /* 0x0000003f3f3ff290 */ /* 0x000fe2000fffe03f */
[----:B------:R1:W-:Y:S04]  /*68860*/  STL.64 [R1+0x1420], R32 ;  /* 0x0014202001007387 */ /* 0x0003e80000100a00 */
[----:B------:R1:W-:Y:S04]  /*68870*/  STL.64 [R1+0x1428], R34 ;  /* 0x0014282201007387 */ /* 0x0003e80000100a00 */
[----:B------:R-:W4:Y:S01]  /*68880*/  LDL.LU R41, [R1+0x184] ;  /* 0x0001840001297983 */ /* 0x000f220000300800 */
[----:B--2---:R-:W-:-:S03]  /*68890*/  IMAD.MOV.U32 R42, RZ, RZ, R0 ;  /* 0x000000ffff2a7224 */ /* 0x004fc600078e0000 */
        /* <DEDUP_REMOVED lines=108> */
[----:B------:R-:W-:Y:S04]  /*68f60*/  STL.64 [R1+0x68f8], R122 ;  /* 0x0068f87a01007387 */ /* 0x000fe80000100a00 */
[----:B------:R3:W-:Y:S01]  /*68f70*/  STL.64 [R1+0x68f0], R120 ;  /* 0x0068f07801007387 */ /* 0x0007e20000100a00 */
[----:B--2---:R-:W-:Y:S01]  /*68f80*/  MOV R50, R2 ;  /* 0x0000000200327202 */ /* 0x004fe20000000f00 */
[----:B------:R-:W-:Y:S01]  /*68f90*/  IMAD.MOV.U32 R51, RZ, RZ, R0 ;  /* 0x000000ffff337224 */ /* 0x000fe200078e0000 */
[C---:B------:R-:W-:Y:S08]  /*68fa0*/  HMMA.1688.F32.TF32 R76, R236.reuse, R94, R76 ;  /* 0x0000005eec4c723c */ /* 0x040ff0000008104c */
[C---:B---3--:R-:W-:Y:S08]  /*68fb0*/  HMMA.1688.F32.TF32 R120, R236.reuse, R114, R32 ;  /* 0x00000072ec78723c */ /* 0x048ff00000081020 */
[C---:B------:R-:W-:Y:S08]  /*68fc0*/  HMMA.1688.F32.TF32 R32, R236.reuse, R110, R240 ;  /* 0x0000006eec20723c */ /* 0x040ff000000810f0 */
[C---:B----4-:R-:W-:Y:S11]  /*68fd0*/  HMMA.1688.F32.TF32 R124, R236.reuse, R118, R124 ;  /* 0x00000076ec7c723c */ /* 0x050ff6000008107c */
[----:B------:R-:W-:Y:S11]  /*68fe0*/  @!UPT UIADD3 URZ, URZ, URZ, URZ ;  /* 0x0000003f3f3ff290 */ /* 0x000ff6000fffe03f */
[----:B------:R-:W-:Y:S01]  /*68ff0*/  @!UPT UIADD3 URZ, URZ, URZ, URZ ;  /* 0x0000003f3f3ff290 */ /* 0x000fe2000fffe03f */
[----:B------:R-:W-:Y:S04]  /*69000*/  STL.64 [R1+0x1410], R124 ;  /* 0x0014107c01007387 */ /* 0x000fe80000100a00 */
[----:B------:R1:W-:Y:S04]  /*69010*/  STL.64 [R1+0x1418], R126 ;  /* 0x0014187e01007387 */ /* 0x0003e80000100a00 */
[----:B------:R-:W-:Y:S04]  /*69020*/  STL.64 [R1+0x1400], R120 ;  /* 0x0014007801007387 */ /* 0x000fe80000100a00 */
[----:B------:R2:W-:Y:S01]  /*69030*/  STL.64 [R1+0x1408], R122 ;  /* 0x0014087a01007387 */ /* 0x0005e20000100a00 */
[C---:B-1----:R-:W-:Y:S03]  /*69040*/  HMMA.1688.F32.TF32 R124, R236.reuse, R182, R244 ;  /* 0x000000b6ec7c723c */ /* 0x042fe600000810f4 */
[----:B------:R-:W-:Y:S04]  /*69050*/  STL.64 [R1+0x13f0], R32 ;  /* 0x0013f02001007387 */ /* 0x000fe80000100a00 */
[----:B------:R1:W-:Y:S01]  /*69060*/  STL.64 [R1+0x13f8], R34 ;  /* 0x0013f82201007387 */ /* 0x0003e20000100a00 */
[C---:B--2---:R-:W-:Y:S08]  /*69070*/  HMMA.1688.F32.TF32 R120, R236.reuse, R178, R248 ;  /* 0x000000b2ec78723c */ /* 0x044ff000000810f8 */
[C---:B-1----:R-:W-:Y:S07]  /*69080*/  HMMA.1688.F32.TF32 R32, R236.reuse, R174, R224 ;  /* 0x000000aeec20723c */ /* 0x042fee00000810e0 */
[----:B------:R-:W-:Y:S04]  /*69090*/  STL.64 [R1+0x13e0], R124 ;  /* 0x0013e07c01007387 */ /* 0x000fe80000100a00 */
[----:B------:R1:W-:Y:S04]  /*690a0*/  STL.64 [R1+0x13e8], R126 ;  /* 0x0013e87e01007387 */ /* 0x0003e80000100a00 */
[----:B------:R-:W-:Y:S04]  /*690b0*/  STL.64 [R1+0x13d0], R120 ;  /* 0x0013d07801007387 */ /* 0x000fe80000100a00 */
[----:B------:R-:W-:Y:S01]  /*690c0*/  STL.64 [R1+0x13d8], R122 ;  /* 0x0013d87a01007387 */ /* 0x000fe20000100a00 */
[----:B-1----:R-:W-:Y:S03]  /*690d0*/  HMMA.1688.F32.TF32 R124, R236, R170, R220 ;  /* 0x000000aaec7c723c */ /* 0x002fe600000810dc */
[----:B------:R1:W-:Y:S01]  /*690e0*/  STL.64 [R1+0x13c0], R32 ;  /* 0x0013c02001007387 */ /* 0x0003e20000100a00 */
[----:B------:R-:W-:Y:S01]  /*690f0*/  IMAD.MOV.U32 R2, RZ, RZ, R34 ;  /* 0x000000ffff027224 */ /* 0x000fe200078e0022 */
[----:B------:R-:W-:-:S03]  /*69100*/  MOV R0, R35 ;  /* 0x0000002300007202 */ /* 0x000fc60000000f00 */
[C---:B-1----:R-:W-:Y:S01]  /*69110*/  HMMA.1688.F32.TF32 R32, R236.reuse, R166, R216 ;  /* 0x000000a6ec20723c */ /* 0x042fe200000810d8 */
[----:B------:R-:W-:Y:S07]  /*69120*/  STL [R1+0x66b8], R2 ;  /* 0x0066b80201007387 */ /* 0x000fee0000100800 */
[C---:B------:R-:W-:Y:S07]  /*69130*/  HMMA.1688.F32.TF32 R120, R236.reuse, R162, R212 ;  /* 0x000000a2ec78723c */ /* 0x040fee00000810d4 */
[----:B------:R-:W-:Y:S04]  /*69140*/  STL.64 [R1+0x13b0], R124 ;  /* 0x0013b07c01007387 */ /* 0x000fe80000100a00 */
[----:B------:R1:W-:Y:S04]  /*69150*/  STL.64 [R1+0x13b8], R126 ;  /* 0x0013b87e01007387 */ /* 0x0003e80000100a00 */
[----:B------:R-:W-:Y:S01]  /*69160*/  STL.64 [R1+0x13a0], R32 ;  /* 0x0013a02001007387 */ /* 0x000fe20000100a00 */
[C---:B-1----:R-:W-:Y:S03]  /*69170*/  HMMA.1688.F32.TF32 R124, R236.reuse, R158, R208 ;  /* 0x0000009eec7c723c */ /* 0x042fe600000810d0 */
[----:B------:R1:W-:Y:S05]  /*69180*/  STL.64 [R1+0x13a8], R34 ;  /* 0x0013a82201007387 */ /* 0x0003ea0000100a00 */
[C---:B-1----:R-:W-:Y:S01]  /*69190*/  HMMA.1688.F32.TF32 R32, R236.reuse, R154, R204 ;  /* 0x0000009aec20723c */ /* 0x042fe200000810cc */
[----:B------:R-:W-:Y:S04]  /*691a0*/  STL.64 [R1+0x1390], R120 ;  /* 0x0013907801007387 */ /* 0x000fe80000100a00 */
[----:B------:R1:W-:Y:S10]  /*691b0*/  STL.64 [R1+0x1398], R122 ;  /* 0x0013987a01007387 */ /* 0x0003f40000100a00 */
[----:B------:R-:W-:Y:S04]  /*691c0*/  STL.64 [R1+0x1380], R124 ;  /* 0x0013807c01007387 */ /* 0x000fe80000100a00 */
[----:B------:R2:W-:Y:S01]  /*691d0*/  STL.64 [R1+0x1388], R126 ;  /* 0x0013887e01007387 */ /* 0x0005e20000100a00 */
[C---:B-1----:R-:W-:Y:S03]  /*691e0*/  HMMA.1688.F32.TF32 R120, R236.reuse, R150, R200 ;  /* 0x00000096ec78723c */ /* 0x042fe600000810c8 */
[----:B------:R-:W-:Y:S05]  /*691f0*/  STL.64 [R1+0x1370], R32 ;  /* 0x0013702001007387 */ /* 0x000fea0000100a00 */
[C---:B--2---:R-:W-:Y:S01]  /*69200*/  HMMA.1688.F32.TF32 R124, R236.reuse, R146, R232 ;  /* 0x00000092ec7c723c */ /* 0x044fe200000810e8 */
        /* <DEDUP_REMOVED lines=14> */
[----:B------:R-:W-:Y:S01]  /*692f0*/  STL.64 [R1+0x1328], R126 ;  /* 0x0013287e01007387 */ /* 0x000fe20000100a00 */
[C---:B-1----:R-:W-:Y:S03]  /*69300*/  HMMA.1688.F32.TF32 R120, R236.reuse, R98, R184 ;  /* 0x00000062ec78723c */ /* 0x042fe600000810b8 */
[----:B------:R-:W-:Y:S04]  /*69310*/  STL.64 [R1+0x1310], R32 ;  /* 0x0013102001007387 */ /* 0x000fe80000100a00 */
[----:B------:R1:W-:Y:S02]  /*69320*/  STL.64 [R1+0x1318], R34 ;  /* 0x0013182201007387 */ /* 0x0003e40000100a00 */
[C---:B-1----:R-:W-:Y:S11]  /*69330*/  HMMA.1688.F32.TF32 R32, R236.reuse, R90, R72 ;  /* 0x0000005aec20723c */ /* 0x042ff60000081048 */
[----:B------:R-:W-:Y:S03]  /*69340*/  @!UPT UIADD3 URZ, URZ, URZ, URZ ;  /* 0x0000003f3f3ff290 */ /* 0x000fe6000fffe03f */
[----:B------:R-:W-:Y:S04]  /*69350*/  STL.64 [R1+0x1300], R120 ;  /* 0x0013007801007387 */ /* 0x000fe80000100a00 */
[----:B------:R-:W-:Y:S01]  /*69360*/  STL.64 [R1+0x1308], R122 ;  /* 0x0013087a01007387 */ /* 0x000fe20000100a00 */
[C---:B------:R-:W-:Y:S03]  /*69370*/  HMMA.1688.F32.TF32 R68, R236.reuse, R86, R68 ;  /* 0x00000056ec44723c */ /* 0x040fe60000081044 */
[----:B------:R-:W-:Y:S04]  /*69380*/  STL.64 [R1+0x12f0], R76 ;  /* 0x0012f04c01007387 */ /* 0x000fe80000100a00 */
[----:B------:R-:W-:Y:S01]  /*69390*/  STL.64 [R1+0x12f8], R78 ;  /* 0x0012f84e01007387 */ /* 0x000fe20000100a00 */
[C---:B------:R-:W-:Y:S03]  /*693a0*/  HMMA.1688.F32.TF32 R64, R236.reuse, R82, R64 ;  /* 0x00000052ec40723c */ /* 0x040fe60000081040 */
[----:B------:R-:W-:Y:S04]  /*693b0*/  STL.64 [R1+0x12e0], R32 ;  /* 0x0012e02001007387 */ /* 0x000fe80000100a00 */
[----:B------:R1:W-:Y:S02]  /*693c0*/  STL.64 [R1+0x12e8], R34 ;  /* 0x0012e82201007387 */ /* 0x0003e40000100a00 */
[C---:B-1----:R-:W-:Y:S06]  /*693d0*/  HMMA.1688.F32.TF32 R32, R236.reuse, R26, R60 ;  /* 0x0000001aec20723c */ /* 0x042fec000008103c */
[----:B------:R-:W-:Y:S04]  /*693e0*/  STL.64 [R1+0x12d0], R68 ;  /* 0x0012d04401007387 */ /* 0x000fe80000100a00 */
[----:B------:R-:W-:Y:S01]  /*693f0*/  STL.64 [R1+0x12d8], R70 ;  /* 0x0012d84601007387 */ /* 0x000fe20000100a00 */
[C---:B------:R-:W-:Y:S03]  /*69400*/  HMMA.1688.F32.TF32 R56, R236.reuse, R22, R56 ;  /* 0x00000016ec38723c */ /* 0x040fe60000081038 */
[----:B------:R-:W-:Y:S04]  /*69410*/  STL.64 [R1+0x12c0], R64 ;  /* 0x0012c04001007387 */ /* 0x000fe80000100a00 */
[----:B------:R-:W-:Y:S01]  /*69420*/  STL.64 [R1+0x12c8], R66 ;  /* 0x0012c84201007387 */ /* 0x000fe20000100a00 */
[C---:B------:R-:W-:Y:S04]  /*69430*/  HMMA.1688.F32.TF32 R52, R236.reuse, R18, R52 ;  /* 0x00000012ec34723c */ /* 0x040fe80000081034 */
[----:B------:R-:W-:Y:S04]  /*69440*/  STL.64 [R1+0x12b0], R32 ;  /* 0x0012b02001007387 */ /* 0x000fe80000100a00 */
[----:B------:R1:W-:Y:S02]  /*69450*/  STL.64 [R1+0x12b8], R34 ;  /* 0x0012b82201007387 */ /* 0x0003e40000100a00 */
[C---:B-1----:R-:W-:Y:S05]  /*69460*/  HMMA.1688.F32.TF32 R32, R236.reuse, R14, R48 ;  /* 0x0000000eec20723c */ /* 0x042fea0000081030 */
[----:B------:R-:W-:Y:S04]  /*69470*/  STL.64 [R1+0x12a0], R56 ;  /* 0x0012a03801007387 */ /* 0x000fe80000100a00 */
[----:B------:R-:W-:Y:S01]  /*69480*/  STL.64 [R1+0x12a8], R58 ;  /* 0x0012a83a01007387 */ /* 0x000fe20000100a00 */
[C---:B------:R-:W-:Y:S03]  /*69490*/  HMMA.1688.F32.TF32 R44, R236.reuse, R10, R44 ;  /* 0x0000000aec2c723c */ /* 0x040fe6000008102c */
[----:B------:R-:W-:Y:S04]  /*694a0*/  STL.64 [R1+0x1290], R52 ;  /* 0x0012903401007387 */ /* 0x000fe80000100a00 */
[----:B------:R-:W-:Y:S01]  /*694b0*/  STL.64 [R1+0x1298], R54 ;  /* 0x0012983601007387 */ /* 0x000fe20000100a00 */
[----:B------:R-:W-:Y:S05]  /*694c0*/  HMMA.1688.F32.TF32 R40, R236, R6, R40 ;  /* 0x00000006ec28723c */ /* 0x000fea0000081028 */
[----:B------:R-:W-:Y:S04]  /*694d0*/  STL.64 [R1+0x1280], R32 ;  /* 0x0012802001007387 */ /* 0x000fe80000100a00 */
[----:B------:R1:W-:Y:S02]  /*694e0*/  STL.64 [R1+0x1288], R34 ;  /* 0x0012882201007387 */ /* 0x0003e40000100a00 */
[C---:B-1----:R-:W-:Y:S04]  /*694f0*/  HMMA.1688.F32.TF32 R32, R28.reuse, R142, R36 ;  /* 0x0000008e1c20723c */ /* 0x042fe80000081024 */
[----:B------:R-:W-:Y:S04]  /*69500*/  STL.64 [R1+0x1270], R44 ;  /* 0x0012702c01007387 */ /* 0x000fe80000100a00 */
[----:B------:R-:W-:Y:S04]  /*69510*/  STL.64 [R1+0x1278], R46 ;  /* 0x0012782e01007387 */ /* 0x000fe80000100a00 */
[----:B------:R-:W2:Y:S04]  /*69520*/  LDL.LU R48, [R1+0x340] ;  /* 0x0003400001307983 */ /* 0x000ea80000300800 */
[----:B------:R1:W-:Y:S04]  /*69530*/  STL.64 [R1+0x1260], R40 ;  /* 0x0012602801007387 */ /* 0x0003e80000100a00 */
[----:B------:R3:W-:Y:S04]  /*69540*/  STL.64 [R1+0x1268], R42 ;  /* 0x0012682a01007387 */ /* 0x0007e80000100a00 */
[----:B------:R-:W-:Y:S04]  /*69550*/  STL.64 [R1+0x1250], R32 ;  /* 0x0012502001007387 */ /* 0x000fe80000100a00 */
[----:B------:R-:W-:Y:S04]  /*69560*/  STL.64 [R1+0x1258], R34 ;  /* 0x0012582201007387 */ /* 0x000fe80000100a00 */
[----:B------:R-:W2:Y:S04]  /*69570*/  LDL.LU R49, [R1+0x344] ;  /* 0x0003440001317983 */ /* 0x000ea80000300800 */
[----:B------:R-:W2:Y:S04]  /*69580*/  LDL.LU R50, [R1+0x348] ;  /* 0x0003480001327983 */ /* 0x000ea80000300800 */
        /* <DEDUP_REMOVED lines=117> */
[----:B------:R-:W-:Y:S04]  /*69ce0*/  LDS R32, [R137+0x2380] ;  /* 0x0023800089207984 */ /* 0x000fe80000000800 */
[----:B------:R-:W-:Y:S04]  /*69cf0*/  LDS R34, [R137+0x3380] ;  /* 0x0033800089227984 */ /* 0x000fe80000000800 */
[----:B------:R-:W-:Y:S04]  /*69d00*/  LDS R33, [R3+0x2380] ;  /* 0x0023800003217984 */ /* 0x000fe80000000800 */
[----:B------:R-:W1:Y:S01]  /*69d10*/  LDS R35, [R3+0x3380] ;  /* 0x0033800003237984 */ /* 0x000e620000000800 */
[C---:B--2---:R-:W-:Y:S11]  /*69d20*/  HMMA.1688.F32.TF32 R124, R28.reuse, R138, R124 ;  /* 0x0000008a1c7c723c */ /* 0x044ff6000008107c */
[----:B------:R-:W-:Y:S11]  /*69d30*/  @!UPT UIADD3 URZ, URZ, URZ, URZ ;  /* 0x0000003f3f3ff290 */ /* 0x000ff6000fffe03f */
[----:B------:R-:W-:Y:S01]  /*69d40*/  @!UPT UIADD3 URZ, URZ, URZ, URZ ;  /* 0x0000003f3f3ff290 */ /* 0x000fe2000fffe03f */
[----:B------:R-:W-:Y:S04]  /*69d50*/  STL.64 [R1+0x1240], R124 ;  /* 0x0012407c01007387 */ /* 0x000fe80000100a00 */
[----:B------:R2:W-:Y:S04]  /*69d60*/  STL.64 [R1+0x1248], R126 ;  /* 0x0012487e01007387 */ /* 0x0005e80000100a00 */
[----:B--2---:R-:W2:Y:S02]  /*69d70*/  LDL.LU.64 R126, [R1+0x6900] ;  /* 0x00690000017e7983 */ /* 0x004ea40000300a00 */
[C---:B--2---:R-:W-:Y:S11]  /*69d80*/  HMMA.1688.F32.TF32 R120, R28.reuse, R126, R120 ;  /* 0x0000007e1c78723c */ /* 0x044ff60000081078 */
[----:B------:R-:W-:Y:S11]  /*69d90*/  @!UPT UIADD3 URZ, URZ, URZ, URZ ;  /* 0x0000003f3f3ff290 */ /* 0x000ff6000fffe03f */
[----:B------:R-:W-:Y:S01]  /*69da0*/  @!UPT UIADD3 URZ, URZ, URZ, URZ ;  /* 0x0000003f3f3ff290 */ /* 0x000fe2000fffe03f */
[----:B------:R-:W-:Y:S04]  /*69db0*/  STL.64 [R1+0x1230], R120 ;  /* 0x0012307801007387 */ /* 0x000fe80000100a00 */
[----:B------:R2:W-:Y:S04]  /*69dc0*/  STL.64 [R1+0x1238], R122 ;  /* 0x0012387a01007387 */ /* 0x0005e80000100a00 */
[----:B--2---:R-:W2:Y:S01]  /*69dd0*/  LDL.LU.64 R122, [R1+0x68f8] ;  /* 0x0068f800017a7983 */ /* 0x004ea20000300a00 */
[C---:B---3--:R-:W-:Y:S03]  /*69de0*/  HMMA.1688.F32.TF32 R44, R28.reuse, R118, R44 ;  /* 0x000000761c2c723c */ /* 0x048fe6000008102c */
[----:B------:R-:W3:Y:S05]  /*69df0*/  LDL.LU.64 R120, [R1+0x68f0] ;  /* 0x0068f00001787983 */ /* 0x000eea0000300a00 */
[C---:B------:R-:W-:Y:S08]  /*69e00*/  HMMA.1688.F32.TF32 R40, R28.reuse, R114, R40 ;  /* 0x000000721c28723c */ /* 0x040ff00000081028 */
        /* <DEDUP_REMOVED lines=15> */
[----:B------:R1:W-:Y:S04]  /*69f00*/  STL.64 [R1+0x1218], R46 ;  /* 0x0012182e01007387 */ /* 0x0003e80000100a00 */
[----:B-1----:R-:W2:Y:S04]  /*69f10*/  LDL.LU.64 R46, [R1+0x68d8] ;  /* 0x0068d800012e7983 */ /* 0x002ea80000300a00 */
[----:B------:R-:W2:Y:S04]  /*69f20*/  LDL.LU.64 R44, [R1+0x68d0] ;  /* 0x0068d000012c7983 */ /* 0x000ea80000300a00 */
[----:B------:R-:W2:Y:S04]  /*69f30*/  LDL R2, [R1+0xf30] ;  /* 0x000f300001027983 */ /* 0x000ea80000100800 */
[----:B------:R-:W-:Y:S04]  /*69f40*/  STL.64 [R1+0x1200], R40 ;  /* 0x0012002801007387 */ /* 0x000fe80000100a00 */
[----:B------:R1:W-:Y:S04]  /*69f50*/  STL.64 [R1+0x1208], R42 ;  /* 0x0012082a01007387 */ /* 0x0003e80000100a00 */
[----:B-1----:R-:W3:Y:S04]  /*69f60*/  LDL.LU.64 R42, [R1+0x68c8] ;  /* 0x0068c800012a7983 */ /* 0x002ee80000300a00 */
[----:B------:R-:W3:Y:S04]  /*69f70*/  LDL.LU.64 R40, [R1+0x68c0] ;  /* 0x0068c00001287983 */ /* 0x000ee80000300a00 */
[----:B------:R-:W-:Y:S04]  /*69f80*/  STL.64 [R1+0x11f0], R36 ;  /* 0x0011f02401007387 */ /* 0x000fe80000100a00 */
[----:B------:R1:W-:Y:S02]  /*69f90*/  STL.64 [R1+0x11f8], R38 ;  /* 0x0011f82601007387 */ /* 0x0003e40000100a00 */
[C---:B-1----:R-:W-:Y:S08]  /*69fa0*/  HMMA.1688.F32.TF32 R36, R28.reuse, R182, R236 ;  /* 0x000000b61c24723c */ /* 0x042ff000000810ec */
[C---:B------:R-:W-:Y:S11]  /*69fb0*/  HMMA.1688.F32.TF32 R236, R28.reuse, R174, R244 ;  /* 0x000000ae1cec723c */ /* 0x040ff600000810f4 */
[----:B------:R-:W-:Y:S04]  /*69fc0*/  @!UPT UIADD3 URZ, URZ, URZ, URZ ;  /* 0x0000003f3f3ff290 */ /* 0x000fe8000fffe03f */
[----:B------:R-:W-:Y:S04]  /*69fd0*/  STL.64 [R1+0x11e0], R36 ;  /* 0x0011e02401007387 */ /* 0x000fe80000100a00 */
[----:B------:R1:W-:Y:S02]  /*69fe0*/  STL.64 [R1+0x11e8], R38 ;  /* 0x0011e82601007387 */ /* 0x0003e40000100a00 */
[C---:B-1----:R-:W-:Y:S02]  /*69ff0*/  HMMA.1688.F32.TF32 R36, R28.reuse, R170, R248 ;  /* 0x000000aa1c24723c */ /* 0x042fe400000810f8 */
[----:B------:R-:W-:Y:S04]  /*6a000*/  STL.64 [R1+0x11d0], R240 ;  /* 0x0011d0f001007387 */ /* 0x000fe80000100a00 */
[----:B------:R-:W-:Y:S04]  /*6a010*/  STL.64 [R1+0x11d8], R242 ;  /* 0x0011d8f201007387 */ /* 0x000fe80000100a00 */
[----:B------:R-:W-:Y:S04]  /*6a020*/  STL.64 [R1+0x11c0], R236 ;  /* 0x0011c0ec01007387 */ /* 0x000fe80000100a00 */
[----:B------:R-:W-:Y:S01]  /*6a030*/  STL.64 [R1+0x11c8], R238 ;  /* 0x0011c8ee01007387 */ /* 0x000fe20000100a00 */
[C---:B------:R-:W-:Y:S03]  /*6a040*/  HMMA.1688.F32.TF32 R192, R28.reuse, R102, R192 ;  /* 0x000000661cc0723c */ /* 0x040fe600000810c0 */
[----:B------:R-:W-:Y:S04]  /*6a050*/  LDS R248, [R252+0x2380] ;  /* 0x00238000fcf87984 */ /* 0x000fe80000000800 */
[----:B------:R-:W-:Y:S04]  /*6a060*/  LDS R250, [R252+0x3380] ;  /* 0x00338000fcfa7984 */ /* 0x000fe80000000800 */
        /* <DEDUP_REMOVED lines=9> */
[C---:B-1----:R-:W-:Y:S02]  /*6a100*/  HMMA.1688.F32.TF32 R36, R28.reuse, R146, R200 ;  /* 0x000000921c24723c */ /* 0x042fe400000810c8 */
[----:B------:R-:W-:Y:S04]  /*6a110*/  STL.64 [R1+0x1170], R208 ;  /* 0x001170d001007387 */ /* 0x000fe80000100a00 */
[----:B------:R-:W-:Y:S02]  /*6a120*/  STL.64 [R1+0x1178], R210 ;  /* 0x001178d201007387 */ /* 0x000fe40000100a00 */
[C---:B------:R-:W-:Y:S02]  /*6a130*/  HMMA.1688.F32.TF32 R200, R28.reuse, R134, R232 ;  /* 0x000000861cc8723c */ /* 0x040fe400000810e8 */
[----:B------:R-:W-:Y:S04]  /*6a140*/  STL.64 [R1+0x1160], R204 ;  /* 0x001160cc01007387 */ /* 0x000fe80000100a00 */
[----:B------:R-:W-:Y:S09]  /*6a150*/  STL.64 [R1+0x1168], R206 ;  /* 0x001168ce01007387 */ /* 0x000ff20000100a00 */
[----:B------:R-:W-:Y:S04]  /*6a160*/  STL.64 [R1+0x1150], R36 ;  /* 0x0011502401007387 */ /* 0x000fe80000100a00 */
[----:B------:R1:W-:Y:S02]  /*6a170*/  STL.64 [R1+0x1158], R38 ;  /* 0x0011582601007387 */ /* 0x0003e40000100a00 */
[C---:B-1----:R-:W-:Y:S02]  /*6a180*/  HMMA.1688.F32.TF32 R36, R28.reuse, R106, R228 ;  /* 0x0000006a1c24723c */ /* 0x042fe400000810e4 */
[----:B------:R-:W-:Y:S04]  /*6a190*/  STL.64 [R1+0x1140], R200 ;  /* 0x001140c801007387 */ /* 0x000fe80000100a00 */
[----:B------:R-:W-:Y:S04]  /*6a1a0*/  STL.64 [R1+0x1148], R202 ;  /* 0x001148ca01007387 */ /* 0x000fe80000100a00 */
[----:B------:R-:W-:Y:S01]  /*6a1b0*/  STL.64 [R1+0x1130], R196 ;  /* 0x001130c401007387 */ /* 0x000fe20000100a00 */
[C---:B------:R-:W-:Y:S03]  /*6a1c0*/  HMMA.1688.F32.TF32 R188, R28.reuse, R98, R188 ;  /* 0x000000621cbc723c */ /* 0x040fe600000810bc */
        /* <DEDUP_REMOVED lines=18> */
[C---:B------:R-:W-:Y:S02]  /*6a2f0*/  HMMA.1688.F32.TF32 R60, R28.reuse, R22, R60 ;  /* 0x000000161c3c723c */ /* 0x040fe4000008103c */
[----:B--2---:R-:W-:Y:S05]  /*6a300*/  LDS R249, [R2+0x2380] ;  /* 0x0023800002f97984 */ /* 0x004fea0000000800 */
[----:B------:R-:W-:Y:S04]  /*6a310*/  STL.64 [R1+0x10c0], R36 ;  /* 0x0010c02401007387 */ /* 0x000fe80000100a00 */
[----:B------:R1:W-:Y:S01]  /*6a320*/  STL.64 [R1+0x10c8], R38 ;  /* 0x0010c82601007387 */ /* 0x0003e20000100a00 */
[C---:B----4-:R-:W-:Y:S03]  /*6a330*/  HMMA.1688.F32.TF32 R52, R28.reuse, R14, R52 ;  /* 0x0000000e1c34723c */ /* 0x050fe60000081034 */
[----:B------:R-:W2:Y:S05]  /*6a340*/  LDS R251, [R2+0x3380] ;  /* 0x0033800002fb7984 */ /* 0x000eaa0000000800 */
[C---:B-1----:R-:W-:Y:S01]  /*6a350*/  HMMA.1688.F32.TF32 R36, R28.reuse, R18, R56 ;  /* 0x000000121c24723c */ /* 0x042fe20000081038 */
[----:B------:R-:W-:Y:S04]  /*6a360*/  STL.64 [R1+0x10b0], R64 ;  /* 0x0010b04001007387 */ /* 0x000fe80000100a00 */
[----:B------:R-:W-:Y:S03]  /*6a370*/  STL.64 [R1+0x10b8], R66 ;  /* 0x0010b84201007387 */ /* 0x000fe60000100a00 */
[C---:B------:R-:W-:Y:S01]  /*6a380*/  HMMA.1688.F32.TF32 R48, R28.reuse, R10, R48 ;  /* 0x0000000a1c30723c */ /* 0x040fe20000081030 */
[----:B------:R-:W-:Y:S04]  /*6a390*/  STL.64 [R1+0x10a0], R60 ;  /* 0x0010a03c01007387 */ /* 0x000fe80000100a00 */
[----:B------:R-:W-:Y:S10]  /*6a3a0*/  STL.64 [R1+0x10a8], R62 ;  /* 0x0010a83e01007387 */ /* 0x000ff40000100a00 */
[----:B------:R-:W-:Y:S04]  /*6a3b0*/  STL.64 [R1+0x1090], R36 ;  /* 0x0010902401007387 */ /* 0x000fe80000100a00 */
[----:B------:R3:W-:Y:S02]  /*6a3c0*/  STL.64 [R1+0x1098], R38 ;  /* 0x0010982601007387 */ /* 0x0007e40000100a00 */
[----:B---3--:R-:W-:Y:S08]  /*6a3d0*/  HMMA.1688.F32.TF32 R36, R28, R6, R40 ;  /* 0x000000061c24723c */ /* 0x008ff00000081028 */
[C---:B------:R-:W-:Y:S01]  /*6a3e0*/  HMMA.1688.F32.TF32 R28, R32.reuse, R142, R44 ;  /* 0x0000008e201c723c */ /* 0x040fe2000008102c */
[----:B------:R-:W-:Y:S04]  /*6a3f0*/  STL.64 [R1+0x1080], R52 ;  /* 0x0010803401007387 */ /* 0x000fe80000100a00 */
[----:B------:R-:W-:Y:S04]  /*6a400*/  STL.64 [R1+0x1088], R54 ;  /* 0x0010883601007387 */ /* 0x000fe80000100a00 */
[----:B------:R-:W-:Y:S04]  /*6a410*/  STL.64 [R1+0x1070], R48 ;  /* 0x0010703001007387 */ /* 0x000fe80000100a00 */
[----:B------:R-:W-:Y:S04]  /*6a420*/  STL.64 [R1+0x1078], R50 ;  /* 0x0010783201007387 */ /* 0x000fe80000100a00 */
[----:B------:R-:W3:Y:S04]  /*6a430*/  LDL.LU R240, [R1+0x160] ;  /* 0x0001600001f07983 */ /* 0x000ee80000300800 */
[----:B------:R1:W-:Y:S04]  /*6a440*/  STL.64 [R1+0x1060], R36 ;  /* 0x0010602401007387 */ /* 0x0003e80000100a00 */
[----:B------:R4:W-:Y:S04]  /*6a450*/  STL.64 [R1+0x1068], R38 ;  /* 0x0010682601007387 */ /* 0x0009e80000100a00 */
        /* <DEDUP_REMOVED lines=122> */
[C---:B------:R-:W-:Y:S11]  /*6ac00*/  HMMA.1688.F32.TF32 R212, R32.reuse, R122, R212 ;  /* 0x0000007a20d4723c */ /* 0x040ff600000810d4 */
[----:B------:R-:W-:Y:S04]  /*6ac10*/  @!UPT UIADD3 URZ, URZ, URZ, URZ ;  /* 0x0000003f3f3ff290 */ /* 0x000fe8000fffe03f */
[----:B------:R-:W-:Y:S04]  /*6ac20*/  STL.64 [R1+0x1030], R220 ;  /* 0x001030dc01007387 */ /* 0x000fe80000100a00 */
[----:B------:R1:W-:Y:S01]  /*6ac30*/  STL.64 [R1+0x1038], R222 ;  /* 0x001038de01007387 */ /* 0x0003e20000100a00 */
[C---:B------:R-:W-:Y:S03]  /*6ac40*/  HMMA.1688.F32.TF32 R232, R32.reuse, R182, R232 ;  /* 0x000000b620e8723c */ /* 0x040fe600000810e8 */
[----:B-1----:R-:W2:Y:S04]  /*6ac50*/  LDL.LU.64 R222, [R1+0x68b8] ;  /* 0x0068b80001de7983 */ /* 0x002ea80000300a00 */
[----:B------:R-:W2:Y:S04]  /*6ac60*/  LDL.LU.64 R220, [R1+0x68b0] ;  /* 0x0068b00001dc7983 */ /* 0x000ea80000300a00 */
[----:B------:R-:W-:Y:S04]  /*6ac70*/  STL.64 [R1+0x1010], R216 ;  /* 0x001010d801007387 */ /* 0x000fe80000100a00 */
[----:B------:R1:W-:Y:S01]  /*6ac80*/  STL.64 [R1+0x1018], R218 ;  /* 0x001018da01007387 */ /* 0x0003e20000100a00 */
[C---:B------:R-:W-:Y:S03]  /*6ac90*/  HMMA.1688.F32.TF32 R188, R32.reuse, R166, R188 ;  /* 0x000000a620bc723c */ /* 0x040fe600000810bc */
[----:B-1----:R-:W3:Y:S04]  /*6aca0*/  LDL.LU.64 R218, [R1+0x68a8] ;  /* 0x0068a80001da7983 */ /* 0x002ee80000300a00 */
[----:B------:R-:W3:Y:S04]  /*6acb0*/  LDL.LU.64 R216, [R1+0x68a0] ;  /* 0x0068a00001d87983 */ /* 0x000ee80000300a00 */
[----:B------:R-:W-:Y:S04]  /*6acc0*/  STL.64 [R1+0x1000], R212 ;  /* 0x001000d401007387 */ /* 0x000fe80000100a00 */
[----:B------:R1:W-:Y:S04]  /*6acd0*/  STL.64 [R1+0x1008], R214 ;  /* 0x001008d601007387 */ /* 0x0003e80000100a00 */
[----:B-1----:R-:W4:Y:S04]  /*6ace0*/  LDL.LU.64 R214, [R1+0x6898] ;  /* 0x0068980001d67983 */ /* 0x002f280000300a00 */
[----:B------:R-:W4:Y:S04]  /*6acf0*/  LDL.LU.64 R212, [R1+0x6890] ;  /* 0x0068900001d47983 */ /* 0x000f280000300a00 */
[----:B------:R-:W-:Y:S04]  /*6ad00*/  STL.64 [R1+0xff0], R208 ;  /* 0x000ff0d001007387 */ /* 0x000fe80000100a00 */
[----:B------:R1:W-:Y:S04]  /*6ad10*/  STL.64 [R1+0xff8], R210 ;  /* 0x000ff8d201007387 */ /* 0x0003e80000100a00 */
[----:B-1----:R-:W2:Y:S04]  /*6ad20*/  LDL.LU.64 R210, [R1+0x6888] ;  /* 0x0068880001d27983 */ /* 0x002ea80000300a00 */
[----:B------:R-:W2:Y:S04]  /*6ad30*/  LDL.LU.64 R208, [R1+0x6880] ;  /* 0x0068800001d07983 */ /* 0x000ea80000300a00 */
[----:B------:R-:W-:Y:S04]  /*6ad40*/  STL.64 [R1+0xfe0], R204 ;  /* 0x000fe0cc01007387 */ /* 0x000fe80000100a00 */
[----:B------:R1:W-:Y:S04]  /*6ad50*/  STL.64 [R1+0xfe8], R206 ;  /* 0x000fe8ce01007387 */ /* 0x0003e80000100a00 */
[----:B-1----:R-:W2:Y:S04]  /*6ad60*/  LDL.LU.64 R206, [R1+0x6878] ;  /* 0x0068780001ce7983 */ /* 0x002ea80000300a00 */
[----:B------:R-:W2:Y:S04]  /*6ad70*/  LDL.LU.64 R204, [R1+0x6870] ;  /* 0x0068700001cc7983 */ /* 0x000ea80000300a00 */
[----:B------:R-:W-:Y:S04]  /*6ad80*/  STL.64 [R1+0xfd0], R200 ;  /* 0x000fd0c801007387 */ /* 0x000fe80000100a00 */
[----:B------:R1:W-:Y:S01]  /*6ad90*/  STL.64 [R1+0xfd8], R202 ;  /* 0x000fd8ca01007387 */ /* 0x0003e20000100a00 */
[C---:B------:R-:W-:Y:S03]  /*6ada0*/  HMMA.1688.F32.TF32 R68, R32.reuse, R150, R68 ;  /* 0x000000962044723c */ /* 0x040fe60000081044 */
[----:B-1----:R-:W2:Y:S04]  /*6adb0*/  LDL.LU.64 R202, [R1+0x6868] ;  /* 0x0068680001ca7983 */ /* 0x002ea80000300a00 */
[----:B------:R-:W2:Y:S04]  /*6adc0*/  LDL.LU.64 R200, [R1+0x6860] ;  /* 0x0068600001c87983 */ /* 0x000ea80000300a00 */
        /* <DEDUP_REMOVED lines=53> */
[----:B-1----:R-:W3:Y:S04]  /*6b120*/  LDL.LU.64 R54, [R1+0x6798] ;  /* 0x0067980001367983 */ /* 0x002ee80000300a00 */
[----:B------:R-:W3:Y:S04]  /*6b130*/  LDL.LU.64 R52, [R1+0x6790] ;  /* 0x0067900001347983 */ /* 0x000ee80000300a00 */
[----:B------:R-:W-:Y:S04]  /*6b140*/  STL.64 [R1+0xee0], R48 ;  /* 0x000ee03001007387 */ /* 0x000fe80000100a00 */
[----:B------:R1:W-:Y:S04]  /*6b150*/  STL.64 [R1+0xee8], R50 ;  /* 0x000ee83201007387 */ /* 0x0003e80000100a00 */
[----:B-1----:R-:W4:Y:S04]  /*6b160*/  LDL.LU.64 R50, [R1+0x6788] ;  /* 0x0067880001327983 */ /* 0x002f280000300a00 */
[----:B------:R-:W4:Y:S01]  /*6b170*/  LDL.LU.64 R48, [R1+0x6780] ;  /* 0x0067800001307983 */ /* 0x000f220000300a00 */
[C---:B------:R-:W-:Y:S08]  /*6b180*/  HMMA.1688.F32.TF32 R44, R32.reuse, R98, R44 ;  /* 0x00000062202c723c */ /* 0x040ff0000008102c */
[C---:B------:R-:W-:Y:S11]  /*6b190*/  HMMA.1688.F32.TF32 R36, R32.reuse, R86, R36 ;  /* 0x000000562024723c */ /* 0x040ff60000081024 */
[----:B------:R-:W-:Y:S04]  /*6b1a0*/  @!UPT UIADD3 URZ, URZ, URZ, URZ ;  /* 0x0000003f3f3ff290 */ /* 0x000fe8000fffe03f */
        /* <DEDUP_REMOVED lines=8> */
[----:B------:R1:W-:Y:S04]  /*6b230*/  STL.64 [R1+0xeb8], R30 ;  /* 0x000eb81e01007387 */ /* 0x0003e80000100a00 */
[----:B------:R-:W-:Y:S04]  /*6b240*/  STL.64 [R1+0xea0], R36 ;  /* 0x000ea02401007387 */ /* 0x000fe80000100a00 */
[----:B------:R1:W-:Y:S02]  /*6b250*/  STL.64 [R1+0xea8], R38 ;  /* 0x000ea82601007387 */ /* 0x0003e40000100a00 */
[C---:B-1----:R-:W-:Y:S08]  /*6b260*/  HMMA.1688.F32.TF32 R28, R32.reuse, R26, R240 ;  /* 0x0000001a201c723c */ /* 0x042ff000000810f0 */
[C---:B------:R-:W-:Y:S01]  /*6b270*/  HMMA.1688.F32.TF32 R36, R32.reuse, R22, R244 ;  /* 0x000000162024723c */ /* 0x040fe200000810f4 */
[----:B------:R-:W-:Y:S04]  /*6b280*/  STL.64 [R1+0xe90], R40 ;  /* 0x000e902801007387 */ /* 0x000fe80000100a00 */
[----:B------:R-:W-:Y:S10]  /*6b290*/  STL.64 [R1+0xe98], R42 ;  /* 0x000e982a01007387 */ /* 0x000ff40000100a00 */
[----:B------:R-:W-:Y:S04]  /*6b2a0*/  STL.64 [R1+0xe80], R28 ;  /* 0x000e801c01007387 */ /* 0x000fe80000100a00 */
[----:B------:R-:W-:Y:S04]  /*6b2b0*/  STL.64 [R1+0xe88], R30 ;  /* 0x000e881e01007387 */ /* 0x000fe80000100a00 */
[----:B------:R-:W-:Y:S04]  /*6b2c0*/  STL.64 [R1+0xe70], R36 ;  /* 0x000e702401007387 */ /* 0x000fe80000100a00 */
[----:B------:R2:W-:Y:S02]  /*6b2d0*/  STL.64 [R1+0xe78], R38 ;  /* 0x000e782601007387 */ /* 0x0005e40000100a00 */
[C---:B--2---:R-:W-:Y:S08]  /*6b2e0*/  HMMA.1688.F32.TF32 R36, R32.reuse, R10, R56 ;  /* 0x0000000a2024723c */ /* 0x044ff00000081038 */
[C---:B---3--:R-:W-:Y:S08]  /*6b2f0*/  HMMA.1688.F32.TF32 R28, R32.reuse, R14, R52 ;  /* 0x0000000e201c723c */ /* 0x048ff00000081034 */
[C---:B----4-:R-:W-:Y:S08]  /*6b300*/  HMMA.1688.F32.TF32 R40, R32.reuse, R18, R48 ;  /* 0x000000122028723c */ /* 0x050ff00000081030 */
[----:B------:R-:W-:Y:S11]  /*6b310*/  HMMA.1688.F32.TF32 R32, R32, R6, R60 ;  /* 0x000000062020723c */ /* 0x000ff6000008103c */
[----:B------:R-:W-:Y:S04]  /*6b320*/  @!UPT UIADD3 URZ, URZ, URZ, URZ ;  /* 0x0000003f3f3ff290 */ /* 0x000fe8000fffe03f */
[----:B------:R-:W-:Y:S04]  /*6b330*/  STL.64 [R1+0xe60], R40 ;  /* 0x000e602801007387 */ /* 0x000fe80000100a00 */
[----:B------:R-:W-:Y:S04]  /*6b340*/  STL.64 [R1+0xe68], R42 ;  /* 0x000e682a01007387 */ /* 0x000fe80000100a00 */
[----:B------:R-:W-:Y:S04]  /*6b350*/  STL.64 [R1+0xe50], R28 ;  /* 0x000e501c01007387 */ /* 0x000fe80000100a00 */
[----:B------:R1:W-:Y:S04]  /*6b360*/  STL.64 [R1+0xe58], R30 ;  /* 0x000e581e01007387 */ /* 0x0003e80000100a00 */
[----:B------:R-:W-:Y:S04]  /*6b370*/  STL.64 [R1+0xe40], R36 ;  /* 0x000e402401007387 */ /* 0x000fe80000100a00 */
[----:B------:R2:W-:Y:S01]  /*6b380*/  STL.64 [R1+0xe48], R38 ;  /* 0x000e482601007387 */ /* 0x0005e20000100a00 */
[C---:B-1----:R-:W-:Y:S08]  /*6b390*/  HMMA.1688.F32.TF32 R28, R248.reuse, R142, R64 ;  /* 0x0000008ef81c723c */ /* 0x042ff00000081040 */
[C---:B--2---:R-:W-:Y:S01]  /*6b3a0*/  HMMA.1688.F32.TF32 R36, R248.reuse, R138, R68 ;  /* 0x0000008af824723c */ /* 0x044fe20000081044 */
[----:B------:R-:W-:Y:S04]  /*6b3b0*/  STL.64 [R1+0x66f0], R140 ;  /* 0x0066f08c01007387 */ /* 0x000fe80000100a00 */
[----:B------:R-:W-:Y:S04]  /*6b3c0*/  STL.64 [R1+0xe30], R32 ;  /* 0x000e302001007387 */ /* 0x000fe80000100a00 */
[----:B------:R1:W-:Y:S04]  /*6b3d0*/  STL.64 [R1+0xe38], R34 ;  /* 0x000e382201007387 */ /* 0x0003e80000100a00 */
[----:B------:R-:W2:Y:S04]  /*6b3e0*/  S2R R125, SR_TID.X ;  /* 0x00000000007d7919 */ /* 0x000ea80000002100 */
[----:B------:R-:W-:Y:S04]  /*6b3f0*/  STL.64 [R1+0xe00], R28 ;  /* 0x000e001c01007387 */ /* 0x000fe80000100a00 */
[----:B------:R3:W-:Y:S04]  /*6b400*/  STL.64 [R1+0xe08], R30 ;  /* 0x000e081e01007387 */ /* 0x0007e80000100a00 */
[----:B------:R-:W-:Y:S04]  /*6b410*/  STL.64 [R1+0xde0], R36 ;  /* 0x000de02401007387 */ /* 0x000fe80000100a00 */
[----:B------:R4:W-:Y:S04]  /*6b420*/  STL.64 [R1+0xde8], R38 ;  /* 0x000de82601007387 */ /* 0x0009e80000100a00 */
[----:B------:R-:W2:Y:S01]  /*6b430*/  LDL R136, [R1+0x2f3c] ;  /* 0x002f3c0001887983 */ /* 0x000ea20000100800 */
[----:B-1----:R-:W-:Y:S01]  /*6b440*/  HMMA.1688.F32.TF32 R32, R248, R126, R72 ;  /* 0x0000007ef820723c */ /* 0x002fe20000081048 */
[----:B------:R-:W-:-:S02]  /*6b450*/  IMAD.MOV.U32 R240, RZ, RZ, R121 ;  /* 0x000000fffff07224 */ /* 0x000fc400078e0079 */
[----:B------:R-:W-:Y:S01]  /*6b460*/  IMAD.MOV.U32 R241, RZ, RZ, R120 ;  /* 0x000000fffff17224 */ /* 0x000fe200078e0078 */
[----:B------:R-:W-:Y:S01]  /*6b470*/  MOV R242, R117 ;  /* 0x0000007500f27202 */ /* 0x000fe20000000f00 */
[----:B------:R-:W-:Y:S01]  /*6b480*/  IMAD.MOV.U32 R243, RZ, RZ, R116 ;  /* 0x000000fffff37224 */ /* 0x000fe200078e0074 */
[----:B------:R-:W-:Y:S01]  /*6b490*/  MOV R245, R112 ;  /* 0x0000007000f57202 */ /* 0x000fe20000000f00 */
[----:B------:R-:W-:Y:S01]  /*6b4a0*/  IMAD.MOV.U32 R244, RZ, RZ, R113 ;  /* 0x000000fffff47224 */ /* 0x000fe200078e0071 */
[----:B---3--:R-:W-:Y:S01]  /*6b4b0*/  HMMA.1688.F32.TF32 R28, R248, R122, R76 ;  /* 0x0000007af81c723c */ /* 0x008fe2000008104c */
[----:B------:R-:W-:Y:S01]  /*6b4c0*/  IMAD.MOV.U32 R246, RZ, RZ, R109 ;  /* 0x000000fffff67224 */ /* 0x000fe200078e006d */
[----:B------:R-:W-:Y:S01]  /*6b4d0*/  LDS R138, [R137+0x5000] ;  /* 0x00500000898a7984 */ /* 0x000fe20000000800 */
[----:B------:R-:W-:-:S03]  /*6b4e0*/  IMAD.MOV.U32 R247, RZ, RZ, R108 ;  /* 0x000000fffff77224 */ /* 0x000fc600078e006c */
[----:B------:R-:W-:Y:S02]  /*6b4f0*/  LDS R139, [R3+0x5000] ;  /* 0x00500000038b7984 */ /* 0x000fe40000000800 */
[C---:B----4-:R-:W-:Y:S07]  /*6b500*/  HMMA.1688.F32.TF32 R36, R248.reuse, R114, R188 ;  /* 0x00000072f824723c */ /* 0x050fee00000810bc */
[----:B------:R-:W-:Y:S04]  /*6b510*/  STL.64 [R1+0xdb0], R32 ;  /* 0x000db02001007387 */ /* 0x000fe80000100a00 */
[----:B------:R1:W-:Y:S04]  /*6b520*/  STL.64 [R1+0xdb8], R34 ;  /* 0x000db82201007387 */ /* 0x0003e80000100a00 */
[----:B------:R-:W-:Y:S04]  /*6b530*/  STL.64 [R1+0xd80], R28 ;  /* 0x000d801c01007387 */ /* 0x000fe80000100a00 */
[----:B------:R3:W-:Y:S01]  /*6b540*/  STL.64 [R1+0xd88], R30 ;  /* 0x000d881e01007387 */ /* 0x0007e20000100a00 */
[C---:B-1----:R-:W-:Y:S08]  /*6b550*/  HMMA.1688.F32.TF32 R32, R248.reuse, R118, R184 ;  /* 0x00000076f820723c */ /* 0x042ff000000810b8 */
[C---:B---3--:R-:W-:Y:S11]  /*6b560*/  HMMA.1688.F32.TF32 R28, R248.reuse, R110, R192 ;  /* 0x0000006ef81c723c */ /* 0x048ff600000810c0 */
[----:B------:R-:W-:Y:S04]  /*6b570*/  @!UPT UIADD3 URZ, URZ, URZ, URZ ;  /* 0x0000003f3f3ff290 */ /* 0x000fe8000fffe03f */
[----:B------:R-:W-:Y:S04]  /*6b580*/  STL.64 [R1+0xd50], R32 ;  /* 0x000d502001007387 */ /* 0x000fe80000100a00 */
[----:B------:R1:W-:Y:S04]  /*6b590*/  STL.64 [R1+0xd58], R34 ;  /* 0x000d582201007387 */ /* 0x0003e80000100a00 */
[----:B------:R-:W-:Y:S04]  /*6b5a0*/  STL.64 [R1+0xd20], R36 ;  /* 0x000d202401007387 */ /* 0x000fe80000100a00 */
[----:B------:R-:W-:Y:S01]  /*6b5b0*/  STL.64 [R1+0xd28], R38 ;  /* 0x000d282601007387 */ /* 0x000fe20000100a00 */
[C---:B-1----:R-:W-:Y:S03]  /*6b5c0*/  HMMA.1688.F32.TF32 R32, R248.reuse, R182, R228 ;  /* 0x000000b6f820723c */ /* 0x042fe600000810e4 */
[----:B------:R-:W-:Y:S04]  /*6b5d0*/  STL.64 [R1+0x66f8], R180 ;  /* 0x0066f8b401007387 */ /* 0x000fe80000100a00 */
[----:B------:R-:W-:Y:S04]  /*6b5e0*/  STL.64 [R1+0xd00], R28 ;  /* 0x000d001c01007387 */ /* 0x000fe80000100a00 */
[----:B------:R1:W-:Y:S02]  /*6b5f0*/  STL.64 [R1+0xd08], R30 ;  /* 0x000d081e01007387 */ /* 0x0003e40000100a00 */
[C---:B-1----:R-:W-:Y:S10]  /*6b600*/  HMMA.1688.F32.TF32 R28, R248.reuse, R178, R196 ;  /* 0x000000b2f81c723c */ /* 0x042ff400000810c4 */
[----:B------:R-:W-:Y:S04]  /*6b610*/  STL.64 [R1+0xcd0], R32 ;  /* 0x000cd02001007387 */ /* 0x000fe80000100a00 */
[----:B------:R1:W-:Y:S04]  /*6b620*/  STL.64 [R1+0xcd8], R34 ;  /* 0x000cd82201007387 */ /* 0x0003e80000100a00 */
[----:B------:R-:W-:Y:S01]  /*6b630*/  STL.64 [R1+0x6700], R176 ;  /* 0x006700b001007387 */ /* 0x000fe20000100a00 */
[C---:B-1----:R-:W-:Y:S04]  /*6b640*/  HMMA.1688.F32.TF32 R32, R248.reuse, R174, R232 ;  /* 0x000000aef820723c */ /* 0x042fe800000810e8 */
[----:B------:R-:W-:Y:S04]  /*6b650*/  STL.64 [R1+0xca0], R28 ;  /* 0x000ca01c01007387 */ /* 0x000fe80000100a00 */
[----:B------:R1:W-:Y:S02]  /*6b660*/  STL.64 [R1+0xca8], R30 ;  /* 0x000ca81e01007387 */ /* 0x0003e40000100a00 */
[C---:B-1----:R-:W-:Y:S02]  /*6b670*/  HMMA.1688.F32.TF32 R28, R248.reuse, R170, R200 ;  /* 0x000000aaf81c723c */ /* 0x042fe400000810c8 */
[----:B------:R-:W-:Y:S11]  /*6b680*/  STL.64 [R1+0x6708], R172 ;  /* 0x006708ac01007387 */ /* 0x000ff60000100a00 */
[----:B------:R-:W-:Y:S04]  /*6b690*/  STL.64 [R1+0xc70], R32 ;  /* 0x000c702001007387 */ /* 0x000fe80000100a00 */
[----:B------:R1:W-:Y:S04]  /*6b6a0*/  STL.64 [R1+0xc78], R34 ;  /* 0x000c782201007387 */ /* 0x0003e80000100a00 */
[----:B------:R-:W-:Y:S01]  /*6b6b0*/  STL.64 [R1+0x6710], R168 ;  /* 0x006710a801007387 */ /* 0x000fe20000100a00 */
[C---:B-1----:R-:W-:Y:S03]  /*6b6c0*/  HMMA.1688.F32.TF32 R32, R248.reuse, R166, R204 ;  /* 0x000000a6f820723c */ /* 0x042fe600000810cc */
[----:B------:R-:W-:Y:S04]  /*6b6d0*/  STL.64 [R1+0xc40], R28 ;  /* 0x000c401c01007387 */ /* 0x000fe80000100a00 */
[----:B------:R1:W-:Y:S02]  /*6b6e0*/  STL.64 [R1+0xc48], R30 ;  /* 0x000c481e01007387 */ /* 0x0003e40000100a00 */
[C---:B-1----:R-:W-:Y:S02]  /*6b6f0*/  HMMA.1688.F32.TF32 R28, R248.reuse, R162, R208 ;  /* 0x000000a2f81c723c */ /* 0x042fe400000810d0 */
[----:B------:R-:W-:Y:S11]  /*6b700*/  STL.64 [R1+0x6718], R164 ;  /* 0x006718a401007387 */ /* 0x000ff60000100a00 */
[----:B------:R-:W-:Y:S01]  /*6b710*/  @!UPT UIADD3 URZ, URZ, URZ, URZ ;  /* 0x0000003f3f3ff290 */ /* 0x000fe2000fffe03f */
[----:B------:R-:W-:Y:S04]  /*6b720*/  STL.64 [R1+0xc10], R32 ;  /* 0x000c102001007387 */ /* 0x000fe80000100a00 */
[----:B------:R1:W-:Y:S04]  /*6b730*/  STL.64 [R1+0xc18], R34 ;  /* 0x000c182201007387 */ /* 0x0003e80000100a00 */
[----:B------:R-:W-:Y:S01]  /*6b740*/  STL.64 [R1+0x6720], R160 ;  /* 0x006720a001007387 */ /* 0x000fe20000100a00 */
[C---:B-1----:R-:W-:Y:S03]  /*6b750*/  HMMA.1688.F32.TF32 R32, R248.reuse, R158, R212 ;  /* 0x0000009ef820723c */ /* 0x042fe600000810d4 */
[----:B------:R-:W-:Y:S04]  /*6b760*/  STL.64 [R1+0xbf0], R28 ;  /* 0x000bf01c01007387 */ /* 0x000fe80000100a00 */
[----:B------:R1:W-:Y:S02]  /*6b770*/  STL.64 [R1+0xbf8], R30 ;  /* 0x000bf81e01007387 */ /* 0x0003e40000100a00 */
[----:B-1----:R-:W-:Y:S01]  /*6b780*/  HMMA.1688.F32.TF32 R28, R248, R154, R216 ;  /* 0x0000009af81c723c */ /* 0x002fe200000810d8 */
[----:B--2---:R-:W-:Y:S11]  /*6b790*/  LOP3.LUT R4, R125, 0x7, RZ, 0xc0, !PT ;  /* 0x000000077d047812 */ /* 0x004ff600078ec0ff */
[----:B------:R-:W-:Y:S02]  /*6b7a0*/  @!UPT UIADD3 URZ, URZ, URZ, URZ ;  /* 0x0000003f3f3ff290 */ /* 0x000fe4000fffe03f */
[----:B------:R-:W-:Y:S01]  /*6b7b0*/  STL.64 [R1+0xbb0], R32 ;  /* 0x000bb02001007387 */ /* 0x000fe20000100a00 */
[----:B------:R-:W-:-:S03]  /*6b7c0*/  IMAD R4, R4, 0x110, RZ ;  /* 0x0000011004047824 */ /* 0x000fc600078e02ff */
[----:B------:R-:W-:Y:S05]  /*6b7d0*/  STL.64 [R1+0xbb8], R34 ;  /* 0x000bb82201007387 */ /* 0x000fea0000100a00 */
[----:B------:R1:W-:Y:S02]  /*6b7e0*/  STL.64 [R1+0xb80], R28 ;  /* 0x000b801c01007387 */ /* 0x0003e40000100a00 */
[----:B-1----:R-:W-:-:S04]  /*6b7f0*/  SHF.L.U32 R28, R125, 0x1, RZ ;  /* 0x000000017d1c7819 */ /* 0x002fc800000006ff */
[----:B------:R-:W-:-:S04]  /*6b800*/  LOP3.LUT R4, R4, 0x30, R28, 0x78, !PT ;  /* 0x0000003004047812 */ /* 0x000fc800078e781c */
[----:B------:R-:W-:Y:S01]  /*6b810*/  LOP3.LUT R4, R4, 0x40, RZ, 0x3c, !PT ;  /* 0x0000004004047812 */ /* 0x000fe200078e3cff */
[C---:B------:R-:W-:Y:S01]  /*6b820*/  HMMA.1688.F32.TF32 R32, R248.reuse, R150, R220 ;  /* 0x00000096f820723c */ /* 0x040fe200000810dc */
[----:B------:R1:W-:Y:S07]  /*6b830*/  STL.64 [R1+0xb88], R30 ;  /* 0x000b881e01007387 */ /* 0x0003ee0000100a00 */
[C---:B-1----:R-:W-:Y:S01]  /*6b840*/  HMMA.1688.F32.TF32 R28, R248.reuse, R146, R224 ;  /* 0x00000092f81c723c */ /* 0x042fe200000810e0 */
[----:B------:R-:W-:Y:S01]  /*6b850*/  IMAD R4, R136, 0x10000, R4 ;  /* 0x0001000088047824 */ /* 0x000fe200078e0204 */
[----:B------:R-:W-:Y:S04]  /*6b860*/  STL.64 [R1+0x6728], R152 ;  /* 0x0067289801007387 */ /* 0x000fe80000100a00 */
[----:B------:R-:W1:Y:S04]  /*6b870*/  LDSM.16.M88.4 R156, [R4+0x20000] ;  /* 0x02000000049c783b */ /* 0x000e680000000200 */
[----:B------:R-:W2:Y:S04]  /*6b880*/  LDSM.16.M88.4 R124, [R4+0x20800] ;  /* 0x02080000047c783b */ /* 0x000ea80000000200 */
[----:B------:R-:W3:Y:S04]  /*6b890*/  LDSM.16.M88.4 R120, [R4+0x21000] ;  /* 0x021000000478783b */ /* 0x000ee80000000200 */
[----:B------:R-:W4:Y:S04]  /*6b8a0*/  LDSM.16.M88.4 R116, [R4+0x21800] ;  /* 0x021800000474783b */ /* 0x000f280000000200 */
[----:B------:R-:W2:Y:S04]  /*6b8b0*/  LDSM.16.M88.4 R112, [R4+0x22000] ;  /* 0x022000000470783b */ /* 0x000ea80000000200 */
[----:B------:R-:W2:Y:S01]  /*6b8c0*/  LDSM.16.M88.4 R108, [R4+0x22800] ;  /* 0x02280000046c783b */ /* 0x000ea20000000200 */
[C---:B------:R-:W-:Y:S03]  /*6b8d0*/  HMMA.1688.F32.TF32 R36, R248.reuse, R134, R240 ;  /* 0x00000086f824723c */ /* 0x040fe600000810f0 */
[----:B------:R-:W-:Y:S04]  /*6b8e0*/  STL.64 [R1+0xb00], R32 ;  /* 0x000b002001007387 */ /* 0x000fe80000100a00 */
[----:B------:R1:W-:Y:S04]  /*6b8f0*/  STL.64 [R1+0xb08], R34 ;  /* 0x000b082201007387 */ /* 0x0003e80000100a00 */
[----:B------:R-:W-:Y:S04]  /*6b900*/  STL.64 [R1+0x6730], R148 ;  /* 0x0067309401007387 */ /* 0x000fe80000100a00 */
[----:B------:R-:W-:Y:S01]  /*6b910*/  STL.64 [R1+0x6738], R144 ;  /* 0x0067389001007387 */ /* 0x000fe20000100a00 */
[----:B-1----:R-:W-:Y:S03]  /*6b920*/  HMMA.1688.F32.TF32 R32, R248, R130, R244 ;  /* 0x00000082f820723c */ /* 0x002fe600000810f4 */
[----:B------:R1:W-:Y:S04]  /*6b930*/  STL.64 [R1+0xa90], R28 ;  /* 0x000a901c01007387 */ /* 0x0003e80000100a00 */
[----:B------:R1:W-:Y:S04]  /*6b940*/  STL.64 [R1+0xa98], R30 ;  /* 0x000a981e01007387 */ /* 0x0003e80000100a00 */
[----:B------:R-:W-:Y:S04]  /*6b950*/  STL [R1+0xf38], R4 ;  /* 0x000f380401007387 */ /* 0x000fe80000100800 */
[----:B------:R-:W-:Y:S04]  /*6b960*/  STL [R1+0x6654], R158 ;  /* 0x0066549e01007387 */ /* 0x000fe80000100800 */
[----:B------:R-:W-:Y:S04]  /*6b970*/  STL [R1+0x6650], R159 ;  /* 0x0066509f01007387 */ /* 0x000fe80000100800 */
[----:B--2---:R-:W-:Y:S04]  /*6b980*/  STL [R1+0x665c], R126 ;  /* 0x00665c7e01007387 */ /* 0x004fe80000100800 */
[----:B------:R-:W-:Y:S04]  /*6b990*/  STL [R1+0x6658], R127 ;  /* 0x0066587f01007387 */ /* 0x000fe80000100800 */
[----:B---3--:R-:W-:Y:S04]  /*6b9a0*/  STL [R1+0x6664], R122 ;  /* 0x0066647a01007387 */ /* 0x008fe80000100800 */
[----:B------:R-:W-:Y:S04]  /*6b9b0*/  STL [R1+0x6660], R123 ;  /* 0x0066607b01007387 */ /* 0x000fe80000100800 */
[----:B----4-:R-:W-:Y:S04]  /*6b9c0*/  STL [R1+0x666c], R118 ;  /* 0x00666c7601007387 */ /* 0x010fe80000100800 */
[----:B------:R-:W-:Y:S04]  /*6b9d0*/  STL [R1+0x6668], R119 ;  /* 0x0066687701007387 */ /* 0x000fe80000100800 */
[----:B------:R-:W-:Y:S04]  /*6b9e0*/  STL [R1+0x64b4], R114 ;  /* 0x0064b47201007387 */ /* 0x000fe80000100800 */
[----:B------:R-:W-:Y:S04]  /*6b9f0*/  STL [R1+0x64b0], R115 ;  /* 0x0064b07301007387 */ /* 0x000fe80000100800 */
[----:B------:R-:W-:Y:S04]  /*6ba00*/  STL [R1+0x64ac], R110 ;  /* 0x0064ac6e01007387 */ /* 0x000fe80000100800 */
[----:B------:R-:W-:Y:S04]  /*6ba10*/  STL [R1+0x64a8], R111 ;  /* 0x0064a86f01007387 */ /* 0x000fe80000100800 */
[----:B-1----:R-:W2:Y:S04]  /*6ba20*/  LDL.LU R28, [R1+0xbc0] ;  /* 0x000bc000011c7983 */ /* 0x002ea80000300800 */
[----:B------:R-:W-:Y:S04]  /*6ba30*/  STL.64 [R1+0xa20], R36 ;  /* 0x000a202401007387 */ /* 0x000fe80000100a00 */
[----:B------:R-:W-:Y:S04]  /*6ba40*/  STL.64 [R1+0xa28], R38 ;  /* 0x000a282601007387 */ /* 0x000fe80000100a00 */
[----:B------:R1:W-:Y:S04]  /*6ba50*/  STL.64 [R1+0x9e0], R32 ;  /* 0x0009e02001007387 */ /* 0x0003e80000100a00 */
[----:B------:R3:W-:Y:S04]  /*6ba60*/  STL.64 [R1+0x9e8], R34 ;  /* 0x0009e82201007387 */ /* 0x0007e80000100a00 */
        /* <DEDUP_REMOVED lines=47> */
[----:B------:R-:W4:Y:S04]  /*6bd60*/  LDL R64, [R1+0xab0] ;  /* 0x000ab00001407983 */ /* 0x000f280000100800 */
[----:B------:R-:W4:Y:S04]  /*6bd70*/  LDL R65, [R1+0xab4] ;  /* 0x000ab40001417983 */ /* 0x000f280000100800 */
        /* <DEDUP_REMOVED lines=15> */
[----:B------:R-:W1:Y:S01]  /*6be70*/  LDS R137, [R3+0x4000] ;  /* 0x0040000003897984 */ /* 0x000e620000000800 */
[----:B------:R-:W-:Y:S01]  /*6be80*/  IMAD.MOV.U32 R184, RZ, RZ, R12 ;  /* 0x000000ffffb87224 */ /* 0x000fe200078e000c */
[----:B------:R-:W-:Y:S01]  /*6be90*/  MOV R185, R9 ;  /* 0x0000000900b97202 */ /* 0x000fe20000000f00 */
[----:B------:R-:W-:Y:S01]  /*6bea0*/  IMAD.MOV.U32 R186, RZ, RZ, R8 ;  /* 0x000000ffffba7224 */ /* 0x000fe200078e0008 */
[----:B------:R-:W-:Y:S01]  /*6beb0*/  LDS R130, [R252+0x5000] ;  /* 0x00500000fc827984 */ /* 0x000fe20000000800 */
[----:B------:R-:W-:-:S03]  /*6bec0*/  IMAD.MOV.U32 R187, RZ, RZ, R5 ;  /* 0x000000ffffbb7224 */ /* 0x000fc600078e0005 */
[----:B------:R-:W-:Y:S01]  /*6bed0*/  LDS R131, [R2+0x5000] ;  /* 0x0050000002837984 */ /* 0x000fe20000000800 */
[C---:B--2---:R-:W-:Y:S03]  /*6bee0*/  HMMA.1688.F32.TF32 R76, R248.reuse, R106, R36 ;  /* 0x0000006af84c723c */ /* 0x044fe60000081024 */
[----:B------:R-:W2:Y:S11]  /*6bef0*/  LDL.LU R36, [R1+0xc00] ;  /* 0x000c000001247983 */ /* 0x000eb60000300800 */
[----:B------:R-:W-:Y:S09]  /*6bf00*/  @!UPT UIADD3 URZ, URZ, URZ, URZ ;  /* 0x0000003f3f3ff290 */ /* 0x000ff2000fffe03f */
[----:B------:R-:W-:Y:S04]  /*6bf10*/  STL.64 [R1+0x9c0], R76 ;  /* 0x0009c04c01007387 */ /* 0x000fe80000100a00 */
[----:B------:R3:W-:Y:S02]  /*6bf20*/  STL.64 [R1+0x9c8], R78 ;  /* 0x0009c84e01007387 */ /* 0x0007e40000100a00 */
[C---:B---3--:R-:W-:Y:S11]  /*6bf30*/  HMMA.1688.F32.TF32 R76, R248.reuse, R102, R236 ;  /* 0x00000066f84c723c */ /* 0x048ff600000810ec */
[----:B------:R-:W-:Y:S11]  /*6bf40*/  @!UPT UIADD3 URZ, URZ, URZ, URZ ;  /* 0x0000003f3f3ff290 */ /* 0x000ff6000fffe03f */
[----:B------:R-:W-:Y:S01]  /*6bf50*/  @!UPT UIADD3 URZ, URZ, URZ, URZ ;  /* 0x0000003f3f3ff290 */ /* 0x000fe2000fffe03f */
[----:B------:R-:W-:Y:S04]  /*6bf60*/  STL.64 [R1+0x990], R76 ;  /* 0x0009904c01007387 */ /* 0x000fe80000100a00 */
[----:B------:R4:W-:Y:S02]  /*6bf70*/  STL.64 [R1+0x998], R78 ;  /* 0x0009984e01007387 */ /* 0x0009e40000100a00 */
[----:B----4-:R-:W-:Y:S07]  /*6bf80*/  HMMA.1688.F32.TF32 R76, R248, R98, R240 ;  /* 0x00000062f84c723c */ /* 0x010fee00000810f0 */
[----:B------:R-:W-:-:S02]  /*6bf90*/  IMAD.MOV.U32 R241, RZ, RZ, R93 ;  /* 0x000000fffff17224 */ /* 0x000fc400078e005d */
[----:B------:R-:W-:Y:S02]  /*6bfa0*/  IMAD.MOV.U32 R242, RZ, RZ, R92 ;  /* 0x000000fffff27224 */ /* 0x000fe400078e005c */
[C---:B------:R-:W-:Y:S08]  /*6bfb0*/  HMMA.1688.F32.TF32 R92, R248.reuse, R94, R72 ;  /* 0x0000005ef85c723c */ /* 0x040ff00000081048 */
[C---:B------:R-:W-:Y:S04]  /*6bfc0*/  HMMA.1688.F32.TF32 R72, R248.reuse, R86, R140 ;  /* 0x00000056f848723c */ /* 0x040fe8000008108c */
[----:B------:R-:W-:Y:S04]  /*6bfd0*/  STL.64 [R1+0x980], R76 ;  /* 0x0009804c01007387 */ /* 0x000fe80000100a00 */
[----:B------:R3:W-:Y:S02]  /*6bfe0*/  STL.64 [R1+0x988], R78 ;  /* 0x0009884e01007387 */ /* 0x0007e40000100a00 */
[C---:B---3--:R-:W-:Y:S08]  /*6bff0*/  HMMA.1688.F32.TF32 R76, R248.reuse, R90, R68 ;  /* 0x0000005af84c723c */ /* 0x048ff00000081044 */
        /* <DEDUP_REMOVED lines=12> */
[----:B------:R-:W-:Y:S03]  /*6c0c0*/  HMMA.1688.F32.TF32 R52, R248, R14, R52 ;  /* 0x0000000ef834723c */ /* 0x000fe60000081034 */
[----:B------:R-:W-:Y:S04]  /*6c0d0*/  STL.64 [R1+0x920], R64 ;  /* 0x0009204001007387 */ /* 0x000fe80000100a00 */
[----:B------:R-:W-:Y:S04]  /*6c0e0*/  STL.64 [R1+0x928], R66 ;  /* 0x0009284201007387 */ /* 0x000fe80000100a00 */
[----:B------:R-:W-:Y:S04]  /*6c0f0*/  STL.64 [R1+0x910], R32 ;  /* 0x0009102001007387 */ /* 0x000fe80000100a00 */
[----:B------:R3:W-:Y:S01]  /*6c100*/  STL.64 [R1+0x918], R34 ;  /* 0x0009182201007387 */ /* 0x0007e20000100a00 */
[----:B------:R-:W-:Y:S01]  /*6c110*/  IMAD.MOV.U32 R37, RZ, RZ, R129 ;  /* 0x000000ffff257224 */ /* 0x000fe200078e0081 */
[----:B------:R-:W-:Y:S01]  /*6c120*/  MOV R38, R128 ;  /* 0x0000008000267202 */ /* 0x000fe20000000f00 */
[----:B------:R-:W-:Y:S01]  /*6c130*/  IMAD.MOV.U32 R39, RZ, RZ, R105 ;  /* 0x000000ffff277224 */ /* 0x000fe200078e0069 */
[----:B------:R-:W-:Y:S01]  /*6c140*/  MOV R237, R101 ;  /* 0x0000006500ed7202 */ /* 0x000fe20000000f00 */
[----:B------:R-:W-:Y:S01]  /*6c150*/  IMAD.MOV.U32 R236, RZ, RZ, R104 ;  /* 0x000000ffffec7224 */ /* 0x000fe200078e0068 */
[----:B-1----:R-:W-:Y:S01]  /*6c160*/  HMMA.1688.F32.TF32 R244, R136, R156, R244 ;  /* 0x0000009c88f4723c */ /* 0x002fe200000810f4 */
[----:B------:R-:W-:Y:S01]  /*6c170*/  IMAD.MOV.U32 R238, RZ, RZ, R100 ;  /* 0x000000ffffee7224 */ /* 0x000fe200078e0064 */
[----:B------:R-:W1:Y:S01]  /*6c180*/  LDSM.16.M88.4 R76, [R4+0x23000] ;  /* 0x02300000044c783b */ /* 0x000e620000000200 */
[----:B------:R-:W-:-:S03]  /*6c190*/  IMAD.MOV.U32 R239, RZ, RZ, R97 ;  /* 0x000000ffffef7224 */ /* 0x000fc600078e0061 */
[----:B------:R-:W4:Y:S02]  /*6c1a0*/  LDSM.16.M88.4 R72, [R4+0x23800] ;  /* 0x023800000448783b */ /* 0x000f240000000200 */
[----:B---3--:R-:W-:Y:S02]  /*6c1b0*/  HMMA.1688.F32.TF32 R32, R248, R10, R48 ;  /* 0x0000000af820723c */ /* 0x008fe40000081030 */
[----:B------:R-:W-:Y:S01]  /*6c1c0*/  STL.64 [R1+0x900], R56 ;  /* 0x0009003801007387 */ /* 0x000fe20000100a00 */
[----:B------:R-:W-:-:S03]  /*6c1d0*/  MOV R240, R96 ;  /* 0x0000006000f07202 */ /* 0x000fc60000000f00 */
[----:B------:R-:W3:Y:S02]  /*6c1e0*/  LDSM.16.M88.4 R104, [R4+0x24000] ;  /* 0x024000000468783b */ /* 0x000ee40000000200 */
[----:B------:R-:W-:Y:S02]  /*6c1f0*/  HMMA.1688.F32.TF32 R248, R248, R6, R44 ;  /* 0x00000006f8f8723c */ /* 0x000fe4000008102c */
[----:B------:R-:W-:Y:S04]  /*6c200*/  STL.64 [R1+0x908], R58 ;  /* 0x0009083a01007387 */ /* 0x000fe80000100a00 */
[----:B------:R-:W-:Y:S04]  /*6c210*/  STL.64 [R1+0x8f0], R52 ;  /* 0x0008f03401007387 */ /* 0x000fe80000100a00 */
[----:B------:R-:W-:Y:S01]  /*6c220*/  STL.64 [R1+0x8f8], R54 ;  /* 0x0008f83601007387 */ /* 0x000fe20000100a00 */
[----:B------:R-:W-:-:S03]  /*6c230*/  MOV R243, R89 ;  /* 0x0000005900f37202 */ /* 0x000fc60000000f00 */
[----:B------:R-:W1:Y:S01]  /*6c240*/  LDSM.16.M88.4 R100, [R4+0x24800] ;  /* 0x024800000464783b */ /* 0x000e620000000200 */
[----:B------:R-:W-:-:S03]  /*6c250*/  IMAD.MOV.U32 R140, RZ, RZ, R88 ;  /* 0x000000ffff8c7224 */ /* 0x000fc600078e0058 */
[----:B------:R-:W1:Y:S01]  /*6c260*/  LDSM.16.M88.4 R96, [R4+0x25000] ;  /* 0x025000000460783b */ /* 0x000e620000000200 */
[----:B------:R-:W-:-:S03]  /*6c270*/  MOV R141, R85 ;  /* 0x00000055008d7202 */ /* 0x000fc60000000f00 */
[----:B------:R-:W1:Y:S04]  /*6c280*/  LDSM.16.M88.4 R92, [R4+0x25800] ;  /* 0x02580000045c783b */ /* 0x000e680000000200 */
[----:B------:R-:W-:Y:S04]  /*6c290*/  STL [R1+0x6670], R251 ;  /* 0x006670fb01007387 */ /* 0x000fe80000100800 */
[----:B------:R-:W-:Y:S04]  /*6c2a0*/  STL.64 [R1+0x8e0], R32 ;  /* 0x0008e02001007387 */ /* 0x000fe80000100a00 */
[----:B------:R3:W-:Y:S01]  /*6c2b0*/  STL.64 [R1+0x8e8], R34 ;  /* 0x0008e82201007387 */ /* 0x0007e20000100a00 */
[----:B------:R-:W-:-:S03]  /*6c2c0*/  IMAD.MOV.U32 R142, RZ, RZ, R84 ;  /* 0x000000ffff8e7224 */ /* 0x000fc600078e0054 */
[----:B------:R-:W1:Y:S01]  /*6c2d0*/  LDSM.16.M88.4 R88, [R4+0x26000] ;  /* 0x026000000458783b */ /* 0x000e620000000200 */
[----:B------:R-:W-:-:S03]  /*6c2e0*/  IMAD.MOV.U32 R143, RZ, RZ, R81 ;  /* 0x000000ffff8f7224 */ /* 0x000fc600078e0051 */
[----:B------:R-:W-:Y:S01]  /*6c2f0*/  LDSM.16.M88.4 R68, [R4+0x27800] ;  /* 0x027800000444783b */ /* 0x000fe20000000200 */
[C---:B---3--:R-:W-:Y:S03]  /*6c300*/  HMMA.1688.F32.TF32 R32, R136.reuse, R124, R28 ;  /* 0x0000007c8820723c */ /* 0x048fe6000008101c */
[----:B------:R-:W-:Y:S04]  /*6c310*/  STL.64 [R1+0x6680], R246 ;  /* 0x006680f601007387 */ /* 0x000fe80000100a00 */
[----:B------:R-:W3:Y:S01]  /*6c320*/  LDSM.16.M88.4 R84, [R4+0x26800] ;  /* 0x026800000454783b */ /* 0x000ee20000000200 */
[----:B------:R-:W-:Y:S03]  /*6c330*/  HMMA.1688.F32.TF32 R28, R136, R120, R40 ;  /* 0x00000078881c723c */ /* 0x000fe60000081028 */
[----:B------:R-:W-:Y:S04]  /*6c340*/  STL.64 [R1+0x6678], R244 ;  /* 0x006678f401007387 */ /* 0x000fe80000100a00 */
[----:B------:R-:W-:Y:S04]  /*6c350*/  LDSM.16.M88.4 R64, [R4+0x28000] ;  /* 0x028000000440783b */ /* 0x000fe80000000200 */
[----:B------:R-:W-:Y:S04]  /*6c360*/  LDSM.16.M88.4 R60, [R4+0x28800] ;  /* 0x02880000043c783b */ /* 0x000fe80000000200 */
[----:B------:R-:W-:Y:S04]  /*6c370*/  LDSM.16.M88.4 R56, [R4+0x29000] ;  /* 0x029000000438783b */ /* 0x000fe80000000200 */
[----:B------:R-:W-:Y:S04]  /*6c380*/  LDSM.16.M88.4 R52, [R4+0x29800] ;  /* 0x029800000434783b */ /* 0x000fe80000000200 */
[----:B------:R-:W-:Y:S01]  /*6c390*/  LDSM.16.M88.4 R48, [R4+0x2a000] ;  /* 0x02a000000430783b */ /* 0x000fe20000000200 */
[----:B------:R-:W-:Y:S01]  /*6c3a0*/  IMAD.MOV.U32 R118, RZ, RZ, R28 ;  /* 0x000000ffff767224 */ /* 0x000fe200078e001c */
[----:B------:R-:W-:Y:S01]  /*6c3b0*/  MOV R122, R30 ;  /* 0x0000001e007a7202 */ /* 0x000fe20000000f00 */
[----:B------:R-:W-:Y:S01]  /*6c3c0*/  IMAD.MOV.U32 R119, RZ, RZ, R29 ;  /* 0x000000ffff777224 */ /* 0x000fe200078e001d */
[----:B------:R-:W-:Y:S01]  /*6c3d0*/  LDSM.16.M88.4 R44, [R4+0x2a800] ;  /* 0x02a80000042c783b */ /* 0x000fe20000000200 */
[----:B------:R-:W-:-:S03]  /*6c3e0*/  IMAD.MOV.U32 R123, RZ, RZ, R31 ;  /* 0x000000ffff7b7224 */ /* 0x000fc600078e001f */
[----:B------:R-:W-:Y:S04]  /*6c3f0*/  LDSM.16.M88.4 R40, [R4+0x2b000] ;  /* 0x02b000000428783b */ /* 0x000fe80000000200 */
[----:B------:R-:W-:Y:S01]  /*6c400*/  LDSM.16.M88.4 R8, [R4+0x2f000] ;  /* 0x02f000000408783b */ /* 0x000fe20000000200 */
[----:B--2---:R-:W-:Y:S03]  /*6c410*/  HMMA.1688.F32.TF32 R28, R136, R116, R36 ;  /* 0x00000074881c723c */ /* 0x004fe60000081024 */
[----:B------:R-:W-:Y:S04]  /*6c420*/  STL.64 [R1+0x8d0], R32 ;  /* 0x0008d02001007387 */ /* 0x000fe80000100a00 */
[----:B------:R-:W-:Y:S04]  /*6c430*/  LDSM.16.M88.4 R36, [R4+0x2b800] ;  /* 0x02b800000424783b */ /* 0x000fe80000000200 */
[----:B------:R-:W-:Y:S04]  /*6c440*/  LDS R128, [R252+0x4000] ;  /* 0x00400000fc807984 */ /* 0x000fe80000000800 */
[----:B------:R-:W-:Y:S09]  /*6c450*/  LDS R129, [R2+0x4000] ;  /* 0x0040000002817984 */ /* 0x000ff20000000800 */
[----:B------:R-:W-:Y:S01]  /*6c460*/  IMAD.MOV.U32 R126, RZ, RZ, R28 ;  /* 0x000000ffff7e7224 */ /* 0x000fe200078e001c */
[----:B------:R-:W-:Y:S01]  /*6c470*/  MOV R127, R29 ;  /* 0x0000001d007f7202 */ /* 0x000fe20000000f00 */
[----:B------:R-:W-:-:S02]  /*6c480*/  IMAD.MOV.U32 R158, RZ, RZ, R30 ;  /* 0x000000ffff9e7224 */ /* 0x000fc400078e001e */
[----:B------:R-:W-:Y:S02]  /*6c490*/  IMAD.MOV.U32 R159, RZ, RZ, R31 ;  /* 0x000000ffff9f7224 */ /* 0x000fe400078e001f */
[C---:B------:R-:W-:Y:S01]  /*6c4a0*/  HMMA.1688.F32.TF32 R28, R136.reuse, R112, R236 ;  /* 0x00000070881c723c */ /* 0x040fe200000810ec */
[----:B------:R-:W-:Y:S04]  /*6c4b0*/  STL.64 [R1+0x8d8], R34 ;  /* 0x0008d82201007387 */ /* 0x000fe80000100a00 */
[----:B------:R-:W-:Y:S02]  /*6c4c0*/  LDSM.16.M88.4 R32, [R4+0x2c000] ;  /* 0x02c000000420783b */ /* 0x000fe40000000200 */
[----:B------:R-:W-:Y:S02]  /*6c4d0*/  MOV R236, R80 ;  /* 0x0000005000ec7202 */ /* 0x000fe40000000f00 */
[----:B------:R-:W2:Y:S11]  /*6c4e0*/  LDSM.16.M88.4 R80, [R4+0x27000] ;  /* 0x027000000450783b */ /* 0x000eb60000000200 */
[----:B------:R-:W-:Y:S03]  /*6c4f0*/  @!UPT UIADD3 URZ, URZ, URZ, URZ ;  /* 0x0000003f3f3ff290 */ /* 0x000fe6000fffe03f */
[----:B------:R1:W-:Y:S01]  /*6c500*/  STL.64 [R1+0x8a8], R30 ;  /* 0x0008a81e01007387 */ /* 0x0003e20000100a00 */
[----:B------:R-:W-:Y:S01]  /*6c510*/  MOV R110, R28 ;  /* 0x0000001c006e7202 */ /* 0x000fe20000000f00 */
[----:B------:R-:W-:Y:S02]  /*6c520*/  IMAD.MOV.U32 R111, RZ, RZ, R29 ;  /* 0x000000ffff6f7224 */ /* 0x000fe400078e001d */
[----:B-1----:R-:W-:Y:S02]  /*6c530*/  HMMA.1688.F32.TF32 R28, R136, R108, R240 ;  /* 0x0000006c881c723c */ /* 0x002fe400000810f0 */
[----:B------:R-:W-:Y:S04]  /*6c540*/  STL [R1+0x64c0], R110 ;  /* 0x0064c06e01007387 */ /* 0x000fe80000100800 */
[----:B------:R-:W-:Y:S01]  /*6c550*/  STL [R1+0x64bc], R111 ;  /* 0x0064bc6f01007387 */ /* 0x000fe20000100800 */
[----:B------:R-:W-:-:S02]  /*6c560*/  IMAD.MOV.U32 R237, RZ, RZ, R25 ;  /* 0x000000ffffed7224 */ /* 0x000fc400078e0019 */
[----:B------:R-:W-:Y:S01]  /*6c570*/  IMAD.MOV.U32 R238, RZ, RZ, R24 ;  /* 0x000000ffffee7224 */ /* 0x000fe200078e0018 */
[----:B------:R-:W-:Y:S01]  /*6c580*/  MOV R239, R21 ;  /* 0x0000001500ef7202 */ /* 0x000fe20000000f00 */
[----:B------:R-:W-:Y:S01]  /*6c590*/  LDSM.16.M88.4 R24, [R4+0x2d000] ;  /* 0x02d000000418783b */ /* 0x000fe20000000200 */
[----:B------:R-:W-:Y:S01]  /*6c5a0*/  IMAD.MOV.U32 R240, RZ, RZ, R20 ;  /* 0x000000fffff07224 */ /* 0x000fe200078e0014 */
[----:B------:R-:W-:Y:S01]  /*6c5b0*/  MOV R242, R16 ;  /* 0x0000001000f27202 */ /* 0x000fe20000000f00 */
[----:B------:R-:W-:Y:S01]  /*6c5c0*/  IMAD.MOV.U32 R241, RZ, RZ, R17 ;  /* 0x000000fffff17224 */ /* 0x000fe200078e0011 */
[----:B------:R-:W-:Y:S01]  /*6c5d0*/  LDSM.16.M88.4 R20, [R4+0x2d800] ;  /* 0x02d800000414783b */ /* 0x000fe20000000200 */
[----:B------:R-:W-:-:S03]  /*6c5e0*/  IMAD.MOV.U32 R243, RZ, RZ, R13 ;  /* 0x000000fffff37224 */ /* 0x000fc600078e000d */
[----:B------:R-:W-:Y:S04]  /*6c5f0*/  LDSM.16.M88.4 R16, [R4+0x2e000] ;  /* 0x02e000000410783b */ /* 0x000fe80000000200 */
[----:B------:R-:W-:Y:S04]  /*6c600*/  LDSM.16.M88.4 R12, [R4+0x2e800] ;  /* 0x02e80000040c783b */ /* 0x000fe80000000200 */
[----:B------:R-:W-:Y:S04]  /*6c610*/  STL.64 [R1+0x890], R28 ;  /* 0x0008901c01007387 */ /* 0x000fe80000100a00 */
[----:B------:R-:W-:Y:S04]  /*6c620*/  STL.64 [R1+0x898], R30 ;  /* 0x0008981e01007387 */ /* 0x000fe80000100a00 */
[----:B------:R-:W1:Y:S04]  /*6c630*/  LDSM.16.M88.4 R28, [R4+0x2c800] ;  /* 0x02c80000041c783b */ /* 0x000e680000000200 */
[----:B------:R-:W-:Y:S04]  /*6c640*/  STL [R1+0x64c4], R78 ;  /* 0x0064c44e01007387 */ /* 0x000fe80000100800 */
        /* <DEDUP_REMOVED lines=10> */
[----:B------:R-:W4:Y:S04]  /*6c6f0*/  LDSM.16.M88.4 R4, [R4+0x2f800] ;  /* 0x02f800000404783b */ /* 0x000f280000000200 */
[----:B------:R-:W-:Y:S04]  /*6c700*/  STL [R1+0x64e8], R95 ;  /* 0x0064e85f01007387 */ /* 0x000fe80000100800 */
[----:B------:R-:W-:Y:S04]  /*6c710*/  STL [R1+0x64f4], R90 ;  /* 0x0064f45a01007387 */ /* 0x000fe80000100800 */
[----:B------:R-:W-:Y:S04]  /*6c720*/  STL [R1+0x64f0], R91 ;  /* 0x0064f05b01007387 */ /* 0x000fe80000100800 */
[----:B---3--:R-:W-:Y:S04]  /*6c730*/  STL [R1+0x64fc], R86 ;  /* 0x0064fc5601007387 */ /* 0x008fe80000100800 */
[----:B------:R-:W-:Y:S04]  /*6c740*/  STL [R1+0x64f8], R87 ;  /* 0x0064f85701007387 */ /* 0x000fe80000100800 */
[----:B--2---:R-:W-:Y:S04]  /*6c750*/  STL [R1+0x6504], R82 ;  /* 0x0065045201007387 */ /* 0x004fe80000100800 */
[----:B------:R-:W-:Y:S04]  /*6c760*/  STL [R1+0x6500], R83 ;  /* 0x0065005301007387 */ /* 0x000fe80000100800 */
[----:B------:R2:W-:Y:S04]  /*6c770*/  STL [R1+0x650c], R70 ;  /* 0x00650c4601007387 */ /* 0x0005e80000100800 */
[----:B------:R3:W-:Y:S04]  /*6c780*/  STL [R1+0x6508], R71 ;  /* 0x0065084701007387 */ /* 0x0007e80000100800 */
[----:B------:R-:W-:Y:S04]  /*6c790*/  STL [R1+0x6514], R66 ;  /* 0x0065144201007387 */ /* 0x000fe80000100800 */
[----:B------:R1:W-:Y:S04]  /*6c7a0*/  STL [R1+0x6510], R67 ;  /* 0x0065104301007387 */ /* 0x0003e80000100800 */
[----:B------:R-:W-:Y:S04]  /*6c7b0*/  STL [R1+0x651c], R62 ;  /* 0x00651c3e01007387 */ /* 0x000fe80000100800 */
[----:B------:R1:W-:Y:S04]  /*6c7c0*/  STL [R1+0x6518], R63 ;  /* 0x0065183f01007387 */ /* 0x0003e80000100800 */
[----:B------:R-:W-:Y:S04]  /*6c7d0*/  STL [R1+0x6524], R58 ;  /* 0x0065243a01007387 */ /* 0x000fe80000100800 */
[----:B------:R-:W-:Y:S01]  /*6c7e0*/  STL [R1+0x6520], R59 ;  /* 0x0065203b01007387 */ /* 0x000fe20000100800 */
[C---:B------:R-:W-:Y:S03]  /*6c7f0*/  HMMA.1688.F32.TF32 R148, R136.reuse, R76, R184 ;  /* 0x0000004c8894723c */ /* 0x040fe600000810b8 */
[----:B------:R1:W-:Y:S04]  /*6c800*/  STL [R1+0x652c], R54 ;  /* 0x00652c3601007387 */ /* 0x0003e80000100800 */
[----:B------:R1:W-:Y:S04]  /*6c810*/  STL [R1+0x6528], R55 ;  /* 0x0065283701007387 */ /* 0x0003e80000100800 */
[----:B------:R-:W-:Y:S04]  /*6c820*/  STL [R1+0x6534], R50 ;  /* 0x0065343201007387 */ /* 0x000fe80000100800 */
[----:B------:R1:W-:Y:S04]  /*6c830*/  STL [R1+0x6530], R51 ;  /* 0x0065303301007387 */ /* 0x0003e80000100800 */
[----:B------:R1:W-:Y:S04]  /*6c840*/  STL [R1+0x653c], R46 ;  /* 0x00653c2e01007387 */ /* 0x0003e80000100800 */
[----:B------:R1:W-:Y:S04]  /*6c850*/  STL [R1+0x6538], R47 ;  /* 0x0065382f01007387 */ /* 0x0003e80000100800 */
[----:B------:R-:W-:Y:S04]  /*6c860*/  STL [R1+0x6544], R42 ;  /* 0x0065442a01007387 */ /* 0x000fe80000100800 */
[----:B------:R-:W-:Y:S04]  /*6c870*/  STL [R1+0x6540], R43 ;  /* 0x0065402b01007387 */ /* 0x000fe80000100800 */
[----:B------:R1:W-:Y:S04]  /*6c880*/  STL [R1+0x654c], R38 ;  /* 0x00654c2601007387 */ /* 0x0003e80000100800 */
[----:B------:R1:W-:Y:S04]  /*6c890*/  STL [R1+0x6548], R39 ;  /* 0x0065482701007387 */ /* 0x0003e80000100800 */
[----:B------:R-:W-:Y:S04]  /*6c8a0*/  STL [R1+0x6554], R34 ;  /* 0x0065542201007387 */ /* 0x000fe80000100800 */
[----:B------:R2:W-:Y:S04]  /*6c8b0*/  STL [R1+0x6550], R35 ;  /* 0x0065502301007387 */ /* 0x0005e80000100800 */
[----:B-1----:R1:W-:Y:S04]  /*6c8c0*/  STL [R1+0x655c], R30 ;  /* 0x00655c1e01007387 */ /* 0x0023e80000100800 */
[----:B------:R1:W-:Y:S04]  /*6c8d0*/  STL [R1+0x6558], R31 ;  /* 0x0065581f01007387 */ /* 0x0003e80000100800 */
[----:B------:R-:W-:Y:S04]  /*6c8e0*/  STL [R1+0x6564], R26 ;  /* 0x0065641a01007387 */ /* 0x000fe80000100800 */
[----:B------:R1:W-:Y:S04]  /*6c8f0*/  STL [R1+0x6560], R27 ;  /* 0x0065601b01007387 */ /* 0x0003e80000100800 */
[----:B------:R-:W-:Y:S04]  /*6c900*/  STL [R1+0x656c], R22 ;  /* 0x00656c1601007387 */ /* 0x000fe80000100800 */
[----:B------:R1:W-:Y:S04]  /*6c910*/  STL [R1+0x6568], R23 ;  /* 0x0065681701007387 */ /* 0x0003e80000100800 */
[----:B------:R-:W-:Y:S04]  /*6c920*/  STL [R1+0x6574], R18 ;  /* 0x0065741201007387 */ /* 0x000fe80000100800 */
[----:B------:R-:W-:Y:S04]  /*6c930*/  STL [R1+0x6570], R19 ;  /* 0x0065701301007387 */ /* 0x000fe80000100800 */
[----:B------:R1:W-:Y:S04]  /*6c940*/  STL [R1+0x657c], R14 ;  /* 0x00657c0e01007387 */ /* 0x0003e80000100800 */
[----:B------:R1:W-:Y:S04]  /*6c950*/  STL [R1+0x6578], R15 ;  /* 0x0065780f01007387 */ /* 0x0003e80000100800 */
[----:B------:R-:W-:Y:S04]  /*6c960*/  STL [R1+0x6584], R10 ;  /* 0x0065840a01007387 */ /* 0x000fe80000100800 */
[----:B------:R-:W-:Y:S01]  /*6c970*/  STL [R1+0x6580], R11 ;  /* 0x0065800b01007387 */ /* 0x000fe20000100800 */
[----:B------:R-:W-:Y:S03]  /*6c980*/  HMMA.1688.F32.TF32 R144, R136, R72, R240 ;  /* 0x000000488890723c */ /* 0x000fe600000810f0 */
[----:B----4-:R4:W-:Y:S04]  /*6c990*/  STL [R1+0x658c], R6 ;  /* 0x00658c0601007387 */ /* 0x0109e80000100800 */
[----:B------:R1:W-:Y:S04]  /*6c9a0*/  STL [R1+0x6588], R7 ;  /* 0x0065880701007387 */ /* 0x0003e80000100800 */
[----:B------:R-:W-:Y:S04]  /*6c9b0*/  STL.64 [R1+0x880], R148 ;  /* 0x0008809401007387 */ /* 0x000fe80000100a00 */
[----:B------:R-:W-:Y:S04]  /*6c9c0*/  STL.64 [R1+0x888], R150 ;  /* 0x0008889601007387 */ /* 0x000fe80000100a00 */
[----:B------:R-:W4:Y:S04]  /*6c9d0*/  LDL.LU R240, [R1+0x2b90] ;  /* 0x002b900001f07983 */ /* 0x000f280000300800 */
[----:B------:R-:W4:Y:S04]  /*6c9e0*/  LDL.LU R241, [R1+0x2b94] ;  /* 0x002b940001f17983 */ /* 0x000f280000300800 */
[----:B------:R-:W4:Y:S04]  /*6c9f0*/  LDL.LU R242, [R1+0x2b98] ;  /* 0x002b980001f27983 */ /* 0x000f280000300800 */
[----:B------:R-:W4:Y:S01]  /*6ca00*/  LDL.LU R243, [R1+0x2b9c] ;  /* 0x002b9c0001f37983 */ /* 0x000f220000300800 */
[----:B--2---:R-:W-:Y:S01]  /*6ca10*/  MOV R70, R144 ;  /* 0x0000009000467202 */ /* 0x004fe20000000f00 */
[----:B---3--:R-:W-:Y:S01]  /*6ca20*/  IMAD.MOV.U32 R71, RZ, RZ, R145 ;  /* 0x000000ffff477224 */ /* 0x008fe200078e0091 */
[----:B------:R-:W-:Y:S01]  /*6ca30*/  MOV R83, R147 ;  /* 0x0000009300537202 */ /* 0x000fe20000000f00 */
[----:B------:R-:W-:-:S02]  /*6ca40*/  IMAD.MOV.U32 R82, RZ, RZ, R146 ;  /* 0x000000ffff527224 */ /* 0x000fc400078e0092 */
[C---:B------:R-:W-:Y:S02]  /*6ca50*/  HMMA.1688.F32.TF32 R144, R136.reuse, R104, R236 ;  /* 0x000000688890723c */ /* 0x040fe400000810ec */
[----:B------:R-:W-:Y:S06]  /*6ca60*/  STL [R1+0x659c], R83 ;  /* 0x00659c5301007387 */ /* 0x000fec0000100800 */
[----:B------:R-:W-:Y:S01]  /*6ca70*/  HMMA.1688.F32.TF32 R140, R136, R100, R140 ;  /* 0x00000064888c723c */ /* 0x000fe2000008108c */
[----:B------:R-:W-:Y:S04]  /*6ca80*/  STL [R1+0x6598], R82 ;  /* 0x0065985201007387 */ /* 0x000fe80000100800 */
[----:B------:R-:W-:Y:S04]  /*6ca90*/  STL [R1+0x6594], R71 ;  /* 0x0065944701007387 */ /* 0x000fe80000100800 */
[----:B------:R2:W-:Y:S04]  /*6caa0*/  STL [R1+0x6590], R70 ;  /* 0x0065904601007387 */ /* 0x0005e80000100800 */
[----:B------:R-:W3:Y:S04]  /*6cab0*/  LDL.LU R236, [R1+0x2b80] ;  /* 0x002b800001ec7983 */ /* 0x000ee80000300800 */
[----:B------:R-:W3:Y:S04]  /*6cac0*/  LDL.LU R237, [R1+0x2b84] ;  /* 0x002b840001ed7983 */ /* 0x000ee80000300800 */
[----:B------:R-:W3:Y:S04]  /*6cad0*/  LDL.LU R238, [R1+0x2b88] ;  /* 0x002b880001ee7983 */ /* 0x000ee80000300800 */
[----:B------:R-:W3:Y:S01]  /*6cae0*/  LDL.LU R239, [R1+0x2b8c] ;  /* 0x002b8c0001ef7983 */ /* 0x000ee20000300800 */
[----:B------:R-:W-:Y:S01]  /*6caf0*/  IMAD.MOV.U32 R67, RZ, RZ, R147 ;  /* 0x000000ffff437224 */ /* 0x000fe200078e0093 */
[----:B------:R-:W-:Y:S01]  /*6cb00*/  MOV R66, R146 ;  /* 0x0000009200427202 */ /* 0x000fe20000000f00 */
[----:B------:R-:W-:-:S02]  /*6cb10*/  IMAD.MOV.U32 R63, RZ, RZ, R145 ;  /* 0x000000ffff3f7224 */ /* 0x000fc400078e0091 */
[----:B------:R-:W-:Y:S01]  /*6cb20*/  IMAD.MOV.U32 R62, RZ, RZ, R144 ;  /* 0x000000ffff3e7224 */ /* 0x000fe200078e0090 */
[----:B------:R1:W-:Y:S01]  /*6cb30*/  STL [R1+0x65ac], R67 ;  /* 0x0065ac4301007387 */ /* 0x0003e20000100800 */
[----:B------:R-:W-:-:S03]  /*6cb40*/  IMAD.MOV.U32 R54, RZ, RZ, R140 ;  /* 0x000000ffff367224 */ /* 0x000fc600078e008c */
[----:B------:R-:W-:Y:S01]  /*6cb50*/  STL [R1+0x65a8], R66 ;  /* 0x0065a84201007387 */ /* 0x000fe20000100800 */
[----:B------:R-:W-:-:S03]  /*6cb60*/  MOV R55, R141 ;  /* 0x0000008d00377202 */ /* 0x000fc60000000f00 */
[----:B------:R1:W-:Y:S01]  /*6cb70*/  STL [R1+0x65a4], R63 ;  /* 0x0065a43f01007387 */ /* 0x0003e20000100800 */
[----:B------:R-:W-:-:S03]  /*6cb80*/  IMAD.MOV.U32 R58, RZ, RZ, R142 ;  /* 0x000000ffff3a7224 */ /* 0x000fc600078e008e */
[----:B------:R1:W-:Y:S01]  /*6cb90*/  STL [R1+0x65a0], R62 ;  /* 0x0065a03e01007387 */ /* 0x0003e20000100800 */
[----:B------:R-:W-:-:S03]  /*6cba0*/  IMAD.MOV.U32 R59, RZ, RZ, R143 ;  /* 0x000000ffff3b7224 */ /* 0x000fc600078e008f */
[----:B------:R-:W2:Y:S04]  /*6cbb0*/  LDL.LU R140, [R1+0x2b70] ;  /* 0x002b7000018c7983 */ /* 0x000ea80000300800 */
[----:B------:R-:W2:Y:S04]  /*6cbc0*/  LDL.LU R141, [R1+0x2b74] ;  /* 0x002b7400018d7983 */ /* 0x000ea80000300800 */
[----:B------:R-:W2:Y:S04]  /*6cbd0*/  LDL.LU R142, [R1+0x2b78] ;  /* 0x002b7800018e7983 */ /* 0x000ea80000300800 */
[----:B------:R-:W2:Y:S04]  /*6cbe0*/  LDL.LU R143, [R1+0x2b7c] ;  /* 0x002b7c00018f7983 */ /* 0x000ea80000300800 */
[----:B------:R1:W-:Y:S04]  /*6cbf0*/  STL [R1+0x65bc], R59 ;  /* 0x0065bc3b01007387 */ /* 0x0003e80000100800 */
[----:B------:R1:W-:Y:S04]  /*6cc00*/  STL [R1+0x65b8], R58 ;  /* 0x0065b83a01007387 */ /* 0x0003e80000100800 */
[----:B------:R1:W-:Y:S04]  /*6cc10*/  STL [R1+0x65b4], R55 ;  /* 0x0065b43701007387 */ /* 0x0003e80000100800 */
[----:B------:R1:W-:Y:S01]  /*6cc20*/  STL [R1+0x65b0], R54 ;  /* 0x0065b03601007387 */ /* 0x0003e20000100800 */
[----:B----4-:R-:W-:Y:S03]  /*6cc30*/  HMMA.1688.F32.TF32 R144, R136, R96, R240 ;  /* 0x000000608890723c */ /* 0x010fe600000810f0 */
[----:B------:R-:W4:Y:S04]  /*6cc40*/  LDL.LU R240, [R1+0x2b60] ;  /* 0x002b600001f07983 */ /* 0x000f280000300800 */
[----:B------:R-:W4:Y:S04]  /*6cc50*/  LDL.LU R241, [R1+0x2b64] ;  /* 0x002b640001f17983 */ /* 0x000f280000300800 */
[----:B------:R-:W4:Y:S04]  /*6cc60*/  LDL.LU R242, [R1+0x2b68] ;  /* 0x002b680001f27983 */ /* 0x000f280000300800 */
[----:B------:R-:W4:Y:S09]  /*6cc70*/  LDL.LU R243, [R1+0x2b6c] ;  /* 0x002b6c0001f37983 */ /* 0x000f320000300800 */
[----:B------:R-:W-:Y:S01]  /*6cc80*/  MOV R51, R147 ;  /* 0x0000009300337202 */ /* 0x000fe20000000f00 */
[----:B------:R-:W-:Y:S01]  /*6cc90*/  IMAD.MOV.U32 R50, RZ, RZ, R146 ;  /* 0x000000ffff327224 */ /* 0x000fe200078e0092 */
[----:B------:R-:W-:Y:S01]  /*6cca0*/  MOV R46, R144 ;  /* 0x00000090002e7202 */ /* 0x000fe20000000f00 */
[----:B------:R-:W-:-:S02]  /*6ccb0*/  IMAD.MOV.U32 R47, RZ, RZ, R145 ;  /* 0x000000ffff2f7224 */ /* 0x000fc400078e0091 */
[----:B------:R1:W-:Y:S04]  /*6ccc0*/  STL [R1+0x65cc], R51 ;  /* 0x0065cc3301007387 */ /* 0x0003e80000100800 */
[----:B------:R1:W-:Y:S04]  /*6ccd0*/  STL [R1+0x65c8], R50 ;  /* 0x0065c83201007387 */ /* 0x0003e80000100800 */
[----:B------:R-:W-:Y:S01]  /*6cce0*/  STL [R1+0x65c4], R47 ;  /* 0x0065c42f01007387 */ /* 0x000fe20000100800 */
[C---:B---3--:R-:W-:Y:S03]  /*6ccf0*/  HMMA.1688.F32.TF32 R144, R136.reuse, R92, R236 ;  /* 0x0000005c8890723c */ /* 0x048fe600000810ec */
[----:B------:R3:W-:Y:S04]  /*6cd00*/  STL [R1+0x65c0], R46 ;  /* 0x0065c02e01007387 */ /* 0x0007e80000100800 */
[----:B------:R-:W3:Y:S04]  /*6cd10*/  LDL.LU R236, [R1+0x2b50] ;  /* 0x002b500001ec7983 */ /* 0x000ee80000300800 */
[----:B------:R-:W3:Y:S04]  /*6cd20*/  LDL.LU R237, [R1+0x2b54] ;  /* 0x002b540001ed7983 */ /* 0x000ee80000300800 */
[----:B------:R-:W3:Y:S04]  /*6cd30*/  LDL.LU R238, [R1+0x2b58] ;  /* 0x002b580001ee7983 */ /* 0x000ee80000300800 */
[----:B------:R-:W3:Y:S01]  /*6cd40*/  LDL.LU R239, [R1+0x2b5c] ;  /* 0x002b5c0001ef7983 */ /* 0x000ee20000300800 */
[----:B--2---:R-:W-:Y:S04]  /*6cd50*/  HMMA.1688.F32.TF32 R140, R136, R88, R140 ;  /* 0x00000058888c723c */ /* 0x004fe8000008108c */
[----:B------:R-:W-:Y:S01]  /*6cd60*/  IMAD.MOV.U32 R91, RZ, RZ, R147 ;  /* 0x000000ffff5b7224 */ /* 0x000fe200078e0093 */
[----:B------:R-:W-:Y:S01]  /*6cd70*/  MOV R90, R146 ;  /* 0x00000092005a7202 */ /* 0x000fe20000000f00 */
[----:B------:R-:W-:-:S02]  /*6cd80*/  IMAD.MOV.U32 R87, RZ, RZ, R145 ;  /* 0x000000ffff577224 */ /* 0x000fc400078e0091 */
[----:B------:R-:W-:Y:S01]  /*6cd90*/  IMAD.MOV.U32 R86, RZ, RZ, R144 ;  /* 0x000000ffff567224 */ /* 0x000fe200078e0090 */
[----:B------:R2:W-:Y:S04]  /*6cda0*/  STL [R1+0x65dc], R91 ;  /* 0x0065dc5b01007387 */ /* 0x0005e80000100800 */
[----:B------:R1:W-:Y:S04]  /*6cdb0*/  STL [R1+0x65d8], R90 ;  /* 0x0065d85a01007387 */ /* 0x0003e80000100800 */
[----:B------:R1:W-:Y:S04]  /*6cdc0*/  STL [R1+0x65d4], R87 ;  /* 0x0065d45701007387 */ /* 0x0003e80000100800 */
[----:B------:R1:W-:Y:S03]  /*6cdd0*/  STL [R1+0x65d0], R86 ;  /* 0x0065d05601007387 */ /* 0x0003e60000100800 */
[----:B------:R-:W-:Y:S01]  /*6cde0*/  IMAD.MOV.U32 R38, RZ, RZ, R140 ;  /* 0x000000ffff267224 */ /* 0x000fe200078e008c */
[----:B------:R-:W-:Y:S01]  /*6cdf0*/  MOV R39, R141 ;  /* 0x0000008d00277202 */ /* 0x000fe20000000f00 */
[----:B------:R-:W2:Y:S01]  /*6ce00*/  LDL.LU R140, [R1+0x2b40] ;  /* 0x002b4000018c7983 */ /* 0x000ea20000300800 */
[----:B------:R-:W-:-:S02]  /*6ce10*/  IMAD.MOV.U32 R42, RZ, RZ, R142 ;  /* 0x000000ffff2a7224 */ /* 0x000fc400078e008e */
[----:B------:R-:W-:Y:S01]  /*6ce20*/  IMAD.MOV.U32 R43, RZ, RZ, R143 ;  /* 0x000000ffff2b7224 */ /* 0x000fe200078e008f */
[----:B------:R-:W2:Y:S04]  /*6ce30*/  LDL.LU R141, [R1+0x2b44] ;  /* 0x002b4400018d7983 */ /* 0x000ea80000300800 */
[----:B------:R-:W2:Y:S04]  /*6ce40*/  LDL.LU R142, [R1+0x2b48] ;  /* 0x002b4800018e7983 */ /* 0x000ea80000300800 */
[----:B------:R-:W2:Y:S04]  /*6ce50*/  LDL.LU R143, [R1+0x2b4c] ;  /* 0x002b4c00018f7983 */ /* 0x000ea80000300800 */
[----:B------:R-:W-:Y:S04]  /*6ce60*/  STL [R1+0x65ec], R43 ;  /* 0x0065ec2b01007387 */ /* 0x000fe80000100800 */
[----:B------:R-:W-:Y:S04]  /*6ce70*/  STL [R1+0x65e8], R42 ;  /* 0x0065e82a01007387 */ /* 0x000fe80000100800 */
[----:B------:R-:W-:Y:S04]  /*6ce80*/  STL [R1+0x65e4], R39 ;  /* 0x0065e42701007387 */ /* 0x000fe80000100800 */
[----:B------:R-:W-:Y:S01]  /*6ce90*/  STL [R1+0x65e0], R38 ;  /* 0x0065e02601007387 */ /* 0x000fe20000100800 */
[----:B----4-:R-:W-:Y:S03]  /*6cea0*/  HMMA.1688.F32.TF32 R144, R136, R84, R240 ;  /* 0x000000548890723c */ /* 0x010fe600000810f0 */
[----:B------:R-:W4:Y:S04]  /*6ceb0*/  LDL.LU R240, [R1+0x2b30] ;  /* 0x002b300001f07983 */ /* 0x000f280000300800 */
[----:B------:R-:W4:Y:S04]  /*6cec0*/  LDL.LU R241, [R1+0x2b34] ;  /* 0x002b340001f17983 */ /* 0x000f280000300800 */
[----:B------:R-:W4:Y:S04]  /*6ced0*/  LDL.LU R242, [R1+0x2b38] ;  /* 0x002b380001f27983 */ /* 0x000f280000300800 */
[----:B------:R-:W4:Y:S09]  /*6cee0*/  LDL.LU R243, [R1+0x2b3c] ;  /* 0x002b3c0001f37983 */ /* 0x000f320000300800 */
[----:B------:R-:W-:Y:S01]  /*6cef0*/  MOV R35, R147 ;  /* 0x0000009300237202 */ /* 0x000fe20000000f00 */
[----:B------:R-:W-:Y:S01]  /*6cf00*/  IMAD.MOV.U32 R34, RZ, RZ, R146 ;  /* 0x000000ffff227224 */ /* 0x000fe200078e0092 */
[----:B-1----:R-:W-:Y:S01]  /*6cf10*/  MOV R30, R144 ;  /* 0x00000090001e7202 */ /* 0x002fe20000000f00 */
[----:B------:R-:W-:-:S02]  /*6cf20*/  IMAD.MOV.U32 R31, RZ, RZ, R145 ;  /* 0x000000ffff1f7224 */ /* 0x000fc400078e0091 */
[----:B------:R-:W-:Y:S04]  /*6cf30*/  STL [R1+0x65fc], R35 ;  /* 0x0065fc2301007387 */ /* 0x000fe80000100800 */
[----:B------:R-:W-:Y:S04]  /*6cf40*/  STL [R1+0x65f8], R34 ;  /* 0x0065f82201007387 */ /* 0x000fe80000100800 */
[----:B------:R-:W-:Y:S04]  /*6cf50*/  STL [R1+0x65f4], R31 ;  /* 0x0065f41f01007387 */ /* 0x000fe80000100800 */
[----:B------:R-:W-:Y:S01]  /*6cf60*/  STL [R1+0x65f0], R30 ;  /* 0x0065f01e01007387 */ /* 0x000fe20000100800 */
[----:B---3--:R-:W-:Y:S03]  /*6cf70*/  HMMA.1688.F32.TF32 R144, R136, R80, R236 ;  /* 0x000000508890723c */ /* 0x008fe600000810ec */
[----:B------:R-:W3:Y:S04]  /*6cf80*/  LDL.LU R236, [R1+0x2b20] ;  /* 0x002b200001ec7983 */ /* 0x000ee80000300800 */
[----:B------:R-:W3:Y:S04]  /*6cf90*/  LDL.LU R237, [R1+0x2b24] ;  /* 0x002b240001ed7983 */ /* 0x000ee80000300800 */
[----:B------:R-:W3:Y:S04]  /*6cfa0*/  LDL.LU R238, [R1+0x2b28] ;  /* 0x002b280001ee7983 */ /* 0x000ee80000300800 */
[----:B------:R-:W3:Y:S09]  /*6cfb0*/  LDL.LU R239, [R1+0x2b2c] ;  /* 0x002b2c0001ef7983 */ /* 0x000ef20000300800 */
[----:B------:R-:W-:Y:S01]  /*6cfc0*/  IMAD.MOV.U32 R27, RZ, RZ, R147 ;  /* 0x000000ffff1b7224 */ /* 0x000fe200078e0093 */
[----:B------:R-:W-:Y:S01]  /*6cfd0*/  MOV R26, R146 ;  /* 0x00000092001a7202 */ /* 0x000fe20000000f00 */
[----:B------:R-:W-:-:S02]  /*6cfe0*/  IMAD.MOV.U32 R23, RZ, RZ, R145 ;  /* 0x000000ffff177224 */ /* 0x000fc400078e0091 */
[----:B------:R-:W-:Y:S01]  /*6cff0*/  IMAD.MOV.U32 R22, RZ, RZ, R144 ;  /* 0x000000ffff167224 */ /* 0x000fe200078e0090 */
[----:B------:R1:W-:Y:S04]  /*6d000*/  STL [R1+0x660c], R27 ;  /* 0x00660c1b01007387 */ /* 0x0003e80000100800 */
[----:B------:R1:W-:Y:S04]  /*6d010*/  STL [R1+0x6608], R26 ;  /* 0x0066081a01007387 */ /* 0x0003e80000100800 */
[----:B------:R-:W-:Y:S04]  /*6d020*/  STL [R1+0x6604], R23 ;  /* 0x0066041701007387 */ /* 0x000fe80000100800 */
[----:B------:R1:W-:Y:S04]  /*6d030*/  STL [R1+0x6600], R22 ;  /* 0x0066001601007387 */ /* 0x0003e80000100800 */
[----:B------:R-:W3:Y:S04]  /*6d040*/  LDL.LU R184, [R1+0x2b10] ;  /* 0x002b100001b87983 */ /* 0x000ee80000300800 */
[----:B------:R-:W3:Y:S04]  /*6d050*/  LDL.LU R185, [R1+0x2b14] ;  /* 0x002b140001b97983 */ /* 0x000ee80000300800 */
[----:B------:R-:W3:Y:S01]  /*6d060*/  LDL.LU R186, [R1+0x2b18] ;  /* 0x002b180001ba7983 */ /* 0x000ee20000300800 */
[C---:B--2---:R-:W-:Y:S03]  /*6d070*/  HMMA.1688.F32.TF32 R140, R136.reuse, R68, R140 ;  /* 0x00000044888c723c */ /* 0x044fe6000008108c */
[----:B------:R-:W2:Y:S11]  /*6d080*/  LDL.LU R187, [R1+0x2b1c] ;  /* 0x002b1c0001bb7983 */ /* 0x000eb60000300800 */
[----:B------:R-:W-:Y:S10]  /*6d090*/  @!UPT UIADD3 URZ, URZ, URZ, URZ ;  /* 0x0000003f3f3ff290 */ /* 0x000ff4000fffe03f */
[----:B------:R-:W-:Y:S01]  /*6d0a0*/  IMAD.MOV.U32 R99, RZ, RZ, R143 ;  /* 0x000000ffff637224 */ /* 0x000fe200078e008f */
[----:B------:R-:W-:Y:S01]  /*6d0b0*/  MOV R95, R141 ;  /* 0x0000008d005f7202 */ /* 0x000fe20000000f00 */
[----:B------:R-:W-:Y:S02]  /*6d0c0*/  IMAD.MOV.U32 R98, RZ, RZ, R142 ;  /* 0x000000ffff627224 */ /* 0x000fe400078e008e */
[----:B------:R-:W-:Y:S01]  /*6d0d0*/  IMAD.MOV.U32 R94, RZ, RZ, R140 ;  /* 0x000000ffff5e7224 */ /* 0x000fe200078e008c */
[----:B------:R1:W-:Y:S04]  /*6d0e0*/  STL [R1+0x661c], R99 ;  /* 0x00661c6301007387 */ /* 0x0003e80000100800 */
[----:B------:R-:W-:Y:S04]  /*6d0f0*/  STL [R1+0x6618], R98 ;  /* 0x0066186201007387 */ /* 0x000fe80000100800 */
        /* <DEDUP_REMOVED lines=9> */
[----:B------:R-:W4:Y:S01]  /*6d190*/  LDL.LU R140, [R1+0x2af0] ;  /* 0x002af000018c7983 */ /* 0x000f220000300800 */
[----:B------:R-:W-:Y:S01]  /*6d1a0*/  IMAD.MOV.U32 R18, RZ, RZ, R142 ;  /* 0x000000ffff127224 */ /* 0x000fe200078e008e */
[----:B------:R-:W-:-:S02]  /*6d1b0*/  MOV R19, R143 ;  /* 0x0000008f00137202 */ /* 0x000fc40000000f00 */
[----:B------:R-:W4:Y:S04]  /*6d1c0*/  LDL.LU R141, [R1+0x2af4] ;  /* 0x002af400018d7983 */ /* 0x000f280000300800 */
[----:B------:R-:W4:Y:S04]  /*6d1d0*/  LDL.LU R142, [R1+0x2af8] ;  /* 0x002af800018e7983 */ /* 0x000f280000300800 */
[----:B------:R-:W4:Y:S04]  /*6d1e0*/  LDL.LU R143, [R1+0x2afc] ;  /* 0x002afc00018f7983 */ /* 0x000f280000300800 */
[----:B------:R1:W-:Y:S01]  /*6d1f0*/  STL [R1+0x662c], R19 ;  /* 0x00662c1301007387 */ /* 0x0003e20000100800 */
[----:B---3--:R-:W-:Y:S03]  /*6d200*/  HMMA.1688.F32.TF32 R144, R136, R60, R236 ;  /* 0x0000003c8890723c */ /* 0x008fe600000810ec */
[----:B------:R-:W-:Y:S04]  /*6d210*/  STL [R1+0x6628], R18 ;  /* 0x0066281201007387 */ /* 0x000fe80000100800 */
[----:B------:R3:W-:Y:S04]  /*6d220*/  STL [R1+0x6624], R15 ;  /* 0x0066240f01007387 */ /* 0x0007e80000100800 */
        /* <DEDUP_REMOVED lines=8> */
[----:B------:R-:W-:Y:S02]  /*6d2b0*/  IMAD.MOV.U32 R11, RZ, RZ, R147 ;  /* 0x000000ffff0b7224 */ /* 0x000fe400078e0093 */
[----:B--2---:R-:W-:Y:S03]  /*6d2c0*/  HMMA.1688.F32.TF32 R144, R136, R56, R184 ;  /* 0x000000388890723c */ /* 0x004fe600000810b8 */
[----:B------:R-:W-:Y:S04]  /*6d2d0*/  STL [R1+0x663c], R11 ;  /* 0x00663c0b01007387 */ /* 0x000fe80000100800 */
[----:B------:R-:W-:Y:S04]  /*6d2e0*/  STL [R1+0x6638], R10 ;  /* 0x0066380a01007387 */ /* 0x000fe80000100800 */
[----:B------:R-:W-:Y:S04]  /*6d2f0*/  STL [R1+0x6634], R7 ;  /* 0x0066340701007387 */ /* 0x000fe80000100800 */
[----:B------:R-:W-:Y:S09]  /*6d300*/  STL [R1+0x6630], R6 ;  /* 0x0066300601007387 */ /* 0x000ff20000100800 */
[----:B------:R-:W-:Y:S01]  /*6d310*/  IMAD.MOV.U32 R70, RZ, RZ, R147 ;  /* 0x000000ffff467224 */ /* 0x000fe200078e0093 */
[----:B------:R-:W-:Y:S01]  /*6d320*/  MOV R82, R145 ;  /* 0x0000009100527202 */ /* 0x000fe20000000f00 */
[----:B------:R-:W-:-:S02]  /*6d330*/  IMAD.MOV.U32 R71, RZ, RZ, R146 ;  /* 0x000000ffff477224 */ /* 0x000fc400078e0092 */
[----:B------:R-:W-:Y:S01]  /*6d340*/  IMAD.MOV.U32 R83, RZ, RZ, R144 ;  /* 0x000000ffff537224 */ /* 0x000fe200078e0090 */
[----:B------:R-:W-:Y:S04]  /*6d350*/  STL [R1+0x664c], R70 ;  /* 0x00664c4601007387 */ /* 0x000fe80000100800 */
[----:B------:R-:W-:Y:S04]  /*6d360*/  STL [R1+0x6648], R71 ;  /* 0x0066484701007387 */ /* 0x000fe80000100800 */
[----:B------:R-:W-:Y:S04]  /*6d370*/  STL [R1+0x6644], R82 ;  /* 0x0066445201007387 */ /* 0x000fe80000100800 */
[----:B------:R-:W-:Y:S01]  /*6d380*/  STL [R1+0x6640], R83 ;  /* 0x0066405301007387 */ /* 0x000fe20000100800 */
[C---:B----4-:R-:W-:Y:S03]  /*6d390*/  HMMA.1688.F32.TF32 R144, R136.reuse, R52, R240 ;  /* 0x000000348890723c */ /* 0x050fe600000810f0 */
[----:B------:R-:W2:Y:S04]  /*6d3a0*/  LDL.LU R240, [R1+0x2ad0] ;  /* 0x002ad00001f07983 */ /* 0x000ea80000300800 */
[----:B------:R-:W2:Y:S04]  /*6d3b0*/  LDL.LU R241, [R1+0x2ad4] ;  /* 0x002ad40001f17983 */ /* 0x000ea80000300800 */
[----:B------:R-:W2:Y:S04]  /*6d3c0*/  LDL.LU R242, [R1+0x2ad8] ;  /* 0x002ad80001f27983 */ /* 0x000ea80000300800 */
[----:B------:R-:W2:Y:S04]  /*6d3d0*/  LDL.LU R243, [R1+0x2adc] ;  /* 0x002adc0001f37983 */ /* 0x000ea80000300800 */
        /* <DEDUP_REMOVED lines=12> */
[----:B------:R-:W4:Y:S01]  /*6d4a0*/  LDL.LU R188, [R1+0x2aa0] ;  /* 0x002aa00001bc7983 */ /* 0x000f220000300800 */
[----:B------:R-:W-:-:S03]  /*6d4b0*/  IMAD.MOV.U32 R62, RZ, RZ, R143 ;  /* 0x000000ffff3e7224 */ /* 0x000fc600078e008f */
[----:B------:R-:W4:Y:S01]  /*6d4c0*/  LDL.LU R189, [R1+0x2aa4] ;  /* 0x002aa40001bd7983 */ /* 0x000f220000300800 */
[----:B---3--:R-:W-:Y:S03]  /*6d4d0*/  HMMA.1688.F32.TF32 R140, R136, R44, R236 ;  /* 0x0000002c888c723c */ /* 0x008fe600000810ec */
        /* <DEDUP_REMOVED lines=18> */
[----:B------:R-:W-:Y:S01]  /*6d600*/  MOV R102, R144 ;  /* 0x0000009000667202 */ /* 0x000fe20000000f00 */
[----:B------:R-:W-:Y:S01]  /*6d610*/  IMAD.MOV.U32 R103, RZ, RZ, R145 ;  /* 0x000000ffff677224 */ /* 0x000fe200078e0091 */
[----:B------:R-:W-:Y:S01]  /*6d620*/  MOV R107, R147 ;  /* 0x00000093006b7202 */ /* 0x000fe20000000f00 */
[----:B------:R-:W-:-:S02]  /*6d630*/  IMAD.MOV.U32 R106, RZ, RZ, R146 ;  /* 0x000000ffff6a7224 */ /* 0x000fc400078e0092 */
[----:B--2---:R-:W-:Y:S01]  /*6d640*/  HMMA.1688.F32.TF32 R144, R136, R40, R240 ;  /* 0x000000288890723c */ /* 0x004fe200000810f0 */
[----:B------:R-:W2:Y:S04]  /*6d650*/  LDL.LU R240, [R1+0x2a60] ;  /* 0x002a600001f07983 */ /* 0x000ea80000300800 */
[----:B------:R-:W2:Y:S04]  /*6d660*/  LDL.LU R241, [R1+0x2a64] ;  /* 0x002a640001f17983 */ /* 0x000ea80000300800 */
[----:B------:R-:W2:Y:S04]  /*6d670*/  LDL.LU R242, [R1+0x2a68] ;  /* 0x002a680001f27983 */ /* 0x000ea80000300800 */
[----:B------:R-:W2:Y:S04]  /*6d680*/  LDL.LU R243, [R1+0x2a6c] ;  /* 0x002a6c0001f37983 */ /* 0x000ea80000300800 */
[----:B------:R-:W2:Y:S07]  /*6d690*/  LDL R251, [R1+0xf34] ;  /* 0x000f340001fb7983 */ /* 0x000eae0000100800 */
[----:B------:R-:W-:Y:S01]  /*6d6a0*/  MOV R51, R144 ;  /* 0x0000009000337202 */ /* 0x000fe20000000f00 */
[----:B------:R-:W-:Y:S01]  /*6d6b0*/  IMAD.MOV.U32 R50, RZ, RZ, R145 ;  /* 0x000000ffff327224 */ /* 0x000fe200078e0091 */
[----:B------:R-:W-:Y:S01]  /*6d6c0*/  MOV R46, R147 ;  /* 0x00000093002e7202 */ /* 0x000fe20000000f00 */
[----:B------:R-:W-:-:S02]  /*6d6d0*/  IMAD.MOV.U32 R47, RZ, RZ, R146 ;  /* 0x000000ffff2f7224 */ /* 0x000fc400078e0092 */
[C---:B----4-:R-:W-:Y:S11]  /*6d6e0*/  HMMA.1688.F32.TF32 R144, R136.reuse, R36, R228 ;  /* 0x000000248890723c */ /* 0x050ff600000810e4 */
[----:B------:R-:W-:Y:S11]  /*6d6f0*/  @!UPT UIADD3 URZ, URZ, URZ, URZ ;  /* 0x0000003f3f3ff290 */ /* 0x000ff6000fffe03f */
[----:B------:R-:W-:Y:S02]  /*6d700*/  @!UPT UIADD3 URZ, URZ, URZ, URZ ;  /* 0x0000003f3f3ff290 */ /* 0x000fe4000fffe03f */
[----:B------:R-:W-:Y:S01]  /*6d710*/  IMAD.MOV.U32 R74, RZ, RZ, R144 ;  /* 0x000000ffff4a7224 */ /* 0x000fe200078e0090 */
[----:B------:R-:W-:Y:S01]  /*6d720*/  MOV R78, R146 ;  /* 0x00000092004e7202 */ /* 0x000fe20000000f00 */
[----:B------:R-:W-:Y:S01]  /*6d730*/  IMAD.MOV.U32 R75, RZ, RZ, R145 ;  /* 0x000000ffff4b7224 */ /* 0x000fe200078e0091 */
[----:B---3--:R-:W-:Y:S01]  /*6d740*/  HMMA.1688.F32.TF32 R140, R136, R20, R140 ;  /* 0x00000014888c723c */ /* 0x008fe2000008108c */
[----:B------:R-:W-:-:S07]  /*6d750*/  IMAD.MOV.U32 R110, RZ, RZ, R147 ;  /* 0x000000ffff6e7224 */ /* 0x000fce00078e0093 */
[C---:B------:R-:W-:Y:S11]  /*6d760*/  HMMA.1688.F32.TF32 R144, R136.reuse, R32, R192 ;  /* 0x000000208890723c */ /* 0x040ff600000810c0 */
[----:B------:R-:W-:Y:S05]  /*6d770*/  @!UPT UIADD3 URZ, URZ, URZ, URZ ;  /* 0x0000003f3f3ff290 */ /* 0x000fea000fffe03f */
[----:B------:R-:W-:Y:S01]  /*6d780*/  IMAD.MOV.U32 R111, RZ, RZ, R140 ;  /* 0x000000ffff6f7224 */ /* 0x000fe200078e008c */
[----:B------:R-:W-:Y:S01]  /*6d790*/  MOV R79, R141 ;  /* 0x0000008d004f7202 */ /* 0x000fe20000000f00 */
[----:B------:R-:W-:Y:S02]  /*6d7a0*/  IMAD.MOV.U32 R114, RZ, RZ, R142 ;  /* 0x000000ffff727224 */ /* 0x000fe400078e008e */
[----:B------:R-:W-:Y:S02]  /*6d7b0*/  IMAD.MOV.U32 R115, RZ, RZ, R143 ;  /* 0x000000ffff737224 */ /* 0x000fe400078e008f */
[----:B------:R-:W-:Y:S02]  /*6d7c0*/  HMMA.1688.F32.TF32 R140, R136, R16, R236 ;  /* 0x00000010888c723c */ /* 0x000fe400000810ec */
[----:B------:R-:W-:Y:S01]  /*6d7d0*/  IMAD.MOV.U32 R91, RZ, RZ, R144 ;  /* 0x000000ffff5b7224 */ /* 0x000fe200078e0090 */
[----:B------:R-:W-:Y:S01]  /*6d7e0*/  MOV R90, R145 ;  /* 0x00000091005a7202 */ /* 0x000fe20000000f00 */
[----:B------:R-:W-:-:S02]  /*6d7f0*/  IMAD.MOV.U32 R87, RZ, RZ, R146 ;  /* 0x000000ffff577224 */ /* 0x000fc400078e0092 */
[----:B------:R-:W-:Y:S02]  /*6d800*/  IMAD.MOV.U32 R86, RZ, RZ, R147 ;  /* 0x000000ffff567224 */ /* 0x000fe400078e0093 */
[----:B------:R-:W-:Y:S11]  /*6d810*/  HMMA.1688.F32.TF32 R144, R136, R28, R188 ;  /* 0x0000001c8890723c */ /* 0x000ff600000810bc */
[----:B------:R-:W-:Y:S05]  /*6d820*/  @!UPT UIADD3 URZ, URZ, URZ, URZ ;  /* 0x0000003f3f3ff290 */ /* 0x000fea000fffe03f */
[----:B-1----:R-:W-:Y:S01]  /*6d830*/  MOV R27, R140 ;  /* 0x0000008c001b7202 */ /* 0x002fe20000000f00 */
[----:B------:R-:W-:Y:S01]  /*6d840*/  IMAD.MOV.U32 R26, RZ, RZ, R141 ;  /* 0x000000ffff1a7224 */ /* 0x000fe200078e008d */
[----:B------:R-:W-:Y:S01]  /*6d850*/  MOV R22, R143 ;  /* 0x0000008f00167202 */ /* 0x000fe20000000f00 */
[----:B------:R-:W-:-:S05]  /*6d860*/  IMAD.MOV.U32 R23, RZ, RZ, R142 ;  /* 0x000000ffff177224 */ /* 0x000fca00078e008e */
[----:B------:R-:W-:Y:S01]  /*6d870*/  MOV R43, R144 ;  /* 0x00000090002b7202 */ /* 0x000fe20000000f00 */
[----:B------:R-:W-:Y:S01]  /*6d880*/  IMAD.MOV.U32 R42, RZ, RZ, R145 ;  /* 0x000000ffff2a7224 */ /* 0x000fe200078e0091 */
[----:B------:R-:W-:Y:S01]  /*6d890*/  MOV R38, R147 ;  /* 0x0000009300267202 */ /* 0x000fe20000000f00 */
[----:B------:R-:W-:Y:S02]  /*6d8a0*/  IMAD.MOV.U32 R39, RZ, RZ, R146 ;  /* 0x000000ffff277224 */ /* 0x000fe400078e0092 */
[C---:B------:R-:W-:Y:S08]  /*6d8b0*/  HMMA.1688.F32.TF32 R144, R136.reuse, R24, R184 ;  /* 0x000000188890723c */ /* 0x040ff000000810b8 */
[----:B--2---:R-:W-:Y:S01]  /*6d8c0*/  HMMA.1688.F32.TF32 R140, R136, R12, R240 ;  /* 0x0000000c888c723c */ /* 0x004fe200000810f0 */
[----:B------:R-:W2:Y:S04]  /*6d8d0*/  LDL.LU R240, [R1+0x2980] ;  /* 0x0029800001f07983 */ /* 0x000ea80000300800 */
[----:B------:R-:W2:Y:S04]  /*6d8e0*/  LDL.LU R241, [R1+0x2984] ;  /* 0x0029840001f17983 */ /* 0x000ea80000300800 */
[----:B------:R-:W2:Y:S04]  /*6d8f0*/  LDL.LU R242, [R1+0x2988] ;  /* 0x0029880001f27983 */ /* 0x000ea80000300800 */
[----:B------:R-:W2:Y:S11]  /*6d900*/  LDL.LU R243, [R1+0x298c] ;  /* 0x00298c0001f37983 */ /* 0x000eb60000300800 */
        /* <DEDUP_REMOVED lines=66> */
[----:B------:R-:W-:-:S02]  /*6dd30*/  IMAD.MOV.U32 R34, RZ, RZ, R145 ;  /* 0x000000ffff227224 */ /* 0x000fc400078e0091 */
[----:B------:R-:W-:Y:S01]  /*6dd40*/  IMAD.MOV.U32 R30, RZ, RZ, R147 ;  /* 0x000000ffff1e7224 */ /* 0x000fe200078e0093 */
[C---:B--2---:R-:W-:Y:S11]  /*6dd50*/  HMMA.1688.F32.TF32 R132, R136.reuse, R8, R164 ;  /* 0x000000088884723c */ /* 0x044ff600000810a4 */
[----:B------:R-:W-:Y:S11]  /*6dd60*/  @!UPT UIADD3 URZ, URZ, URZ, URZ ;  /* 0x0000003f3f3ff290 */ /* 0x000ff6000fffe03f */
[----:B------:R-:W-:Y:S02]  /*6dd70*/  @!UPT UIADD3 URZ, URZ, URZ, URZ ;  /* 0x0000003f3f3ff290 */ /* 0x000fe4000fffe03f */
[----:B------:R-:W-:Y:S01]  /*6dd80*/  IMAD.MOV.U32 R19, RZ, RZ, R132 ;  /* 0x000000ffff137224 */ /* 0x000fe200078e0084 */
[----:B------:R-:W-:Y:S01]  /*6dd90*/  MOV R15, R134 ;  /* 0x00000086000f7202 */ /* 0x000fe20000000f00 */
[----:B------:R-:W-:Y:S02]  /*6dda0*/  IMAD.MOV.U32 R18, RZ, RZ, R133 ;  /* 0x000000ffff127224 */ /* 0x000fe400078e0085 */
[----:B------:R-:W-:Y:S02]  /*6ddb0*/  IMAD.MOV.U32 R14, RZ, RZ, R135 ;  /* 0x000000ffff0e7224 */ /* 0x000fe400078e0087 */
[----:B---3--:R-:W-:Y:S08]  /*6ddc0*/  HMMA.1688.F32.TF32 R132, R136, R4, R204 ;  /* 0x000000048884723c */ /* 0x008ff000000810cc */
[C---:B----4-:R-:W-:Y:S08]  /*6ddd0*/  HMMA.1688.F32.TF32 R144, R128.reuse, R116, R232 ;  /* 0x000000748090723c */ /* 0x050ff000000810e8 */
[C---:B------:R-:W-:Y:S08]  /*6dde0*/  HMMA.1688.F32.TF32 R136, R128.reuse, R124, R200 ;  /* 0x0000007c8088723c */ /* 0x040ff000000810c8 */
[C---:B------:R-:W-:Y:S11]  /*6ddf0*/  HMMA.1688.F32.TF32 R148, R128.reuse, R120, R172 ;  /* 0x000000788094723c */ /* 0x040ff600000810ac */
[----:B------:R-:W-:Y:S04]  /*6de00*/  @!UPT UIADD3 URZ, URZ, URZ, URZ ;  /* 0x0000003f3f3ff290 */ /* 0x000fe8000fffe03f */
        /* <DEDUP_REMOVED lines=22> */
[----:B------:R-:W-:Y:S01]  /*6df70*/  STL.64 [R1+0x708], R150 ;  /* 0x0007089601007387 */ /* 0x000fe20000100a00 */
[C---:B------:R-:W-:Y:S03]  /*6df80*/  HMMA.1688.F32.TF32 R140, R128.reuse, R92, R140 ;  /* 0x0000005c808c723c */ /* 0x040fe6000008108c */
[----:B------:R-:W-:Y:S04]  /*6df90*/  STL.64 [R1+0x6f0], R144 ;  /* 0x0006f09001007387 */ /* 0x000fe80000100a00 */
[----:B------:R1:W-:Y:S04]  /*6dfa0*/  STL.64 [R1+0x6f8], R146 ;  /* 0x0006f89201007387 */ /* 0x0003e80000100a00 */
[----:B------:R-:W-:Y:S01]  /*6dfb0*/  STL.64 [R1+0x6e0], R136 ;  /* 0x0006e08801007387 */ /* 0x000fe20000100a00 */
[C---:B-1----:R-:W-:Y:S03]  /*6dfc0*/  HMMA.1688.F32.TF32 R144, R128.reuse, R88, R236 ;  /* 0x000000588090723c */ /* 0x042fe600000810ec */
[----:B------:R1:W-:Y:S05]  /*6dfd0*/  STL.64 [R1+0x6e8], R138 ;  /* 0x0006e88a01007387 */ /* 0x0003ea0000100a00 */
[----:B-1----:R-:W-:Y:S03]  /*6dfe0*/  HMMA.1688.F32.TF32 R136, R128, R84, R240 ;  /* 0x000000548088723c */ /* 0x002fe600000810f0 */
[----:B------:R1:W-:Y:S04]  /*6dff0*/  STL.64 [R1+0x6d0], R140 ;  /* 0x0006d08c01007387 */ /* 0x0003e80000100a00 */
[----:B------:R2:W-:Y:S04]  /*6e000*/  STL.64 [R1+0x6d8], R142 ;  /* 0x0006d88e01007387 */ /* 0x0005e80000100a00 */
[----:B-1----:R-:W3:Y:S04]  /*6e010*/  LDL.LU R140, [R1+0x2850] ;  /* 0x00285000018c7983 */ /* 0x002ee80000300800 */
[----:B------:R-:W-:Y:S04]  /*6e020*/  STL.64 [R1+0x6c0], R144 ;  /* 0x0006c09001007387 */ /* 0x000fe80000100a00 */
[----:B------:R-:W-:Y:S04]  /*6e030*/  STL.64 [R1+0x6c8], R146 ;  /* 0x0006c89201007387 */ /* 0x000fe80000100a00 */
[----:B------:R-:W-:Y:S04]  /*6e040*/  STL.64 [R1+0x6b0], R136 ;  /* 0x0006b08801007387 */ /* 0x000fe80000100a00 */
[----:B------:R1:W-:Y:S04]  /*6e050*/  STL.64 [R1+0x6b8], R138 ;  /* 0x0006b88a01007387 */ /* 0x0003e80000100a00 */
[----:B------:R-:W3:Y:S04]  /*6e060*/  LDL.LU R141, [R1+0x2854] ;  /* 0x00285400018d7983 */ /* 0x000ee80000300800 */
[----:B--2---:R-:W3:Y:S04]  /*6e070*/  LDL.LU R142, [R1+0x2858] ;  /* 0x00285800018e7983 */ /* 0x004ee80000300800 */
[----:B------:R-:W3:Y:S04]  /*6e080*/  LDL.LU R143, [R1+0x285c] ;  /* 0x00285c00018f7983 */ /* 0x000ee80000300800 */
[----:B------:R-:W2:Y:S04]  /*6e090*/  LDL.LU R192, [R1+0x1f20] ;  /* 0x001f200001c07983 */ /* 0x000ea80000300800 */
        /* <DEDUP_REMOVED lines=20> */
[----:B------:R-:W-:Y:S01]  /*6e1e0*/  MOV R10, R133 ;  /* 0x00000085000a7202 */ /* 0x000fe20000000f00 */
[----:B------:R-:W-:Y:S02]  /*6e1f0*/  IMAD.MOV.U32 R7, RZ, RZ, R134 ;  /* 0x000000ffff077224 */ /* 0x000fe400078e0086 */
[----:B------:R-:W2:Y:S01]  /*6e200*/  LDL.LU R172, [R1+0x28c0] ;  /* 0x0028c00001ac7983 */ /* 0x000ea20000300800 */
[----:B------:R-:W-:-:S03]  /*6e210*/  IMAD.MOV.U32 R6, RZ, RZ, R135 ;  /* 0x000000ffff067224 */ /* 0x000fc600078e0087 */
[----:B------:R-:W2:Y:S01]  /*6e220*/  LDL.LU R173, [R1+0x28c4] ;  /* 0x0028c40001ad7983 */ /* 0x000ea20000300800 */
[C---:B------:R-:W-:Y:S03]  /*6e230*/  HMMA.1688.F32.TF32 R132, R128.reuse, R156, R168 ;  /* 0x0000009c8084723c */ /* 0x040fe600000810a8 */
        /* <DEDUP_REMOVED lines=30> */
[----:B------:R-:W1:Y:S04]  /*6e420*/  LDL.LU R148, [R1+0x2970] ;  /* 0x0029700001947983 */ /* 0x000e680000300800 */
[----:B------:R-:W1:Y:S04]  /*6e430*/  LDL.LU R149, [R1+0x2974] ;  /* 0x0029740001957983 */ /* 0x000e680000300800 */
[----:B------:R-:W1:Y:S04]  /*6e440*/  LDL.LU R150, [R1+0x2978] ;  /* 0x0029780001967983 */ /* 0x000e680000300800 */
[----:B------:R-:W1:Y:S04]  /*6e450*/  LDL.LU R151, [R1+0x297c] ;  /* 0x00297c0001977983 */ /* 0x000e680000300800 */
        /* <DEDUP_REMOVED lines=32> */
[----:B------:R-:W-:Y:S01]  /*6e660*/  MOV R70, R132 ;  /* 0x0000008400467202 */ /* 0x000fe20000000f00 */
[----:B------:R-:W-:Y:S01]  /*6e670*/  IMAD.MOV.U32 R71, RZ, RZ, R133 ;  /* 0x000000ffff477224 */ /* 0x000fe200078e0085 */
[----:B------:R-:W-:Y:S01]  /*6e680*/  MOV R83, R135 ;  /* 0x0000008700537202 */ /* 0x000fe20000000f00 */
[----:B------:R-:W-:Y:S01]  /*6e690*/  IMAD.MOV.U32 R82, RZ, RZ, R134 ;  /* 0x000000ffff527224 */ /* 0x000fe200078e0086 */
[----:B------:R-:W-:Y:S04]  /*6e6a0*/  LDS R132, [R251+0x4080] ;  /* 0x00408000fb847984 */ /* 0x000fe80000000800 */
[----:B------:R-:W-:Y:S04]  /*6e6b0*/  LDS R134, [R251+0x5080] ;  /* 0x00508000fb867984 */ /* 0x000fe80000000800 */
[----:B------:R-:W-:Y:S04]  /*6e6c0*/  LDS R133, [R3+0x4080] ;  /* 0x0040800003857984 */ /* 0x000fe80000000800 */
[----:B------:R-:W1:Y:S02]  /*6e6d0*/  LDS R135, [R3+0x5080] ;  /* 0x0050800003877984 */ /* 0x000e640000000800 */
[C---:B-1----:R-:W-:Y:S08]  /*6e6e0*/  HMMA.1688.F32.TF32 R136, R128.reuse, R80, R148 ;  /* 0x000000508088723c */ /* 0x042ff00000081094 */
[C---:B--2---:R-:W-:Y:S08]  /*6e6f0*/  HMMA.1688.F32.TF32 R148, R128.reuse, R68, R220 ;  /* 0x000000448094723c */ /* 0x044ff000000810dc */
[C---:B---3--:R-:W-:Y:S07]  /*6e700*/  HMMA.1688.F32.TF32 R144, R128.reuse, R64, R152 ;  /* 0x000000408090723c */ /* 0x048fee0000081098 */
        /* <DEDUP_REMOVED lines=11> */
[C---:B----4-:R-:W-:Y:S06]  /*6e7c0*/  HMMA.1688.F32.TF32 R136, R128.reuse, R48, R208 ;  /* 0x000000308088723c */ /* 0x050fec00000810d0 */
        /* <DEDUP_REMOVED lines=33> */
[----:B--2---:R-:W-:Y:S01]  /*6e9e0*/  HMMA.1688.F32.TF32 R144, R128, R4, R192 ;  /* 0x000000048090723c */ /* 0x004fe200000810c0 */
[----:B------:R1:W-:Y:S04]  /*6e9f0*/  STL.64 [R1+0xd8], R138 ;  /* 0x0000d88a01007387 */ /* 0x0003e80000100a00 */
[----:B------:R-:W-:Y:S04]  /*6ea00*/  LDS R128, [R252+0x4080] ;  /* 0x00408000fc807984 */ /* 0x000fe80000000800 */
[----:B------:R-:W-:Y:S01]  /*6ea10*/  LDS R130, [R252+0x5080] ;  /* 0x00508000fc827984 */ /* 0x000fe20000000800 */
[C---:B-1----:R-:W-:Y:S05]  /*6ea20*/  HMMA.1688.F32.TF32 R136, R132.reuse, R156, R188 ;  /* 0x0000009c8488723c */ /* 0x042fea00000810bc */
[----:B------:R-:W-:Y:S04]  /*6ea30*/  STL.64 [R1+0xc0], R148 ;  /* 0x0000c09401007387 */ /* 0x000fe80000100a00 */
[----:B------:R-:W-:Y:S04]  /*6ea40*/  STL.64 [R1+0xc8], R150 ;  /* 0x0000c89601007387 */ /* 0x000fe80000100a00 */
[----:B------:R-:W-:Y:S04]  /*6ea50*/  STL.64 [R1+0xb0], R144 ;  /* 0x0000b09001007387 */ /* 0x000fe80000100a00 */
[----:B------:R1:W-:Y:S04]  /*6ea60*/  STL.64 [R1+0xb8], R146 ;  /* 0x0000b89201007387 */ /* 0x0003e80000100a00 */
[----:B------:R-:W-:Y:S04]  /*6ea70*/  LDS R129, [R2+0x4080] ;  /* 0x0040800002817984 */ /* 0x000fe80000000800 */
[----:B------:R-:W2:Y:S01]  /*6ea80*/  LDS R131, [R2+0x5080] ;  /* 0x0050800002837984 */ /* 0x000ea20000000800 */
[C---:B-1----:R-:W-:Y:S03]  /*6ea90*/  HMMA.1688.F32.TF32 R144, R132.reuse, R124, R184 ;  /* 0x0000007c8490723c */ /* 0x042fe600000810b8 */
[----:B------:R-:W-:Y:S04]  /*6eaa0*/  STL.64 [R1+0xa0], R136 ;  /* 0x0000a08801007387 */ /* 0x000fe80000100a00 */
[----:B------:R1:W-:Y:S02]  /*6eab0*/  STL.64 [R1+0xa8], R138 ;  /* 0x0000a88a01007387 */ /* 0x0003e40000100a00 */
[C---:B-1----:R-:W-:Y:S02]  /*6eac0*/  HMMA.1688.F32.TF32 R136, R132.reuse, R120, R140 ;  /* 0x000000788488723c */ /* 0x042fe4000008108c */
[----:B------:R-:W-:Y:S11]  /*6ead0*/  STL.64 [R1+0x6778], R122 ;  /* 0x0067787a01007387 */ /* 0x000ff60000100a00 */
[----:B------:R-:W-:Y:S01]  /*6eae0*/  @!UPT UIADD3 URZ, URZ, URZ, URZ ;  /* 0x0000003f3f3ff290 */ /* 0x000fe2000fffe03f */
[----:B------:R-:W-:Y:S04]  /*6eaf0*/  STL.64 [R1+0x670], R144 ;  /* 0x0006709001007387 */ /* 0x000fe80000100a00 */
[----:B------:R-:W-:Y:S04]  /*6eb00*/  STL.64 [R1+0x678], R146 ;  /* 0x0006789201007387 */ /* 0x000fe80000100a00 */
[----:B------:R1:W-:Y:S04]  /*6eb10*/  STL.64 [R1+0x6770], R120 ;  /* 0x0067707801007387 */ /* 0x0003e80000100a00 */
[----:B------:R-:W-:Y:S01]  /*6eb20*/  STL.64 [R1+0x660], R136 ;  /* 0x0006608801007387 */ /* 0x000fe20000100a00 */
[C---:B-1----:R-:W-:Y:S03]  /*6eb30*/  HMMA.1688.F32.TF32 R120, R132.reuse, R116, R236 ;  /* 0x000000748478723c */ /* 0x042fe600000810ec */
[----:B------:R-:W-:Y:S04]  /*6eb40*/  STL.64 [R1+0x668], R138 ;  /* 0x0006688a01007387 */ /* 0x000fe80000100a00 */
[----:B------:R-:W-:Y:S04]  /*6eb50*/  STL.64 [R1+0x6768], R118 ;  /* 0x0067687601007387 */ /* 0x000fe80000100a00 */
[----:B------:R1:W-:Y:S02]  /*6eb60*/  STL.64 [R1+0x6760], R116 ;  /* 0x0067607401007387 */ /* 0x0003e40000100a00 */
[C---:B-1----:R-:W-:Y:S10]  /*6eb70*/  HMMA.1688.F32.TF32 R116, R132.reuse, R112, R240 ;  /* 0x000000708474723c */ /* 0x042ff400000810f0 */
[----:B------:R1:W-:Y:S04]  /*6eb80*/  STL.64 [R1+0x650], R120 ;  /* 0x0006507801007387 */ /* 0x0003e80000100a00 */
[----:B------:R3:W-:Y:S04]  /*6eb90*/  STL.64 [R1+0x658], R122 ;  /* 0x0006587a01007387 */ /* 0x0007e80000100a00 */
[----:B------:R-:W2:Y:S05]  /*6eba0*/  LDL.LU R240, [R1+0x1ee0] ;  /* 0x001ee00001f07983 */ /* 0x000eaa0000300800 */
        /* <DEDUP_REMOVED lines=114> */
[----:B------:R2:W-:Y:S04]  /*6f2d0*/  STL.64 [R1+0x6750], R112 ;  /* 0x0067507001007387 */ /* 0x0005e80000100a00 */
[----:B------:R-:W-:Y:S04]  /*6f2e0*/  STL.64 [R1+0x6748], R110 ;  /* 0x0067486e01007387 */ /* 0x000fe80000100a00 */
[----:B------:R1:W-:Y:S01]  /*6f2f0*/  STL.64 [R1+0x6740], R108 ;  /* 0x0067406c01007387 */ /* 0x0003e20000100a00 */
[C---:B--2---:R-:W-:Y:S08]  /*6f300*/  HMMA.1688.F32.TF32 R112, R132.reuse, R108, R120 ;  /* 0x0000006c8470723c */ /* 0x044ff00000081078 */
[C---:B------:R-:W-:Y:S08]  /*6f310*/  HMMA.1688.F32.TF32 R116, R132.reuse, R76, R136 ;  /* 0x0000004c8474723c */ /* 0x040ff00000081088 */
[C---:B-1----:R-:W-:Y:S07]  /*6f320*/  HMMA.1688.F32.TF32 R108, R132.reuse, R104, R144 ;  /* 0x00000068846c723c */ /* 0x042fee0000081090 */
[----:B------:R-:W-:Y:S04]  /*6f330*/  STL.64 [R1+0x630], R112 ;  /* 0x0006307001007387 */ /* 0x000fe80000100a00 */
[----:B------:R3:W-:Y:S02]  /*6f340*/  STL.64 [R1+0x638], R114 ;  /* 0x0006387201007387 */ /* 0x0007e40000100a00 */
[C---:B---3--:R-:W-:Y:S02]  /*6f350*/  HMMA.1688.F32.TF32 R112, R132.reuse, R72, R244 ;  /* 0x000000488470723c */ /* 0x048fe400000810f4 */
[----:B------:R-:W-:Y:S04]  /*6f360*/  STL.64 [R1+0x620], R116 ;  /* 0x0006207401007387 */ /* 0x000fe80000100a00 */
[----:B------:R1:W-:Y:S02]  /*6f370*/  STL.64 [R1+0x628], R118 ;  /* 0x0006287601007387 */ /* 0x0003e40000100a00 */
[C---:B-1----:R-:W-:Y:S11]  /*6f380*/  HMMA.1688.F32.TF32 R116, R132.reuse, R100, R224 ;  /* 0x000000648474723c */ /* 0x042ff600000810e0 */
[----:B------:R-:W-:Y:S04]  /*6f390*/  @!UPT UIADD3 URZ, URZ, URZ, URZ ;  /* 0x0000003f3f3ff290 */ /* 0x000fe8000fffe03f */
[----:B------:R-:W-:Y:S04]  /*6f3a0*/  STL.64 [R1+0x610], R112 ;  /* 0x0006107001007387 */ /* 0x000fe80000100a00 */
[----:B------:R1:W-:Y:S04]  /*6f3b0*/  STL.64 [R1+0x618], R114 ;  /* 0x0006187201007387 */ /* 0x0003e80000100a00 */
[----:B------:R-:W-:Y:S04]  /*6f3c0*/  STL.64 [R1+0x600], R108 ;  /* 0x0006006c01007387 */ /* 0x000fe80000100a00 */
[----:B------:R2:W-:Y:S01]  /*6f3d0*/  STL.64 [R1+0x608], R110 ;  /* 0x0006086e01007387 */ /* 0x0005e20000100a00 */
[C---:B-1----:R-:W-:Y:S08]  /*6f3e0*/  HMMA.1688.F32.TF32 R112, R132.reuse, R96, R148 ;  /* 0x000000608470723c */ /* 0x042ff00000081094 */
[C---:B--2---:R-:W-:Y:S01]  /*6f3f0*/  HMMA.1688.F32.TF32 R108, R132.reuse, R92, R220 ;  /* 0x0000005c846c723c */ /* 0x044fe200000810dc */
[----:B------:R-:W-:Y:S04]  /*6f400*/  STL.64 [R1+0x5f0], R116 ;  /* 0x0005f07401007387 */ /* 0x000fe80000100a00 */
[----:B------:R1:W-:Y:S10]  /*6f410*/  STL.64 [R1+0x5f8], R118 ;  /* 0x0005f87601007387 */ /* 0x0003f40000100a00 */
[----:B------:R-:W-:Y:S01]  /*6f420*/  STL.64 [R1+0x5e0], R112 ;  /* 0x0005e07001007387 */ /* 0x000fe20000100a00 */
[C---:B-1----:R-:W-:Y:S03]  /*6f430*/  HMMA.1688.F32.TF32 R116, R132.reuse, R88, R152 ;  /* 0x000000588474723c */ /* 0x042fe60000081098 */
[----:B------:R1:W-:Y:S04]  /*6f440*/  STL.64 [R1+0x5e8], R114 ;  /* 0x0005e87201007387 */ /* 0x0003e80000100a00 */
[----:B------:R-:W-:Y:S04]  /*6f450*/  STL.64 [R1+0x5d0], R108 ;  /* 0x0005d06c01007387 */ /* 0x000fe80000100a00 */
[----:B------:R2:W-:Y:S01]  /*6f460*/  STL.64 [R1+0x5d8], R110 ;  /* 0x0005d86e01007387 */ /* 0x0005e20000100a00 */
[C---:B-1----:R-:W-:Y:S08]  /*6f470*/  HMMA.1688.F32.TF32 R112, R132.reuse, R84, R216 ;  /* 0x000000548470723c */ /* 0x042ff000000810d8 */
[C---:B--2---:R-:W-:Y:S03]  /*6f480*/  HMMA.1688.F32.TF32 R108, R132.reuse, R80, R212 ;  /* 0x00000050846c723c */ /* 0x044fe600000810d4 */
[----:B------:R-:W-:Y:S04]  /*6f490*/  STL.64 [R1+0x5c0], R116 ;  /* 0x0005c07401007387 */ /* 0x000fe80000100a00 */
[----:B------:R4:W-:Y:S08]  /*6f4a0*/  STL.64 [R1+0x5c8], R118 ;  /* 0x0005c87601007387 */ /* 0x0009f00000100a00 */
[----:B------:R-:W-:Y:S01]  /*6f4b0*/  STL.64 [R1+0x5b0], R112 ;  /* 0x0005b07001007387 */ /* 0x000fe20000100a00 */
[C---:B----4-:R-:W-:Y:S03]  /*6f4c0*/  HMMA.1688.F32.TF32 R116, R132.reuse, R68, R160 ;  /* 0x000000448474723c */ /* 0x050fe600000810a0 */
        /* <DEDUP_REMOVED lines=30> */
[C---:B-1----:R-:W-:Y:S03]  /*6f6b0*/  HMMA.1688.F32.TF32 R112, R132.reuse, R28, R180 ;  /* 0x0000001c8470723c */ /* 0x042fe600000810b4 */
[----:B------:R-:W-:Y:S04]  /*6f6c0*/  LDS R196, [R251+0x4100] ;  /* 0x00410000fbc47984 */ /* 0x000fe80000000800 */
[----:B------:R-:W-:Y:S01]  /*6f6d0*/  LDS R198, [R251+0x5100] ;  /* 0x00510000fbc67984 */ /* 0x000fe20000000800 */
[C---:B--2---:R-:W-:Y:S03]  /*6f6e0*/  HMMA.1688.F32.TF32 R108, R132.reuse, R24, R228 ;  /* 0x00000018846c723c */ /* 0x044fe600000810e4 */
[----:B------:R-:W-:Y:S04]  /*6f6f0*/  STL.64 [R1+0x500], R116 ;  /* 0x0005007401007387 */ /* 0x000fe80000100a00 */
[----:B------:R1:W-:Y:S04]  /*6f700*/  STL.64 [R1+0x508], R118 ;  /* 0x0005087601007387 */ /* 0x0003e80000100a00 */
[----:B------:R-:W-:Y:S04]  /*6f710*/  LDS R197, [R3+0x4100] ;  /* 0x0041000003c57984 */ /* 0x000fe80000000800 */
[----:B------:R-:W2:Y:S01]  /*6f720*/  LDS R199, [R3+0x5100] ;  /* 0x0051000003c77984 */ /* 0x000ea20000000800 */
[C---:B-1----:R-:W-:Y:S03]  /*6f730*/  HMMA.1688.F32.TF32 R116, R132.reuse, R20, R192 ;  /* 0x000000148474723c */ /* 0x042fe600000810c0 */
[----:B------:R-:W-:Y:S04]  /*6f740*/  STL.64 [R1+0x4f0], R112 ;  /* 0x0004f07001007387 */ /* 0x000fe80000100a00 */
[----:B------:R1:W-:Y:S04]  /*6f750*/  STL.64 [R1+0x4f8], R114 ;  /* 0x0004f87201007387 */ /* 0x0003e80000100a00 */
[----:B------:R-:W-:Y:S04]  /*6f760*/  STL.64 [R1+0x4e0], R108 ;  /* 0x0004e06c01007387 */ /* 0x000fe80000100a00 */
[----:B------:R3:W-:Y:S01]  /*6f770*/  STL.64 [R1+0x4e8], R110 ;  /* 0x0004e86e01007387 */ /* 0x0007e20000100a00 */
[C---:B-1----:R-:W-:Y:S08]  /*6f780*/  HMMA.1688.F32.TF32 R112, R132.reuse, R16, R188 ;  /* 0x000000108470723c */ /* 0x042ff000000810bc */
[C---:B---3--:R-:W-:Y:S01]  /*6f790*/  HMMA.1688.F32.TF32 R108, R132.reuse, R12, R184 ;  /* 0x0000000c846c723c */ /* 0x048fe200000810b8 */
[----:B------:R-:W-:Y:S04]  /*6f7a0*/  STL.64 [R1+0x4d0], R116 ;  /* 0x0004d07401007387 */ /* 0x000fe80000100a00 */
[----:B------:R1:W-:Y:S10]  /*6f7b0*/  STL.64 [R1+0x4d8], R118 ;  /* 0x0004d87601007387 */ /* 0x0003f40000100a00 */
[----:B------:R-:W-:Y:S01]  /*6f7c0*/  STL.64 [R1+0x4c0], R112 ;  /* 0x0004c07001007387 */ /* 0x000fe20000100a00 */
[C---:B-1----:R-:W-:Y:S03]  /*6f7d0*/  HMMA.1688.F32.TF32 R116, R132.reuse, R8, R140 ;  /* 0x000000088474723c */ /* 0x042fe6000008108c */
[----:B------:R1:W-:Y:S04]  /*6f7e0*/  STL.64 [R1+0x4c8], R114 ;  /* 0x0004c87201007387 */ /* 0x0003e80000100a00 */
[----:B------:R-:W-:Y:S04]  /*6f7f0*/  STL.64 [R1+0x4b0], R108 ;  /* 0x0004b06c01007387 */ /* 0x000fe80000100a00 */
[----:B------:R3:W-:Y:S01]  /*6f800*/  STL.64 [R1+0x4b8], R110 ;  /* 0x0004b86e01007387 */ /* 0x0007e20000100a00 */
[----:B-1----:R-:W-:Y:S08]  /*6f810*/  HMMA.1688.F32.TF32 R112, R132, R4, R236 ;  /* 0x000000048470723c */ /* 0x002ff000000810ec */
[C---:B---3--:R-:W-:Y:S03]  /*6f820*/  HMMA.1688.F32.TF32 R108, R128.reuse, R156, R240 ;  /* 0x0000009c806c723c */ /* 0x048fe600000810f0 */
[----:B------:R-:W-:Y:S04]  /*6f830*/  STL.64 [R1+0x4a0], R116 ;  /* 0x0004a07401007387 */ /* 0x000fe80000100a00 */
[----:B------:R-:W-:Y:S04]  /*6f840*/  STL.64 [R1+0x4a8], R118 ;  /* 0x0004a87601007387 */ /* 0x000fe80000100a00 */
[----:B------:R-:W3:Y:S04]  /*6f850*/  LDL.LU R240, [R1+0x1ed0] ;  /* 0x001ed00001f07983 */ /* 0x000ee80000300800 */
[----:B------:R-:W-:Y:S04]  /*6f860*/  STL.64 [R1+0x1b0], R112 ;  /* 0x0001b07001007387 */ /* 0x000fe80000100a00 */
[----:B------:R-:W-:Y:S04]  /*6f870*/  STL.64 [R1+0x1b8], R114 ;  /* 0x0001b87201007387 */ /* 0x000fe80000100a00 */
        /* <DEDUP_REMOVED lines=125> */
[C---:B--2---:R-:W-:Y:S11]  /*70050*/  HMMA.1688.F32.TF32 R120, R128.reuse, R124, R120 ;  /* 0x0000007c8078723c */ /* 0x044ff60000081078 */
[----:B------:R-:W-:Y:S11]  /*70060*/  @!UPT UIADD3 URZ, URZ, URZ, URZ ;  /* 0x0000003f3f3ff290 */ /* 0x000ff6000fffe03f */
[----:B------:R-:W-:Y:S01]  /*70070*/  @!UPT UIADD3 URZ, URZ, URZ, URZ ;  /* 0x0000003f3f3ff290 */ /* 0x000fe2000fffe03f */
[----:B------:R-:W-:Y:S04]  /*70080*/  STL.64 [R1+0x490], R120 ;  /* 0x0004907801007387 */ /* 0x000fe80000100a00 */
[----:B------:R1:W-:Y:S04]  /*70090*/  STL.64 [R1+0x498], R122 ;  /* 0x0004987a01007387 */ /* 0x0003e80000100a00 */
[----:B-1----:R-:W2:Y:S04]  /*700a0*/  LDL.LU.64 R122, [R1+0x6778] ;  /* 0x00677800017a7983 */ /* 0x002ea80000300a00 */
[----:B------:R-:W4:Y:S02]  /*700b0*/  LDL.LU.64 R120, [R1+0x6770] ;  /* 0x0067700001787983 */ /* 0x000f240000300a00 */
[C---:B----4-:R-:W-:Y:S11]  /*700c0*/  HMMA.1688.F32.TF32 R116, R128.reuse, R120, R116 ;  /* 0x000000788074723c */ /* 0x050ff60000081074 */
[----:B------:R-:W-:Y:S11]  /*700d0*/  @!UPT UIADD3 URZ, URZ, URZ, URZ ;  /* 0x0000003f3f3ff290 */ /* 0x000ff6000fffe03f */
[----:B------:R-:W-:Y:S01]  /*700e0*/  @!UPT UIADD3 URZ, URZ, URZ, URZ ;  /* 0x0000003f3f3ff290 */ /* 0x000fe2000fffe03f */
[----:B------:R-:W-:Y:S04]  /*700f0*/  STL.64 [R1+0x480], R116 ;  /* 0x0004807401007387 */ /* 0x000fe80000100a00 */
[----:B------:R1:W-:Y:S04]  /*70100*/  STL.64 [R1+0x488], R118 ;  /* 0x0004887601007387 */ /* 0x0003e80000100a00 */
[----:B-1----:R-:W4:Y:S04]  /*70110*/  LDL.LU.64 R118, [R1+0x6768] ;  /* 0x0067680001767983 */ /* 0x002f280000300a00 */
[----:B------:R-:W3:Y:S02]  /*70120*/  LDL.LU.64 R116, [R1+0x6760] ;  /* 0x0067600001747983 */ /* 0x000ee40000300a00 */
[C---:B---3--:R-:W-:Y:S11]  /*70130*/  HMMA.1688.F32.TF32 R112, R128.reuse, R116, R112 ;  /* 0x000000748070723c */ /* 0x048ff60000081070 */
[----:B------:R-:W-:Y:S11]  /*70140*/  @!UPT UIADD3 URZ, URZ, URZ, URZ ;  /* 0x0000003f3f3ff290 */ /* 0x000ff6000fffe03f */
[----:B------:R-:W-:Y:S01]  /*70150*/  @!UPT UIADD3 URZ, URZ, URZ, URZ ;  /* 0x0000003f3f3ff290 */ /* 0x000fe2000fffe03f */
[----:B------:R-:W-:Y:S04]  /*70160*/  STL.64 [R1+0x470], R112 ;  /* 0x0004707001007387 */ /* 0x000fe80000100a00 */
[----:B------:R1:W-:Y:S04]  /*70170*/  STL.64 [R1+0x478], R114 ;  /* 0x0004787201007387 */ /* 0x0003e80000100a00 */
[----:B-1----:R-:W3:Y:S04]  /*70180*/  LDL.LU.64 R114, [R1+0x6758] ;  /* 0x0067580001727983 */ /* 0x002ee80000300a00 */
[----:B------:R-:W2:Y:S02]  /*70190*/  LDL.LU.64 R112, [R1+0x6750] ;  /* 0x0067500001707983 */ /* 0x000ea40000300a00 */
[C---:B--2---:R-:W-:Y:S11]  /*701a0*/  HMMA.1688.F32.TF32 R108, R128.reuse, R112, R108 ;  /* 0x00000070806c723c */ /* 0x044ff6000008106c */
        /* <DEDUP_REMOVED lines=22> */
[----:B------:R1:W-:Y:S04]  /*70310*/  STL.64 [R1+0x450], R144 ;  /* 0x0004509001007387 */ /* 0x0003e80000100a00 */
[----:B------:R-:W-:Y:S04]  /*70320*/  STL.64 [R1+0x458], R146 ;  /* 0x0004589201007387 */ /* 0x000fe80000100a00 */
[----:B-1----:R-:W2:Y:S04]  /*70330*/  LDL.LU.64 R144, [R1+0x6738] ;  /* 0x0067380001907983 */ /* 0x002ea80000300a00 */
        /* <DEDUP_REMOVED lines=36> */
[----:B------:R1:W-:Y:S02]  /*70580*/  STL.64 [R1+0x398], R138 ;  /* 0x0003988a01007387 */ /* 0x0003e40000100a00 */
[C---:B-1----:R-:W-:Y:S11]  /*70590*/  HMMA.1688.F32.TF32 R136, R128.reuse, R48, R216 ;  /* 0x000000308088723c */ /* 0x042ff600000810d8 */
[----:B------:R-:W-:Y:S04]  /*705a0*/  @!UPT UIADD3 URZ, URZ, URZ, URZ ;  /* 0x0000003f3f3ff290 */ /* 0x000fe8000fffe03f */
[----:B------:R-:W-:Y:S04]  /*705b0*/  STL.64 [R1+0x380], R132 ;  /* 0x0003808401007387 */ /* 0x000fe80000100a00 */
[----:B------:R1:W-:Y:S02]  /*705c0*/  STL.64 [R1+0x388], R134 ;  /* 0x0003888601007387 */ /* 0x0003e40000100a00 */
[C---:B-1----:R-:W-:Y:S02]  /*705d0*/  HMMA.1688.F32.TF32 R132, R128.reuse, R44, R212 ;  /* 0x0000002c8084723c */ /* 0x042fe400000810d4 */
[----:B------:R-:W-:Y:S04]  /*705e0*/  STL.64 [R1+0x370], R220 ;  /* 0x000370dc01007387 */ /* 0x000fe80000100a00 */
[----:B------:R-:W-:Y:S04]  /*705f0*/  STL.64 [R1+0x378], R222 ;  /* 0x000378de01007387 */ /* 0x000fe80000100a00 */
[----:B------:R-:W-:Y:S04]  /*70600*/  STL.64 [R1+0x360], R136 ;  /* 0x0003608801007387 */ /* 0x000fe80000100a00 */
[----:B------:R1:W-:Y:S09]  /*70610*/  STL.64 [R1+0x368], R138 ;  /* 0x0003688a01007387 */ /* 0x0003f20000100a00 */
[----:B------:R-:W-:Y:S01]  /*70620*/  STL.64 [R1+0x350], R132 ;  /* 0x0003508401007387 */ /* 0x000fe20000100a00 */
[C---:B-1----:R-:W-:Y:S03]  /*70630*/  HMMA.1688.F32.TF32 R136, R128.reuse, R36, R204 ;  /* 0x000000248088723c */ /* 0x042fe600000810cc */
[----:B------:R1:W-:Y:S05]  /*70640*/  STL.64 [R1+0x358], R134 ;  /* 0x0003588601007387 */ /* 0x0003ea0000100a00 */
[C---:B-1----:R-:W-:Y:S01]  /*70650*/  HMMA.1688.F32.TF32 R132, R128.reuse, R32, R200 ;  /* 0x000000208084723c */ /* 0x042fe200000810c8 */
[----:B------:R-:W-:Y:S04]  /*70660*/  STL.64 [R1+0x340], R208 ;  /* 0x000340d001007387 */ /* 0x000fe80000100a00 */
[----:B------:R-:W-:Y:S03]  /*70670*/  STL.64 [R1+0x348], R210 ;  /* 0x000348d201007387 */ /* 0x000fe60000100a00 */
        /* <DEDUP_REMOVED lines=8> */
[----:B------:R-:W-:Y:S10]  /*70700*/  STL.64 [R1+0x318], R202 ;  /* 0x000318ca01007387 */ /* 0x000ff40000100a00 */
[----:B------:R-:W-:Y:S04]  /*70710*/  STL.64 [R1+0x300], R136 ;  /* 0x0003008801007387 */ /* 0x000fe80000100a00 */
[----:B------:R1:W-:Y:S04]  /*70720*/  STL.64 [R1+0x308], R138 ;  /* 0x0003088a01007387 */ /* 0x0003e80000100a00 */
[----:B------:R-:W-:Y:S01]  /*70730*/  STL.64 [R1+0x2f0], R132 ;  /* 0x0002f08401007387 */ /* 0x000fe20000100a00 */
[C---:B-1----:R-:W-:Y:S03]  /*70740*/  HMMA.1688.F32.TF32 R136, R128.reuse, R12, R184 ;  /* 0x0000000c8088723c */ /* 0x042fe600000810b8 */
[----:B------:R1:W-:Y:S05]  /*70750*/  STL.64 [R1+0x2f8], R134 ;  /* 0x0002f88601007387 */ /* 0x0003ea0000100a00 */
[C---:B-1----:R-:W-:Y:S08]  /*70760*/  HMMA.1688.F32.TF32 R132, R128.reuse, R8, R236 ;  /* 0x000000088084723c */ /* 0x042ff000000810ec */
[----:B------:R-:W-:Y:S01]  /*70770*/  HMMA.1688.F32.TF32 R128, R128, R4, R240 ;  /* 0x000000048080723c */ /* 0x000fe200000810f0 */
[----:B------:R1:W-:Y:S04]  /*70780*/  STL.64 [R1+0x2e0], R188 ;  /* 0x0002e0bc01007387 */ /* 0x0003e80000100a00 */
[----:B------:R1:W-:Y:S04]  /*70790*/  STL.64 [R1+0x2e8], R190 ;  /* 0x0002e8be01007387 */ /* 0x0003e80000100a00 */
[----:B------:R-:W-:Y:S04]  /*707a0*/  STL.64 [R1+0x2d0], R136 ;  /* 0x0002d08801007387 */ /* 0x000fe80000100a00 */
[----:B------:R-:W-:Y:S04]  /*707b0*/  STL.64 [R1+0x2d8], R138 ;  /* 0x0002d88a01007387 */ /* 0x000fe80000100a00 */
[----:B-1----:R-:W2:Y:S04]  /*707c0*/  LDL.LU R188, [R1+0x23c0] ;  /* 0x0023c00001bc7983 */ /* 0x002ea80000300800 */
[----:B------:R1:W-:Y:S04]  /*707d0*/  STL.64 [R1+0x2c0], R132 ;  /* 0x0002c08401007387 */ /* 0x0003e80000100a00 */
[----:B------:R1:W-:Y:S04]  /*707e0*/  STL.64 [R1+0x2c8], R134 ;  /* 0x0002c88601007387 */ /* 0x0003e80000100a00 */
[----:B------:R-:W-:Y:S04]  /*707f0*/  STL.64 [R1+0x190], R128 ;  /* 0x0001908001007387 */ /* 0x000fe80000100a00 */
        /* <DEDUP_REMOVED lines=69> */
[----:B------:R-:W-:Y:S04]  /*70c50*/  LDS R240, [R252+0x4100] ;  /* 0x00410000fcf07984 */ /* 0x000fe80000000800 */
[----:B------:R-:W-:Y:S04]  /*70c60*/  LDS R242, [R252+0x5100] ;  /* 0x00510000fcf27984 */ /* 0x000fe80000000800 */
[----:B------:R-:W-:Y:S04]  /*70c70*/  LDS R241, [R2+0x4100] ;  /* 0x0041000002f17984 */ /* 0x000fe80000000800 */
[----:B------:R-:W1:Y:S08]  /*70c80*/  LDS R243, [R2+0x5100] ;  /* 0x0051000002f37984 */ /* 0x000e700000000800 */
[----:B------:R-:W-:Y:S04]  /*70c90*/  STL.64 [R1+0x180], R128 ;  /* 0x0001808001007387 */ /* 0x000fe80000100a00 */
[----:B------:R3:W-:Y:S02]  /*70ca0*/  STL.64 [R1+0x188], R130 ;  /* 0x0001888201007387 */ /* 0x0007e40000100a00 */
[C---:B---3--:R-:W-:Y:S08]  /*70cb0*/  HMMA.1688.F32.TF32 R128, R196.reuse, R124, R132 ;  /* 0x0000007cc480723c */ /* 0x048ff00000081084 */
[C---:B------:R-:W-:Y:S11]  /*70cc0*/  HMMA.1688.F32.TF32 R132, R196.reuse, R120, R136 ;  /* 0x00000078c484723c */ /* 0x040ff60000081088 */
[----:B------:R-:W-:Y:S04]  /*70cd0*/  @!UPT UIADD3 URZ, URZ, URZ, URZ ;  /* 0x0000003f3f3ff290 */ /* 0x000fe8000fffe03f */
[----:B------:R-:W-:Y:S04]  /*70ce0*/  STL.64 [R1+0x2b0], R128 ;  /* 0x0002b08001007387 */ /* 0x000fe80000100a00 */
[----:B------:R2:W-:Y:S02]  /*70cf0*/  STL.64 [R1+0x2b8], R130 ;  /* 0x0002b88201007387 */ /* 0x0005e40000100a00 */
[C---:B--2---:R-:W-:Y:S02]  /*70d00*/  HMMA.1688.F32.TF32 R128, R196.reuse, R116, R244 ;  /* 0x00000074c480723c */ /* 0x044fe400000810f4 */
[----:B------:R-:W-:Y:S04]  /*70d10*/  STL.64 [R1+0x2a0], R132 ;  /* 0x0002a08401007387 */ /* 0x000fe80000100a00 */
[----:B------:R2:W-:Y:S02]  /*70d20*/  STL.64 [R1+0x2a8], R134 ;  /* 0x0002a88601007387 */ /* 0x0005e40000100a00 */
[C---:B------:R-:W-:Y:S08]  /*70d30*/  HMMA.1688.F32.TF32 R136, R196.reuse, R112, R224 ;  /* 0x00000070c488723c */ /* 0x040ff000000810e0 */
[C---:B--2---:R-:W-:Y:S07]  /*70d40*/  HMMA.1688.F32.TF32 R132, R196.reuse, R108, R220 ;  /* 0x0000006cc484723c */ /* 0x044fee00000810dc */
[----:B------:R-:W-:Y:S04]  /*70d50*/  STL.64 [R1+0x290], R128 ;  /* 0x0002908001007387 */ /* 0x000fe80000100a00 */
[----:B------:R4:W-:Y:S02]  /*70d60*/  STL.64 [R1+0x298], R130 ;  /* 0x0002988201007387 */ /* 0x0009e40000100a00 */
[C---:B----4-:R-:W-:Y:S02]  /*70d70*/  HMMA.1688.F32.TF32 R128, R196.reuse, R76, R236 ;  /* 0x0000004cc480723c */ /* 0x050fe400000810ec */
[----:B------:R-:W-:Y:S04]  /*70d80*/  STL.64 [R1+0x280], R136 ;  /* 0x0002808801007387 */ /* 0x000fe80000100a00 */
[----:B------:R2:W-:Y:S04]  /*70d90*/  STL.64 [R1+0x288], R138 ;  /* 0x0002888a01007387 */ /* 0x0005e80000100a00 */
[----:B------:R-:W3:Y:S04]  /*70da0*/  LDL.LU R236, [R1+0x23a0] ;  /* 0x0023a00001ec7983 */ /* 0x000ee80000300800 */
[----:B------:R-:W-:Y:S04]  /*70db0*/  STL.64 [R1+0x270], R132 ;  /* 0x0002708401007387 */ /* 0x000fe80000100a00 */
[----:B------:R4:W-:Y:S05]  /*70dc0*/  STL.64 [R1+0x278], R134 ;  /* 0x0002788601007387 */ /* 0x0009ea0000100a00 */
[----:B------:R-:W-:Y:S04]  /*70dd0*/  STL.64 [R1+0x260], R128 ;  /* 0x0002608001007387 */ /* 0x000fe80000100a00 */
[----:B------:R1:W-:Y:S04]  /*70de0*/  STL.64 [R1+0x268], R130 ;  /* 0x0002688201007387 */ /* 0x0003e80000100a00 */
[----:B------:R-:W3:Y:S04]  /*70df0*/  LDL.LU R237, [R1+0x23a4] ;  /* 0x0023a40001ed7983 */ /* 0x000ee80000300800 */
[----:B------:R-:W3:Y:S04]  /*70e00*/  LDL.LU R238, [R1+0x23a8] ;  /* 0x0023a80001ee7983 */ /* 0x000ee80000300800 */
[----:B------:R-:W3:Y:S01]  /*70e10*/  LDL.LU R239, [R1+0x23ac] ;  /* 0x0023ac0001ef7983 */ /* 0x000ee20000300800 */
[C---:B--2---:R-:W-:Y:S08]  /*70e20*/  HMMA.1688.F32.TF32 R136, R196.reuse, R72, R216 ;  /* 0x00000048c488723c */ /* 0x044ff000000810d8 */
[C---:B----4-:R-:W-:Y:S08]  /*70e30*/  HMMA.1688.F32.TF32 R132, R196.reuse, R104, R212 ;  /* 0x00000068c484723c */ /* 0x050ff000000810d4 */
[C---:B-1----:R-:W-:Y:S07]  /*70e40*/  HMMA.1688.F32.TF32 R128, R196.reuse, R100, R208 ;  /* 0x00000064c480723c */ /* 0x042fee00000810d0 */
[----:B------:R-:W-:Y:S04]  /*70e50*/  STL.64 [R1+0x250], R136 ;  /* 0x0002508801007387 */ /* 0x000fe80000100a00 */
[----:B------:R1:W-:Y:S04]  /*70e60*/  STL.64 [R1+0x258], R138 ;  /* 0x0002588a01007387 */ /* 0x0003e80000100a00 */
[----:B------:R-:W-:Y:S04]  /*70e70*/  STL.64 [R1+0x240], R132 ;  /* 0x0002408401007387 */ /* 0x000fe80000100a00 */
[----:B------:R2:W-:Y:S01]  /*70e80*/  STL.64 [R1+0x248], R134 ;  /* 0x0002488601007387 */ /* 0x0005e20000100a00 */
[C---:B-1----:R-:W-:Y:S03]  /*70e90*/  HMMA.1688.F32.TF32 R136, R196.reuse, R96, R204 ;  /* 0x00000060c488723c */ /* 0x042fe600000810cc */
[----:B------:R-:W-:Y:S04]  /*70ea0*/  STL.64 [R1+0x230], R128 ;  /* 0x0002308001007387 */ /* 0x000fe80000100a00 */
[----:B------:R1:W-:Y:S01]  /*70eb0*/  STL.64 [R1+0x238], R130 ;  /* 0x0002388201007387 */ /* 0x0003e20000100a00 */
[C---:B--2---:R-:W-:Y:S03]  /*70ec0*/  HMMA.1688.F32.TF32 R132, R196.reuse, R92, R200 ;  /* 0x0000005cc484723c */ /* 0x044fe600000810c8 */
[----:B------:R-:W2:Y:S04]  /*70ed0*/  LDL.LU R142, [R1+0x2398] ;  /* 0x00239800018e7983 */ /* 0x000ea80000300800 */
[----:B------:R-:W2:Y:S01]  /*70ee0*/  LDL.LU R143, [R1+0x239c] ;  /* 0x00239c00018f7983 */ /* 0x000ea20000300800 */
        /* <DEDUP_REMOVED lines=9> */
[C---:B-1----:R-:W-:Y:S07]  /*70f80*/  HMMA.1688.F32.TF32 R128, R196.reuse, R68, R188 ;  /* 0x00000044c480723c */ /* 0x042fee00000810bc */
[----:B------:R-:W-:Y:S04]  /*70f90*/  STL.64 [R1+0x1f0], R136 ;  /* 0x0001f08801007387 */ /* 0x000fe80000100a00 */
[----:B------:R-:W-:Y:S11]  /*70fa0*/  STL.64 [R1+0x1f8], R138 ;  /* 0x0001f88a01007387 */ /* 0x000ff60000100a00 */
[----:B------:R-:W-:Y:S01]  /*70fb0*/  @!UPT UIADD3 URZ, URZ, URZ, URZ ;  /* 0x0000003f3f3ff290 */ /* 0x000fe2000fffe03f */
[----:B------:R-:W-:Y:S04]  /*70fc0*/  STL.64 [R1+0x6300], R130 ;  /* 0x0063008201007387 */ /* 0x000fe80000100a00 */
[----:B------:R-:W-:Y:S04]  /*70fd0*/  STL.64 [R1+0x1e0], R132 ;  /* 0x0001e08401007387 */ /* 0x000fe80000100a00 */
[----:B------:R1:W-:Y:S04]  /*70fe0*/  STL.64 [R1+0x1e8], R134 ;  /* 0x0001e88601007387 */ /* 0x0003e80000100a00 */
[----:B------:R4:W-:Y:S04]  /*70ff0*/  STL.64 [R1+0x62f8], R128 ;  /* 0x0062f88001007387 */ /* 0x0009e80000100a00 */
[----:B------:R-:W4:Y:S04]  /*71000*/  LDL.LU R200, [R1+0x2380] ;  /* 0x0023800001c87983 */ /* 0x000f280000300800 */
[----:B------:R-:W4:Y:S04]  /*71010*/  LDL.LU R201, [R1+0x2384] ;  /* 0x0023840001c97983 */ /* 0x000f280000300800 */
[----:B------:R-:W4:Y:S04]  /*71020*/  LDL.LU R202, [R1+0x2388] ;  /* 0x0023880001ca7983 */ /* 0x000f280000300800 */
[----:B------:R-:W4:Y:S04]  /*71030*/  LDL.LU R203, [R1+0x238c] ;  /* 0x00238c0001cb7983 */ /* 0x000f280000300800 */
[----:B------:R-:W4:Y:S04]  /*71040*/  LDL.LU R232, [R1+0x2370] ;  /* 0x0023700001e87983 */ /* 0x000f280000300800 */
[----:B------:R-:W4:Y:S01]  /*71050*/  LDL.LU R233, [R1+0x2374] ;  /* 0x0023740001e97983 */ /* 0x000f220000300800 */
[C---:B-1----:R-:W-:Y:S03]  /*71060*/  HMMA.1688.F32.TF32 R132, R196.reuse, R64, R184 ;  /* 0x00000040c484723c */ /* 0x042fe600000810b8 */
[----:B------:R-:W4:Y:S04]  /*71070*/  LDL.LU R234, [R1+0x2378] ;  /* 0x0023780001ea7983 */ /* 0x000f280000300800 */
[----:B------:R-:W4:Y:S04]  /*71080*/  LDL.LU R235, [R1+0x237c] ;  /* 0x00237c0001eb7983 */ /* 0x000f280000300800 */
[----:B------:R-:W4:Y:S04]  /*71090*/  LDL.LU R228, [R1+0x2360] ;  /* 0x0023600001e47983 */ /* 0x000f280000300800 */
[----:B------:R-:W4:Y:S04]  /*710a0*/  LDL.LU R229, [R1+0x2364] ;  /* 0x0023640001e57983 */ /* 0x000f280000300800 */
[----:B------:R-:W4:Y:S04]  /*710b0*/  LDL.LU R230, [R1+0x2368] ;  /* 0x0023680001e67983 */ /* 0x000f280000300800 */
[----:B------:R-:W4:Y:S04]  /*710c0*/  LDL.LU R231, [R1+0x236c] ;  /* 0x00236c0001e77983 */ /* 0x000f280000300800 */
[----:B------:R-:W-:Y:S04]  /*710d0*/  STL.64 [R1+0x6310], R134 ;  /* 0x0063108601007387 */ /* 0x000fe80000100a00 */
[----:B------:R-:W-:Y:S01]  /*710e0*/  STL.64 [R1+0x6308], R132 ;  /* 0x0063088401007387 */ /* 0x000fe20000100a00 */
[C---:B---3--:R-:W-:Y:S03]  /*710f0*/  HMMA.1688.F32.TF32 R136, R196.reuse, R60, R236 ;  /* 0x0000003cc488723c */ /* 0x048fe600000810ec */
[----:B------:R-:W3:Y:S04]  /*71100*/  LDL.LU R236, [R1+0x2350] ;  /* 0x0023500001ec7983 */ /* 0x000ee80000300800 */
[----:B------:R-:W3:Y:S04]  /*71110*/  LDL.LU R237, [R1+0x2354] ;  /* 0x0023540001ed7983 */ /* 0x000ee80000300800 */
[----:B------:R-:W3:Y:S04]  /*71120*/  LDL.LU R238, [R1+0x2358] ;  /* 0x0023580001ee7983 */ /* 0x000ee80000300800 */
[----:B------:R-:W3:Y:S08]  /*71130*/  LDL.LU R239, [R1+0x235c] ;  /* 0x00235c0001ef7983 */ /* 0x000ef00000300800 */
[----:B------:R-:W-:Y:S04]  /*71140*/  STL.64 [R1+0x6320], R138 ;  /* 0x0063208a01007387 */ /* 0x000fe80000100a00 */
[----:B------:R1:W-:Y:S04]  /*71150*/  STL.64 [R1+0x6318], R136 ;  /* 0x0063188801007387 */ /* 0x0003e80000100a00 */
[----:B------:R-:W3:Y:S04]  /*71160*/  LDL.LU R184, [R1+0x2340] ;  /* 0x0023400001b87983 */ /* 0x000ee80000300800 */
[----:B------:R-:W3:Y:S04]  /*71170*/  LDL.LU R185, [R1+0x2344] ;  /* 0x0023440001b97983 */ /* 0x000ee80000300800 */
[----:B------:R-:W3:Y:S04]  /*71180*/  LDL.LU R186, [R1+0x2348] ;  /* 0x0023480001ba7983 */ /* 0x000ee80000300800 */
[----:B------:R-:W3:Y:S04]  /*71190*/  LDL.LU R187, [R1+0x234c] ;  /* 0x00234c0001bb7983 */ /* 0x000ee80000300800 */
[----:B------:R-:W3:Y:S04]  /*711a0*/  LDL.LU R192, [R1+0x2330] ;  /* 0x0023300001c07983 */ /* 0x000ee80000300800 */
[----:B------:R-:W3:Y:S01]  /*711b0*/  LDL.LU R193, [R1+0x2334] ;  /* 0x0023340001c17983 */ /* 0x000ee20000300800 */
[----:B------:R-:W-:Y:S01]  /*711c0*/  IMAD.MOV.U32 R190, RZ, RZ, R145 ;  /* 0x000000ffffbe7224 */ /* 0x000fe200078e0091 */
[----:B--2---:R-:W-:Y:S01]  /*711d0*/  HMMA.1688.F32.TF32 R140, R196, R56, R140 ;  /* 0x00000038c48c723c */ /* 0x004fe2000008108c */
[----:B------:R-:W-:Y:S01]  /*711e0*/  MOV R191, R144 ;  /* 0x0000009000bf7202 */ /* 0x000fe20000000f00 */
[----:B------:R-:W-:Y:S01]  /*711f0*/  IMAD.MOV.U32 R189, RZ, RZ, R148 ;  /* 0x000000ffffbd7224 */ /* 0x000fe200078e0094 */
[----:B------:R-:W-:Y:S01]  /*71200*/  MOV R188, R149 ;  /* 0x0000009500bc7202 */ /* 0x000fe20000000f00 */
[----:B------:R-:W-:-:S02]  /*71210*/  IMAD.MOV.U32 R194, RZ, RZ, R153 ;  /* 0x000000ffffc27224 */ /* 0x000fc400078e0099 */
[----:B------:R-:W-:Y:S11]  /*71220*/  IMAD.MOV.U32 R195, RZ, RZ, R152 ;  /* 0x000000ffffc37224 */ /* 0x000ff600078e0098 */
[----:B------:R-:W-:Y:S06]  /*71230*/  @!UPT UIADD3 URZ, URZ, URZ, URZ ;  /* 0x0000003f3f3ff290 */ /* 0x000fec000fffe03f */
[----:B------:R-:W-:Y:S04]  /*71240*/  STL.64 [R1+0x6330], R142 ;  /* 0x0063308e01007387 */ /* 0x000fe80000100a00 */
[----:B------:R-:W-:Y:S01]  /*71250*/  STL.64 [R1+0x6328], R140 ;  /* 0x0063288c01007387 */ /* 0x000fe20000100a00 */
[C---:B----4-:R-:W-:Y:S08]  /*71260*/  HMMA.1688.F32.TF32 R144, R196.reuse, R52, R200 ;  /* 0x00000034c490723c */ /* 0x050ff000000810c8 */
[C---:B------:R-:W-:Y:S08]  /*71270*/  HMMA.1688.F32.TF32 R148, R196.reuse, R48, R232 ;  /* 0x00000030c494723c */ /* 0x040ff000000810e8 */
[----:B------:R-:W-:Y:S07]  /*71280*/  HMMA.1688.F32.TF32 R152, R196, R44, R228 ;  /* 0x0000002cc498723c */ /* 0x000fee00000810e4 */
[----:B------:R-:W-:Y:S04]  /*71290*/  STL.64 [R1+0x6340], R146 ;  /* 0x0063409201007387 */ /* 0x000fe80000100a00 */
[----:B------:R-:W-:Y:S04]  /*712a0*/  STL.64 [R1+0x6338], R144 ;  /* 0x0063389001007387 */ /* 0x000fe80000100a00 */
[----:B------:R-:W-:Y:S04]  /*712b0*/  STL.64 [R1+0x6350], R150 ;  /* 0x0063509601007387 */ /* 0x000fe80000100a00 */
[----:B------:R-:W-:Y:S04]  /*712c0*/  STL.64 [R1+0x6348], R148 ;  /* 0x0063489401007387 */ /* 0x000fe80000100a00 */
[----:B------:R-:W2:Y:S01]  /*712d0*/  LDL.LU R228, [R1+0x2310] ;  /* 0x0023100001e47983 */ /* 0x000ea20000300800 */
[----:B------:R-:W-:-:S03]  /*712e0*/  IMAD.MOV.U32 R230, RZ, RZ, R161 ;  /* 0x000000ffffe67224 */ /* 0x000fc600078e00a1 */
[----:B------:R-:W2:Y:S01]  /*712f0*/  LDL.LU R229, [R1+0x2314] ;  /* 0x0023140001e57983 */ /* 0x000ea20000300800 */
[----:B------:R-:W-:-:S03]  /*71300*/  IMAD.MOV.U32 R231, RZ, RZ, R160 ;  /* 0x000000ffffe77224 */ /* 0x000fc600078e00a0 */
[----:B------:R-:W-:Y:S04]  /*71310*/  STL.64 [R1+0x6360], R154 ;  /* 0x0063609a01007387 */ /* 0x000fe80000100a00 */
[----:B------:R-:W-:Y:S01]  /*71320*/  STL.64 [R1+0x6358], R152 ;  /* 0x0063589801007387 */ /* 0x000fe20000100a00 */
[----:B---3--:R-:W-:Y:S03]  /*71330*/  HMMA.1688.F32.TF32 R160, R196, R40, R236 ;  /* 0x00000028c4a0723c */ /* 0x008fe600000810ec */
[----:B------:R-:W3:Y:S04]  /*71340*/  LDL.LU R236, [R1+0x2300] ;  /* 0x0023000001ec7983 */ /* 0x000ee80000300800 */
[----:B------:R-:W3:Y:S01]  /*71350*/  LDL.LU R237, [R1+0x2304] ;  /* 0x0023040001ed7983 */ /* 0x000ee20000300800 */
[----:B------:R-:W-:Y:S01]  /*71360*/  MOV R238, R165 ;  /* 0x000000a500ee7202 */ /* 0x000fe20000000f00 */
[----:B------:R-:W-:-:S02]  /*71370*/  IMAD.MOV.U32 R239, RZ, RZ, R164 ;  /* 0x000000ffffef7224 */ /* 0x000fc400078e00a4 */
[C---:B------:R-:W-:Y:S07]  /*71380*/  HMMA.1688.F32.TF32 R164, R196.reuse, R36, R184 ;  /* 0x00000024c4a4723c */ /* 0x040fee00000810b8 */
[----:B------:R-:W-:Y:S02]  /*71390*/  IMAD.MOV.U32 R186, RZ, RZ, R169 ;  /* 0x000000ffffba7224 */ /* 0x000fe400078e00a9 */
[----:B------:R-:W-:Y:S02]  /*713a0*/  IMAD.MOV.U32 R187, RZ, RZ, R168 ;  /* 0x000000ffffbb7224 */ /* 0x000fe400078e00a8 */
[----:B------:R-:W-:Y:S01]  /*713b0*/  HMMA.1688.F32.TF32 R168, R196, R32, R192 ;  /* 0x00000020c4a8723c */ /* 0x000fe200000810c0 */
[----:B------:R-:W-:Y:S01]  /*713c0*/  STL.64 [R1+0x6370], R162 ;  /* 0x006370a201007387 */ /* 0x000fe20000100a00 */
[----:B------:R-:W-:-:S03]  /*713d0*/  IMAD.MOV.U32 R184, RZ, RZ, R173 ;  /* 0x000000ffffb87224 */ /* 0x000fc600078e00ad */
[----:B------:R-:W-:Y:S01]  /*713e0*/  STL.64 [R1+0x6368], R160 ;  /* 0x006368a001007387 */ /* 0x000fe20000100a00 */
[----:B------:R-:W-:Y:S02]  /*713f0*/  MOV R185, R172 ;  /* 0x000000ac00b97202 */ /* 0x000fe40000000f00 */
[C---:B------:R-:W-:Y:S04]  /*71400*/  HMMA.1688.F32.TF32 R172, R196.reuse, R28, R188 ;  /* 0x0000001cc4ac723c */ /* 0x040fe800000810bc */
[----:B------:R-:W-:Y:S04]  /*71410*/  STL.64 [R1+0x6380], R166 ;  /* 0x006380a601007387 */ /* 0x000fe80000100a00 */
[----:B------:R-:W-:Y:S07]  /*71420*/  STL.64 [R1+0x6378], R164 ;  /* 0x006378a401007387 */ /* 0x000fee0000100a00 */
[----:B------:R-:W-:Y:S04]  /*71430*/  STL.64 [R1+0x6390], R170 ;  /* 0x006390aa01007387 */ /* 0x000fe80000100a00 */
[----:B------:R-:W-:Y:S04]  /*71440*/  STL.64 [R1+0x6388], R168 ;  /* 0x006388a801007387 */ /* 0x000fe80000100a00 */
        /* <DEDUP_REMOVED lines=8> */
[----:B------:R-:W4:Y:S04]  /*714d0*/  LDL.LU R192, [R1+0x22d0] ;  /* 0x0022d00001c07983 */ /* 0x000f280000300800 */
[----:B------:R-:W4:Y:S04]  /*714e0*/  LDL.LU R193, [R1+0x22d4] ;  /* 0x0022d40001c17983 */ /* 0x000f280000300800 */
[----:B------:R-:W-:Y:S04]  /*714f0*/  STL.64 [R1+0x63a0], R174 ;  /* 0x0063a0ae01007387 */ /* 0x000fe80000100a00 */
[----:B------:R-:W-:Y:S04]  /*71500*/  STL.64 [R1+0x6398], R172 ;  /* 0x006398ac01007387 */ /* 0x000fe80000100a00 */
[----:B------:R-:W4:Y:S04]  /*71510*/  LDL.LU R232, [R1+0x1eb0] ;  /* 0x001eb00001e87983 */ /* 0x000f280000300800 */
[----:B------:R-:W4:Y:S01]  /*71520*/  LDL.LU R233, [R1+0x1eb4] ;  /* 0x001eb40001e97983 */ /* 0x000f220000300800 */
[C---:B--2---:R-:W-:Y:S11]  /*71530*/  HMMA.1688.F32.TF32 R176, R196.reuse, R24, R228 ;  /* 0x00000018c4b0723c */ /* 0x044ff600000810e4 */
[----:B------:R-:W-:Y:S11]  /*71540*/  @!UPT UIADD3 URZ, URZ, URZ, URZ ;  /* 0x0000003f3f3ff290 */ /* 0x000ff6000fffe03f */
[----:B------:R-:W-:Y:S01]  /*71550*/  @!UPT UIADD3 URZ, URZ, URZ, URZ ;  /* 0x0000003f3f3ff290 */ /* 0x000fe2000fffe03f */
[----:B------:R-:W-:Y:S04]  /*71560*/  STL.64 [R1+0x63b0], R178 ;  /* 0x0063b0b201007387 */ /* 0x000fe80000100a00 */
[----:B------:R-:W-:Y:S01]  /*71570*/  STL.64 [R1+0x63a8], R176 ;  /* 0x0063a8b001007387 */ /* 0x000fe20000100a00 */
[C---:B------:R-:W-:Y:S08]  /*71580*/  HMMA.1688.F32.TF32 R184, R196.reuse, R16, R184 ;  /* 0x00000010c4b8723c */ /* 0x040ff000000810b8 */
[C---:B---3--:R-:W-:Y:S01]  /*71590*/  HMMA.1688.F32.TF32 R180, R196.reuse, R20, R236 ;  /* 0x00000014c4b4723c */ /* 0x048fe200000810ec */
[----:B------:R-:W2:Y:S04]  /*715a0*/  LDL.LU R236, [R1+0x1ea0] ;  /* 0x001ea00001ec7983 */ /* 0x000ea80000300800 */
[----:B------:R-:W2:Y:S04]  /*715b0*/  LDL.LU R237, [R1+0x1ea4] ;  /* 0x001ea40001ed7983 */ /* 0x000ea80000300800 */
[----:B------:R-:W2:Y:S04]  /*715c0*/  LDL.LU R238, [R1+0x1ea8] ;  /* 0x001ea80001ee7983 */ /* 0x000ea80000300800 */
[----:B------:R-:W2:Y:S10]  /*715d0*/  LDL.LU R239, [R1+0x1eac] ;  /* 0x001eac0001ef7983 */ /* 0x000eb40000300800 */
[----:B------:R-:W-:Y:S04]  /*715e0*/  STL.64 [R1+0x63c0], R182 ;  /* 0x0063c0b601007387 */ /* 0x000fe80000100a00 */
[----:B------:R-:W-:Y:S04]  /*715f0*/  STL.64 [R1+0x63b8], R180 ;  /* 0x0063b8b401007387 */ /* 0x000fe80000100a00 */
        /* <DEDUP_REMOVED lines=8> */
[C---:B----4-:R-:W-:Y:S03]  /*71680*/  HMMA.1688.F32.TF32 R188, R196.reuse, R12, R188 ;  /* 0x0000000cc4bc723c */ /* 0x050fe600000810bc */
[----:B------:R-:W-:Y:S04]  /*71690*/  STL.64 [R1+0x63d0], R186 ;  /* 0x0063d0ba01007387 */ /* 0x000fe80000100a00 */
[----:B------:R-:W-:Y:S11]  /*716a0*/  STL.64 [R1+0x63c8], R184 ;  /* 0x0063c8b801007387 */ /* 0x000ff60000100a00 */
[----:B------:R-:W-:Y:S05]  /*716b0*/  @!UPT UIADD3 URZ, URZ, URZ, URZ ;  /* 0x0000003f3f3ff290 */ /* 0x000fea000fffe03f */
[----:B------:R-:W-:Y:S04]  /*716c0*/  STL.64 [R1+0x63e0], R190 ;  /* 0x0063e0be01007387 */ /* 0x000fe80000100a00 */
[----:B------:R-:W-:Y:S04]  /*716d0*/  STL.64 [R1+0x63d8], R188 ;  /* 0x0063d8bc01007387 */ /* 0x000fe80000100a00 */
[----:B------:R-:W4:Y:S04]  /*716e0*/  LDL.LU R228, [R1+0x22a0] ;  /* 0x0022a00001e47983 */ /* 0x000f280000300800 */
[----:B------:R-:W4:Y:S04]  /*716f0*/  LDL.LU R229, [R1+0x22a4] ;  /* 0x0022a40001e57983 */ /* 0x000f280000300800 */
[----:B------:R-:W4:Y:S04]  /*71700*/  LDL.LU R230, [R1+0x22a8] ;  /* 0x0022a80001e67983 */ /* 0x000f280000300800 */
[----:B------:R-:W4:Y:S01]  /*71710*/  LDL.LU R231, [R1+0x22ac] ;  /* 0x0022ac0001e77983 */ /* 0x000f220000300800 */
[C---:B------:R-:W-:Y:S08]  /*71720*/  HMMA.1688.F32.TF32 R192, R196.reuse, R8, R192 ;  /* 0x00000008c4c0723c */ /* 0x040ff000000810c0 */
[----:B------:R-:W-:Y:S11]  /*71730*/  HMMA.1688.F32.TF32 R196, R196, R4, R232 ;  /* 0x00000004c4c4723c */ /* 0x000ff600000810e8 */
[----:B------:R-:W-:Y:S04]  /*71740*/  @!UPT UIADD3 URZ, URZ, URZ, URZ ;  /* 0x0000003f3f3ff290 */ /* 0x000fe8000fffe03f */
[----:B------:R-:W-:Y:S04]  /*71750*/  STL.64 [R1+0x63f0], R194 ;  /* 0x0063f0c201007387 */ /* 0x000fe80000100a00 */
[----:B------:R-:W-:Y:S04]  /*71760*/  STL.64 [R1+0x63e8], R192 ;  /* 0x0063e8c001007387 */ /* 0x000fe80000100a00 */
[----:B------:R-:W4:Y:S04]  /*71770*/  LDL.LU R232, [R1+0x2290] ;  /* 0x0022900001e87983 */ /* 0x000f280000300800 */
[----:B------:R-:W4:Y:S04]  /*71780*/  LDL.LU R233, [R1+0x2294] ;  /* 0x0022940001e97983 */ /* 0x000f280000300800 */
[----:B------:R-:W4:Y:S04]  /*71790*/  LDL.LU R234, [R1+0x2298] ;  /* 0x0022980001ea7983 */ /* 0x000f280000300800 */
[----:B------:R-:W4:Y:S04]  /*717a0*/  LDL.LU R235, [R1+0x229c] ;  /* 0x00229c0001eb7983 */ /* 0x000f280000300800 */
[----:B------:R-:W-:Y:S04]  /*717b0*/  STL.64 [R1+0x6400], R198 ;  /* 0x006400c601007387 */ /* 0x000fe80000100a00 */
[----:B------:R-:W-:Y:S01]  /*717c0*/  STL.64 [R1+0x63f8], R196 ;  /* 0x0063f8c401007387 */ /* 0x000fe20000100a00 */
[C---:B--2---:R-:W-:Y:S03]  /*717d0*/  HMMA.1688.F32.TF32 R200, R240.reuse, R156, R236 ;  /* 0x0000009cf0c8723c */ /* 0x044fe600000810ec */
[----:B------:R-:W-:Y:S04]  /*717e0*/  LDS R236, [R251+0x4180] ;  /* 0x00418000fbec7984 */ /* 0x000fe80000000800 */
[----:B------:R-:W-:Y:S04]  /*717f0*/  LDS R238, [R251+0x5180] ;  /* 0x00518000fbee7984 */ /* 0x000fe80000000800 */
[----:B------:R-:W-:Y:S04]  /*71800*/  LDS R237, [R3+0x4180] ;  /* 0x0041800003ed7984 */ /* 0x000fe80000000800 */
[----:B------:R-:W2:Y:S01]  /*71810*/  LDS R239, [R3+0x5180] ;  /* 0x0051800003ef7984 */ /* 0x000ea20000000800 */
[C---:B---3--:R-:W-:Y:S07]  /*71820*/  HMMA.1688.F32.TF32 R220, R240.reuse, R124, R208 ;  /* 0x0000007cf0dc723c */ /* 0x048fee00000810d0 */
[----:B------:R-:W-:Y:S04]  /*71830*/  STL.64 [R1+0x6410], R202 ;  /* 0x006410ca01007387 */ /* 0x000fe80000100a00 */
[----:B------:R-:W-:Y:S01]  /*71840*/  STL.64 [R1+0x6408], R200 ;  /* 0x006408c801007387 */ /* 0x000fe20000100a00 */
[C---:B------:R-:W-:Y:S11]  /*71850*/  HMMA.1688.F32.TF32 R224, R240.reuse, R120, R204 ;  /* 0x00000078f0e0723c */ /* 0x040ff600000810cc */
[----:B------:R-:W-:Y:S04]  /*71860*/  STL [R1+0x61cc], R220 ;  /* 0x0061ccdc01007387 */ /* 0x000fe80000100800 */
[----:B------:R-:W-:Y:S04]  /*71870*/  STL [R1+0x61c8], R221 ;  /* 0x0061c8dd01007387 */ /* 0x000fe80000100800 */
[----:B------:R-:W-:Y:S04]  /*71880*/  STL [R1+0x61c4], R222 ;  /* 0x0061c4de01007387 */ /* 0x000fe80000100800 */
[----:B------:R-:W-:Y:S04]  /*71890*/  STL [R1+0x61c0], R223 ;  /* 0x0061c0df01007387 */ /* 0x000fe80000100800 */
[----:B------:R-:W3:Y:S04]  /*718a0*/  LDL.LU R204, [R1+0x2280] ;  /* 0x0022800001cc7983 */ /* 0x000ee80000300800 */
[----:B------:R-:W3:Y:S04]  /*718b0*/  LDL.LU R205, [R1+0x2284] ;  /* 0x0022840001cd7983 */ /* 0x000ee80000300800 */
[----:B------:R-:W3:Y:S04]  /*718c0*/  LDL.LU R206, [R1+0x2288] ;  /* 0x0022880001ce7983 */ /* 0x000ee80000300800 */
[----:B------:R-:W3:Y:S04]  /*718d0*/  LDL.LU R207, [R1+0x228c] ;  /* 0x00228c0001cf7983 */ /* 0x000ee80000300800 */
[----:B------:R-:W-:Y:S04]  /*718e0*/  STL [R1+0x61d0], R224 ;  /* 0x0061d0e001007387 */ /* 0x000fe80000100800 */
[----:B------:R-:W-:Y:S01]  /*718f0*/  STL [R1+0x61bc], R225 ;  /* 0x0061bce101007387 */ /* 0x000fe20000100800 */
[C---:B----4-:R-:W-:Y:S03]  /*71900*/  HMMA.1688.F32.TF32 R228, R240.reuse, R116, R228 ;  /* 0x00000074f0e4723c */ /* 0x050fe600000810e4 */
[----:B------:R-:W-:Y:S04]  /*71910*/  STL [R1+0x61b8], R226 ;  /* 0x0061b8e201007387 */ /* 0x000fe80000100800 */
[----:B------:R-:W-:Y:S04]  /*71920*/  STL [R1+0x61b4], R227 ;  /* 0x0061b4e301007387 */ /* 0x000fe80000100800 */
[----:B------:R-:W4:Y:S04]  /*71930*/  LDL.LU R208, [R1+0x2270] ;  /* 0x0022700001d07983 */ /* 0x000f280000300800 */
[----:B------:R-:W4:Y:S04]  /*71940*/  LDL.LU R209, [R1+0x2274] ;  /* 0x0022740001d17983 */ /* 0x000f280000300800 */
[----:B------:R-:W4:Y:S04]  /*71950*/  LDL.LU R210, [R1+0x2278] ;  /* 0x0022780001d27983 */ /* 0x000f280000300800 */
[----:B------:R-:W4:Y:S04]  /*71960*/  LDL.LU R211, [R1+0x227c] ;  /* 0x00227c0001d37983 */ /* 0x000f280000300800 */
[----:B------:R-:W-:Y:S04]  /*71970*/  STL [R1+0x61b0], R228 ;  /* 0x0061b0e401007387 */ /* 0x000fe80000100800 */
[----:B------:R-:W-:Y:S04]  /*71980*/  STL [R1+0x61ac], R229 ;  /* 0x0061ace501007387 */ /* 0x000fe80000100800 */
[----:B------:R-:W-:Y:S04]  /*71990*/  STL [R1+0x61a8], R230 ;  /* 0x0061a8e601007387 */ /* 0x000fe80000100800 */
[----:B------:R-:W-:Y:S04]  /*719a0*/  STL [R1+0x61a4], R231 ;  /* 0x0061a4e701007387 */ /* 0x000fe80000100800 */
        /* <DEDUP_REMOVED lines=14> */
[----:B------:R-:W2:Y:S04]  /*71a90*/  LDL.LU R138, [R1+0x2248] ;  /* 0x00224800018a7983 */ /* 0x000ea80000300800 */
[----:B------:R-:W2:Y:S01]  /*71aa0*/  LDL.LU R139, [R1+0x224c] ;  /* 0x00224c00018b7983 */ /* 0x000ea20000300800 */
[C---:B------:R-:W-:Y:S11]  /*71ab0*/  HMMA.1688.F32.TF32 R232, R240.reuse, R112, R232 ;  /* 0x00000070f0e8723c */ /* 0x040ff600000810e8 */
[----:B------:R-:W-:Y:S11]  /*71ac0*/  @!UPT UIADD3 URZ, URZ, URZ, URZ ;  /* 0x0000003f3f3ff290 */ /* 0x000ff6000fffe03f */
[----:B------:R-:W-:Y:S01]  /*71ad0*/  @!UPT UIADD3 URZ, URZ, URZ, URZ ;  /* 0x0000003f3f3ff290 */ /* 0x000fe2000fffe03f */
[----:B------:R1:W-:Y:S04]  /*71ae0*/  STL [R1+0x61a0], R232 ;  /* 0x0061a0e801007387 */ /* 0x0003e80000100800 */
[----:B------:R-:W-:Y:S04]  /*71af0*/  STL [R1+0x619c], R233 ;  /* 0x00619ce901007387 */ /* 0x000fe80000100800 */
[----:B------:R1:W-:Y:S04]  /*71b00*/  STL [R1+0x6198], R234 ;  /* 0x006198ea01007387 */ /* 0x0003e80000100800 */
[----:B------:R1:W-:Y:S01]  /*71b10*/  STL [R1+0x6194], R235 ;  /* 0x006194eb01007387 */ /* 0x0003e20000100800 */
[C---:B---3--:R-:W-:Y:S11]  /*71b20*/  HMMA.1688.F32.TF32 R204, R240.reuse, R108, R204 ;  /* 0x0000006cf0cc723c */ /* 0x048ff600000810cc */
[----:B------:R-:W-:Y:S11]  /*71b30*/  @!UPT UIADD3 URZ, URZ, URZ, URZ ;  /* 0x0000003f3f3ff290 */ /* 0x000ff6000fffe03f */
[----:B------:R-:W-:Y:S01]  /*71b40*/  @!UPT UIADD3 URZ, URZ, URZ, URZ ;  /* 0x0000003f3f3ff290 */ /* 0x000fe2000fffe03f */
[----:B------:R-:W-:Y:S04]  /*71b50*/  STL [R1+0x61e0], R204 ;  /* 0x0061e0cc01007387 */ /* 0x000fe80000100800 */
[----:B------:R-:W-:Y:S04]  /*71b60*/  STL [R1+0x61dc], R205 ;  /* 0x0061dccd01007387 */ /* 0x000fe80000100800 */
[----:B------:R-:W-:Y:S04]  /*71b70*/  STL [R1+0x61d8], R206 ;  /* 0x0061d8ce01007387 */ /* 0x000fe80000100800 */
[----:B------:R-:W-:Y:S04]  /*71b80*/  STL [R1+0x61d4], R207 ;  /* 0x0061d4cf01007387 */ /* 0x000fe80000100800 */
[----:B------:R-:W3:Y:S04]  /*71b90*/  LDL.LU R132, [R1+0x2220] ;  /* 0x0022200001847983 */ /* 0x000ee80000300800 */
[----:B------:R-:W3:Y:S04]  /*71ba0*/  LDL.LU R133, [R1+0x2224] ;  /* 0x0022240001857983 */ /* 0x000ee80000300800 */
[----:B------:R-:W3:Y:S04]  /*71bb0*/  LDL.LU R134, [R1+0x2228] ;  /* 0x0022280001867983 */ /* 0x000ee80000300800 */
[----:B------:R-:W3:Y:S01]  /*71bc0*/  LDL.LU R135, [R1+0x222c] ;  /* 0x00222c0001877983 */ /* 0x000ee20000300800 */
[C---:B----4-:R-:W-:Y:S08]  /*71bd0*/  HMMA.1688.F32.TF32 R208, R240.reuse, R76, R208 ;  /* 0x0000004cf0d0723c */ /* 0x050ff000000810d0 */
[C---:B--2---:R-:W-:Y:S11]  /*71be0*/  HMMA.1688.F32.TF32 R212, R240.reuse, R72, R212 ;  /* 0x00000048f0d4723c */ /* 0x044ff600000810d4 */
[----:B------:R-:W-:Y:S04]  /*71bf0*/  @!UPT UIADD3 URZ, URZ, URZ, URZ ;  /* 0x0000003f3f3ff290 */ /* 0x000fe8000fffe03f */
        /* <DEDUP_REMOVED lines=8> */
[----:B------:R-:W2:Y:S04]  /*71c80*/  LDL.LU R244, [R1+0x2210] ;  /* 0x0022100001f47983 */ /* 0x000ea80000300800 */
[----:B------:R-:W2:Y:S04]  /*71c90*/  LDL.LU R245, [R1+0x2214] ;  /* 0x0022140001f57983 */ /* 0x000ea80000300800 */
[----:B------:R-:W2:Y:S04]  /*71ca0*/  LDL.LU R246, [R1+0x2218] ;  /* 0x0022180001f67983 */ /* 0x000ea80000300800 */
[----:B------:R-:W2:Y:S01]  /*71cb0*/  LDL.LU R247, [R1+0x221c] ;  /* 0x00221c0001f77983 */ /* 0x000ea20000300800 */
[C---:B------:R-:W-:Y:S08]  /*71cc0*/  HMMA.1688.F32.TF32 R216, R240.reuse, R104, R216 ;  /* 0x00000068f0d8723c */ /* 0x040ff000000810d8 */
[C---:B------:R-:W-:Y:S08]  /*71cd0*/  HMMA.1688.F32.TF32 R136, R240.reuse, R100, R136 ;  /* 0x00000064f088723c */ /* 0x040ff00000081088 */
[----:B------:R-:W-:Y:S07]  /*71ce0*/  HMMA.1688.F32.TF32 R128, R240, R96, R128 ;  /* 0x00000060f080723c */ /* 0x000fee0000081080 */
[----:B------:R-:W-:Y:S04]  /*71cf0*/  STL [R1+0x6210], R216 ;  /* 0x006210d801007387 */ /* 0x000fe80000100800 */
[----:B------:R-:W-:Y:S04]  /*71d00*/  STL [R1+0x620c], R217 ;  /* 0x00620cd901007387 */ /* 0x000fe80000100800 */
[----:B------:R-:W-:Y:S04]  /*71d10*/  STL [R1+0x6208], R218 ;  /* 0x006208da01007387 */ /* 0x000fe80000100800 */
[----:B------:R-:W-:Y:S04]  /*71d20*/  STL [R1+0x6204], R219 ;  /* 0x006204db01007387 */ /* 0x000fe80000100800 */
[----:B------:R-:W-:Y:S01]  /*71d30*/  STL.64 [R1+0x970], R136 ;  /* 0x0009708801007387 */ /* 0x000fe20000100a00 */
[----:B-1----:R-:W-:Y:S01]  /*71d40*/  IMAD.MOV.U32 R232, RZ, RZ, R128 ;  /* 0x000000ffffe87224 */ /* 0x002fe200078e0080 */
[----:B------:R-:W-:Y:S01]  /*71d50*/  MOV R234, R130 ;  /* 0x0000008200ea7202 */ /* 0x000fe20000000f00 */
[----:B------:R-:W-:Y:S01]  /*71d60*/  IMAD.MOV.U32 R233, RZ, RZ, R129 ;  /* 0x000000ffffe97224 */ /* 0x000fe200078e0081 */
[----:B------:R2:W-:Y:S01]  /*71d70*/  STL.64 [R1+0x978], R138 ;  /* 0x0009788a01007387 */ /* 0x0005e20000100a00 */
[----:B------:R-:W-:-:S03]  /*71d80*/  IMAD.MOV.U32 R235, RZ, RZ, R131 ;  /* 0x000000ffffeb7224 */ /* 0x000fc600078e0083 */
[----:B------:R-:W4:Y:S04]  /*71d90*/  LDL.LU R128, [R1+0x2200] ;  /* 0x0022000001807983 */ /* 0x000f280000300800 */
[----:B------:R-:W4:Y:S04]  /*71da0*/  LDL.LU R129, [R1+0x2204] ;  /* 0x0022040001817983 */ /* 0x000f280000300800 */
[----:B------:R-:W4:Y:S04]  /*71db0*/  LDL.LU R130, [R1+0x2208] ;  /* 0x0022080001827983 */ /* 0x000f280000300800 */
[----:B------:R-:W4:Y:S04]  /*71dc0*/  LDL.LU R131, [R1+0x220c] ;  /* 0x00220c0001837983 */ /* 0x000f280000300800 */
[----:B------:R1:W-:Y:S04]  /*71dd0*/  STL [R1+0x6220], R235 ;  /* 0x006220eb01007387 */ /* 0x0003e80000100800 */
[----:B------:R1:W-:Y:S04]  /*71de0*/  STL [R1+0x621c], R234 ;  /* 0x00621cea01007387 */ /* 0x0003e80000100800 */
[----:B------:R1:W-:Y:S04]  /*71df0*/  STL [R1+0x6218], R233 ;  /* 0x006218e901007387 */ /* 0x0003e80000100800 */
[----:B------:R1:W-:Y:S01]  /*71e00*/  STL [R1+0x6214], R232 ;  /* 0x006214e801007387 */ /* 0x0003e20000100800 */
[C---:B---3--:R-:W-:Y:S11]  /*71e10*/  HMMA.1688.F32.TF32 R132, R240.reuse, R92, R132 ;  /* 0x0000005cf084723c */ /* 0x048ff60000081084 */
[----:B------:R-:W-:Y:S11]  /*71e20*/  @!UPT UIADD3 URZ, URZ, URZ, URZ ;  /* 0x0000003f3f3ff290 */ /* 0x000ff6000fffe03f */
[----:B------:R-:W-:Y:S02]  /*71e30*/  @!UPT UIADD3 URZ, URZ, URZ, URZ ;  /* 0x0000003f3f3ff290 */ /* 0x000fe4000fffe03f */
[----:B------:R-:W-:Y:S01]  /*71e40*/  IMAD.MOV.U32 R228, RZ, RZ, R132 ;  /* 0x000000ffffe47224 */ /* 0x000fe200078e0084 */
[----:B------:R-:W-:Y:S01]  /*71e50*/  MOV R229, R133 ;  /* 0x0000008500e57202 */ /* 0x000fe20000000f00 */
[----:B------:R-:W3:Y:S01]  /*71e60*/  LDL.LU R132, [R1+0x21f0] ;  /* 0x0021f00001847983 */ /* 0x000ee20000300800 */
[----:B------:R-:W-:Y:S02]  /*71e70*/  IMAD.MOV.U32 R230, RZ, RZ, R134 ;  /* 0x000000ffffe67224 */ /* 0x000fe400078e0086 */
[----:B------:R-:W-:Y:S01]  /*71e80*/  IMAD.MOV.U32 R231, RZ, RZ, R135 ;  /* 0x000000ffffe77224 */ /* 0x000fe200078e0087 */
[----:B------:R-:W3:Y:S04]  /*71e90*/  LDL.LU R133, [R1+0x21f4] ;  /* 0x0021f40001857983 */ /* 0x000ee80000300800 */
[----:B------:R-:W3:Y:S04]  /*71ea0*/  LDL.LU R134, [R1+0x21f8] ;  /* 0x0021f80001867983 */ /* 0x000ee80000300800 */
[----:B------:R-:W3:Y:S04]  /*71eb0*/  LDL.LU R135, [R1+0x21fc] ;  /* 0x0021fc0001877983 */ /* 0x000ee80000300800 */
[----:B------:R1:W-:Y:S04]  /*71ec0*/  STL [R1+0x6230], R231 ;  /* 0x006230e701007387 */ /* 0x0003e80000100800 */
[----:B------:R-:W-:Y:S04]  /*71ed0*/  STL [R1+0x622c], R230 ;  /* 0x00622ce601007387 */ /* 0x000fe80000100800 */
[----:B------:R1:W-:Y:S04]  /*71ee0*/  STL [R1+0x6228], R229 ;  /* 0x006228e501007387 */ /* 0x0003e80000100800 */
[----:B------:R1:W-:Y:S01]  /*71ef0*/  STL [R1+0x6224], R228 ;  /* 0x006224e401007387 */ /* 0x0003e20000100800 */
[----:B--2---:R-:W-:Y:S03]  /*71f00*/  HMMA.1688.F32.TF32 R136, R240, R88, R244 ;  /* 0x00000058f088723c */ /* 0x004fe600000810f4 */
[----:B------:R-:W2:Y:S04]  /*71f10*/  LDL.LU R244, [R1+0x21e0] ;  /* 0x0021e00001f47983 */ /* 0x000ea80000300800 */
[----:B------:R-:W2:Y:S04]  /*71f20*/  LDL.LU R245, [R1+0x21e4] ;  /* 0x0021e40001f57983 */ /* 0x000ea80000300800 */
[----:B------:R-:W2:Y:S04]  /*71f30*/  LDL.LU R246, [R1+0x21e8] ;  /* 0x0021e80001f67983 */ /* 0x000ea80000300800 */
[----:B------:R-:W2:Y:S09]  /*71f40*/  LDL.LU R247, [R1+0x21ec] ;  /* 0x0021ec0001f77983 */ /* 0x000eb20000300800 */
[----:B------:R-:W-:Y:S01]  /*71f50*/  MOV R215, R139 ;  /* 0x0000008b00d77202 */ /* 0x000fe20000000f00 */
[----:B------:R-:W-:Y:S01]  /*71f60*/  IMAD.MOV.U32 R214, RZ, RZ, R138 ;  /* 0x000000ffffd67224 */ /* 0x000fe200078e008a */
[----:B------:R-:W-:Y:S01]  /*71f70*/  MOV R212, R136 ;  /* 0x0000008800d47202 */ /* 0x000fe20000000f00 */
[----:B------:R-:W-:-:S02]  /*71f80*/  IMAD.MOV.U32 R213, RZ, RZ, R137 ;  /* 0x000000ffffd57224 */ /* 0x000fc400078e0089 */
[----:B------:R-:W-:Y:S04]  /*71f90*/  STL [R1+0x6240], R215 ;  /* 0x006240d701007387 */ /* 0x000fe80000100800 */
[----:B------:R-:W-:Y:S04]  /*71fa0*/  STL [R1+0x623c], R214 ;  /* 0x00623cd601007387 */ /* 0x000fe80000100800 */
[----:B------:R-:W-:Y:S01]  /*71fb0*/  STL [R1+0x6238], R213 ;  /* 0x006238d501007387 */ /* 0x000fe20000100800 */
[----:B----4-:R-:W-:Y:S03]  /*71fc0*/  HMMA.1688.F32.TF32 R128, R240, R84, R128 ;  /* 0x00000054f080723c */ /* 0x010fe60000081080 */
[----:B------:R4:W-:Y:S11]  /*71fd0*/  STL [R1+0x6234], R212 ;  /* 0x006234d401007387 */ /* 0x0009f60000100800 */
[----:B------:R-:W-:Y:S10]  /*71fe0*/  @!UPT UIADD3 URZ, URZ, URZ, URZ ;  /* 0x0000003f3f3ff290 */ /* 0x000ff4000fffe03f */
[----:B------:R-:W-:Y:S01]  /*71ff0*/  IMAD.MOV.U32 R216, RZ, RZ, R128 ;  /* 0x000000ffffd87224 */ /* 0x000fe200078e0080 */
[----:B------:R-:W-:Y:S01]  /*72000*/  MOV R218, R130 ;  /* 0x0000008200da7202 */ /* 0x000fe20000000f00 */
[----:B------:R-:W-:Y:S01]  /*72010*/  IMAD.MOV.U32 R217, RZ, RZ, R129 ;  /* 0x000000ffffd97224 */ /* 0x000fe200078e0081 */
[----:B------:R-:W4:Y:S01]  /*72020*/  LDL.LU R128, [R1+0x21d0] ;  /* 0x0021d00001807983 */ /* 0x000f220000300800 */
[----:B------:R-:W-:-:S03]  /*72030*/  IMAD.MOV.U32 R219, RZ, RZ, R131 ;  /* 0x000000ffffdb7224 */ /* 0x000fc600078e0083 */
[----:B------:R-:W4:Y:S04]  /*72040*/  LDL.LU R129, [R1+0x21d4] ;  /* 0x0021d40001817983 */ /* 0x000f280000300800 */
[----:B------:R-:W4:Y:S04]  /*72050*/  LDL.LU R130, [R1+0x21d8] ;  /* 0x0021d80001827983 */ /* 0x000f280000300800 */
[----:B------:R-:W4:Y:S04]  /*72060*/  LDL.LU R131, [R1+0x21dc] ;  /* 0x0021dc0001837983 */ /* 0x000f280000300800 */
[----:B------:R-:W-:Y:S04]  /*72070*/  STL [R1+0x6250], R219 ;  /* 0x006250db01007387 */ /* 0x000fe80000100800 */
[----:B------:R-:W-:Y:S04]  /*72080*/  STL [R1+0x624c], R218 ;  /* 0x00624cda01007387 */ /* 0x000fe80000100800 */
[----:B------:R-:W-:Y:S04]  /*72090*/  STL [R1+0x6248], R217 ;  /* 0x006248d901007387 */ /* 0x000fe80000100800 */
[----:B------:R1:W-:Y:S01]  /*720a0*/  STL [R1+0x6244], R216 ;  /* 0x006244d801007387 */ /* 0x0003e20000100800 */
[C---:B---3--:R-:W-:Y:S11]  /*720b0*/  HMMA.1688.F32.TF32 R132, R240.reuse, R80, R132 ;  /* 0x00000050f084723c */ /* 0x048ff60000081084 */
[----:B------:R-:W-:Y:S11]  /*720c0*/  @!UPT UIADD3 URZ, URZ, URZ, URZ ;  /* 0x0000003f3f3ff290 */ /* 0x000ff6000fffe03f */
[----:B------:R-:W-:Y:S02]  /*720d0*/  @!UPT UIADD3 URZ, URZ, URZ, URZ ;  /* 0x0000003f3f3ff290 */ /* 0x000fe4000fffe03f */
[----:B-1----:R-:W-:Y:S01]  /*720e0*/  IMAD.MOV.U32 R235, RZ, RZ, R132 ;  /* 0x000000ffffeb7224 */ /* 0x002fe200078e0084 */
[----:B------:R-:W-:Y:S01]  /*720f0*/  MOV R234, R133 ;  /* 0x0000008500ea7202 */ /* 0x000fe20000000f00 */
[----:B------:R-:W3:Y:S01]  /*72100*/  LDL.LU R132, [R1+0x21c0] ;  /* 0x0021c00001847983 */ /* 0x000ee20000300800 */
[----:B------:R-:W-:Y:S02]  /*72110*/  IMAD.MOV.U32 R233, RZ, RZ, R134 ;  /* 0x000000ffffe97224 */ /* 0x000fe400078e0086 */
[----:B------:R-:W-:Y:S01]  /*72120*/  IMAD.MOV.U32 R232, RZ, RZ, R135 ;  /* 0x000000ffffe87224 */ /* 0x000fe200078e0087 */
[----:B------:R-:W3:Y:S04]  /*72130*/  LDL.LU R133, [R1+0x21c4] ;  /* 0x0021c40001857983 */ /* 0x000ee80000300800 */
[----:B------:R-:W3:Y:S04]  /*72140*/  LDL.LU R134, [R1+0x21c8] ;  /* 0x0021c80001867983 */ /* 0x000ee80000300800 */
[----:B------:R-:W3:Y:S04]  /*72150*/  LDL.LU R135, [R1+0x21cc] ;  /* 0x0021cc0001877983 */ /* 0x000ee80000300800 */
[----:B------:R-:W-:Y:S04]  /*72160*/  STL [R1+0x6260], R232 ;  /* 0x006260e801007387 */ /* 0x000fe80000100800 */
[----:B------:R-:W-:Y:S04]  /*72170*/  STL [R1+0x625c], R233 ;  /* 0x00625ce901007387 */ /* 0x000fe80000100800 */
[----:B------:R-:W-:Y:S04]  /*72180*/  STL [R1+0x6258], R234 ;  /* 0x006258ea01007387 */ /* 0x000fe80000100800 */
        /* <DEDUP_REMOVED lines=12> */
[----:B------:R-:W-:Y:S04]  /*72250*/  STL [R1+0x6268], R209 ;  /* 0x006268d101007387 */ /* 0x000fe80000100800 */
[----:B------:R1:W-:Y:S01]  /*72260*/  STL [R1+0x6264], R208 ;  /* 0x006264d001007387 */ /* 0x0003e20000100800 */
[----:B----4-:R-:W-:Y:S11]  /*72270*/  HMMA.1688.F32.TF32 R128, R240, R64, R128 ;  /* 0x00000040f080723c */ /* 0x010ff60000081080 */
[----:B------:R-:W-:Y:S11]  /*72280*/  @!UPT UIADD3 URZ, URZ, URZ, URZ ;  /* 0x0000003f3f3ff290 */ /* 0x000ff6000fffe03f */
[----:B------:R-:W-:Y:S02]  /*72290*/  @!UPT UIADD3 URZ, URZ, URZ, URZ ;  /* 0x0000003f3f3ff290 */ /* 0x000fe4000fffe03f */
        /* <DEDUP_REMOVED lines=11> */
[----:B------:R1:W-:Y:S04]  /*72350*/  STL [R1+0x6274], R231 ;  /* 0x006274e701007387 */ /* 0x0003e80000100800 */
[----:B------:R-:W4:Y:S04]  /*72360*/  LDL.LU R136, [R1+0x2190] ;  /* 0x0021900001887983 */ /* 0x000f280000300800 */
[----:B------:R-:W4:Y:S04]  /*72370*/  LDL.LU R137, [R1+0x2194] ;  /* 0x0021940001897983 */ /* 0x000f280000300800 */
[----:B------:R-:W4:Y:S04]  /*72380*/  LDL.LU R138, [R1+0x2198] ;  /* 0x00219800018a7983 */ /* 0x000f280000300800 */
[----:B------:R-:W4:Y:S01]  /*72390*/  LDL.LU R139, [R1+0x219c] ;  /* 0x00219c00018b7983 */ /* 0x000f220000300800 */
[C---:B---3--:R-:W-:Y:S11]  /*723a0*/  HMMA.1688.F32.TF32 R132, R240.reuse, R60, R132 ;  /* 0x0000003cf084723c */ /* 0x048ff60000081084 */
[----:B------:R-:W-:Y:S11]  /*723b0*/  @!UPT UIADD3 URZ, URZ, URZ, URZ ;  /* 0x0000003f3f3ff290 */ /* 0x000ff6000fffe03f */
[----:B------:R-:W-:Y:S02]  /*723c0*/  @!UPT UIADD3 URZ, URZ, URZ, URZ ;  /* 0x0000003f3f3ff290 */ /* 0x000fe4000fffe03f */
[----:B------:R-:W-:Y:S01]  /*723d0*/  IMAD.MOV.U32 R212, RZ, RZ, R135 ;  /* 0x000000ffffd47224 */ /* 0x000fe200078e0087 */
[----:B------:R-:W-:Y:S01]  /*723e0*/  MOV R214, R133 ;  /* 0x0000008500d67202 */ /* 0x000fe20000000f00 */
[----:B------:R-:W-:Y:S02]  /*723f0*/  IMAD.MOV.U32 R213, RZ, RZ, R134 ;  /* 0x000000ffffd57224 */ /* 0x000fe400078e0086 */
[----:B------:R-:W-:Y:S01]  /*72400*/  IMAD.MOV.U32 R215, RZ, RZ, R132 ;  /* 0x000000ffffd77224 */ /* 0x000fe200078e0084 */
[----:B------:R3:W-:Y:S04]  /*72410*/  STL [R1+0x6290], R212 ;  /* 0x006290d401007387 */ /* 0x0007e80000100800 */
[----:B------:R1:W-:Y:S01]  /*72420*/  STL [R1+0x628c], R213 ;  /* 0x00628cd501007387 */ /* 0x0003e20000100800 */
[----:B--2---:R-:W-:Y:S03]  /*72430*/  HMMA.1688.F32.TF32 R132, R240, R56, R244 ;  /* 0x00000038f084723c */ /* 0x004fe600000810f4 */
[----:B------:R2:W-:Y:S04]  /*72440*/  STL [R1+0x6288], R214 ;  /* 0x006288d601007387 */ /* 0x0005e80000100800 */
[----:B------:R1:W-:Y:S04]  /*72450*/  STL [R1+0x6284], R215 ;  /* 0x006284d701007387 */ /* 0x0003e80000100800 */
[----:B------:R-:W2:Y:S04]  /*72460*/  LDL.LU R244, [R1+0x2180] ;  /* 0x0021800001f47983 */ /* 0x000ea80000300800 */
[----:B------:R-:W2:Y:S04]  /*72470*/  LDL.LU R245, [R1+0x2184] ;  /* 0x0021840001f57983 */ /* 0x000ea80000300800 */
[----:B------:R-:W2:Y:S04]  /*72480*/  LDL.LU R246, [R1+0x2188] ;  /* 0x0021880001f67983 */ /* 0x000ea80000300800 */
[----:B------:R-:W2:Y:S01]  /*72490*/  LDL.LU R247, [R1+0x218c] ;  /* 0x00218c0001f77983 */ /* 0x000ea20000300800 */
[----:B------:R-:W-:Y:S01]  /*724a0*/  MOV R216, R135 ;  /* 0x0000008700d87202 */ /* 0x000fe20000000f00 */
[----:B------:R-:W-:Y:S01]  /*724b0*/  IMAD.MOV.U32 R217, RZ, RZ, R134 ;  /* 0x000000ffffd97224 */ /* 0x000fe200078e0086 */
[----:B------:R-:W-:Y:S01]  /*724c0*/  MOV R219, R132 ;  /* 0x0000008400db7202 */ /* 0x000fe20000000f00 */
[----:B------:R-:W-:-:S02]  /*724d0*/  IMAD.MOV.U32 R218, RZ, RZ, R133 ;  /* 0x000000ffffda7224 */ /* 0x000fc400078e0085 */
[----:B------:R-:W-:Y:S04]  /*724e0*/  STL [R1+0x62a0], R216 ;  /* 0x0062a0d801007387 */ /* 0x000fe80000100800 */
[----:B------:R-:W-:Y:S04]  /*724f0*/  STL [R1+0x629c], R217 ;  /* 0x00629cd901007387 */ /* 0x000fe80000100800 */
[----:B------:R1:W-:Y:S04]  /*72500*/  STL [R1+0x6298], R218 ;  /* 0x006298da01007387 */ /* 0x0003e80000100800 */
[----:B------:R1:W-:Y:S04]  /*72510*/  STL [R1+0x6294], R219 ;  /* 0x006294db01007387 */ /* 0x0003e80000100800 */
[----:B------:R-:W3:Y:S04]  /*72520*/  LDL.LU R132, [R1+0x2170] ;  /* 0x0021700001847983 */ /* 0x000ee80000300800 */
[----:B------:R-:W3:Y:S04]  /*72530*/  LDL.LU R133, [R1+0x2174] ;  /* 0x0021740001857983 */ /* 0x000ee80000300800 */
[----:B------:R-:W3:Y:S04]  /*72540*/  LDL.LU R134, [R1+0x2178] ;  /* 0x0021780001867983 */ /* 0x000ee80000300800 */
[----:B------:R-:W3:Y:S01]  /*72550*/  LDL.LU R135, [R1+0x217c] ;  /* 0x00217c0001877983 */ /* 0x000ee20000300800 */
[C---:B----4-:R-:W-:Y:S11]  /*72560*/  HMMA.1688.F32.TF32 R128, R240.reuse, R52, R128 ;  /* 0x00000034f080723c */ /* 0x050ff60000081080 */
[----:B------:R-:W-:Y:S11]  /*72570*/  @!UPT UIADD3 URZ, URZ, URZ, URZ ;  /* 0x0000003f3f3ff290 */ /* 0x000ff6000fffe03f */
[----:B------:R-:W-:Y:S02]  /*72580*/  @!UPT UIADD3 URZ, URZ, URZ, URZ ;  /* 0x0000003f3f3ff290 */ /* 0x000fe4000fffe03f */
[----:B------:R-:W-:Y:S01]  /*72590*/  IMAD.MOV.U32 R204, RZ, RZ, R128 ;  /* 0x000000ffffcc7224 */ /* 0x000fe200078e0080 */
[----:B------:R-:W-:Y:S01]  /*725a0*/  HMMA.1688.F32.TF32 R136, R240, R48, R136 ;  /* 0x00000030f088723c */ /* 0x000fe20000081088 */
[----:B------:R-:W-:Y:S01]  /*725b0*/  IMAD.MOV.U32 R205, RZ, RZ, R129 ;  /* 0x000000ffffcd7224 */ /* 0x000fe200078e0081 */
[----:B------:R-:W4:Y:S01]  /*725c0*/  LDL.LU R128, [R1+0x2160] ;  /* 0x0021600001807983 */ /* 0x000f220000300800 */
[----:B------:R-:W-:Y:S01]  /*725d0*/  MOV R206, R130 ;  /* 0x0000008200ce7202 */ /* 0x000fe20000000f00 */
[----:B------:R-:W-:Y:S02]  /*725e0*/  IMAD.MOV.U32 R207, RZ, RZ, R131 ;  /* 0x000000ffffcf7224 */ /* 0x000fe400078e0083 */
[----:B------:R-:W4:Y:S04]  /*725f0*/  LDL.LU R129, [R1+0x2164] ;  /* 0x0021640001817983 */ /* 0x000f280000300800 */
[----:B------:R-:W4:Y:S04]  /*72600*/  LDL.LU R130, [R1+0x2168] ;  /* 0x0021680001827983 */ /* 0x000f280000300800 */
[----:B------:R-:W4:Y:S04]  /*72610*/  LDL.LU R131, [R1+0x216c] ;  /* 0x00216c0001837983 */ /* 0x000f280000300800 */
[----:B------:R-:W-:Y:S04]  /*72620*/  STL [R1+0x62b0], R207 ;  /* 0x0062b0cf01007387 */ /* 0x000fe80000100800 */
[----:B------:R-:W-:Y:S02]  /*72630*/  STL [R1+0x62ac], R206 ;  /* 0x0062acce01007387 */ /* 0x000fe40000100800 */
[----:B-1----:R-:W-:Y:S01]  /*72640*/  IMAD.MOV.U32 R235, RZ, RZ, R139 ;  /* 0x000000ffffeb7224 */ /* 0x002fe200078e008b */
[----:B------:R-:W-:Y:S01]  /*72650*/  MOV R233, R137 ;  /* 0x0000008900e97202 */ /* 0x000fe20000000f00 */
[----:B------:R-:W-:Y:S01]  /*72660*/  IMAD.MOV.U32 R234, RZ, RZ, R138 ;  /* 0x000000ffffea7224 */ /* 0x000fe200078e008a */
[----:B------:R-:W-:Y:S01]  /*72670*/  STL [R1+0x62a8], R205 ;  /* 0x0062a8cd01007387 */ /* 0x000fe20000100800 */
[----:B------:R-:W-:-:S03]  /*72680*/  IMAD.MOV.U32 R232, RZ, RZ, R136 ;  /* 0x000000ffffe87224 */ /* 0x000fc600078e0088 */
[----:B------:R-:W-:Y:S04]  /*72690*/  STL [R1+0x62a4], R204 ;  /* 0x0062a4cc01007387 */ /* 0x000fe80000100800 */
[----:B------:R1:W-:Y:S04]  /*726a0*/  STL [R1+0x62c0], R235 ;  /* 0x0062c0eb01007387 */ /* 0x0003e80000100800 */
[----:B------:R1:W-:Y:S04]  /*726b0*/  STL [R1+0x62bc], R234 ;  /* 0x0062bcea01007387 */ /* 0x0003e80000100800 */
[----:B------:R1:W-:Y:S04]  /*726c0*/  STL [R1+0x62b8], R233 ;  /* 0x0062b8e901007387 */ /* 0x0003e80000100800 */
[----:B------:R1:W-:Y:S01]  /*726d0*/  STL [R1+0x62b4], R232 ;  /* 0x0062b4e801007387 */ /* 0x0003e20000100800 */
[C---:B--2---:R-:W-:Y:S03]  /*726e0*/  HMMA.1688.F32.TF32 R136, R240.reuse, R44, R244 ;  /* 0x0000002cf088723c */ /* 0x044fe600000810f4 */
[----:B------:R-:W2:Y:S04]  /*726f0*/  LDL.LU R244, [R1+0x2150] ;  /* 0x0021500001f47983 */ /* 0x000ea80000300800 */
[----:B------:R-:W2:Y:S04]  /*72700*/  LDL.LU R245, [R1+0x2154] ;  /* 0x0021540001f57983 */ /* 0x000ea80000300800 */
[----:B------:R-:W2:Y:S04]  /*72710*/  LDL.LU R246, [R1+0x2158] ;  /* 0x0021580001f67983 */ /* 0x000ea80000300800 */
[----:B------:R-:W2:Y:S01]  /*72720*/  LDL.LU R247, [R1+0x215c] ;  /* 0x00215c0001f77983 */ /* 0x000ea20000300800 */
[----:B---3--:R-:W-:Y:S08]  /*72730*/  HMMA.1688.F32.TF32 R132, R240, R40, R132 ;  /* 0x00000028f084723c */ /* 0x008ff00000081084 */
[----:B------:R-:W-:Y:S01]  /*72740*/  MOV R208, R139 ;  /* 0x0000008b00d07202 */ /* 0x000fe20000000f00 */
[----:B------:R-:W-:Y:S01]  /*72750*/  IMAD.MOV.U32 R209, RZ, RZ, R138 ;  /* 0x000000ffffd17224 */ /* 0x000fe200078e008a */
[----:B------:R-:W-:Y:S01]  /*72760*/  MOV R211, R136 ;  /* 0x0000008800d37202 */ /* 0x000fe20000000f00 */
[----:B------:R-:W-:-:S02]  /*72770*/  IMAD.MOV.U32 R210, RZ, RZ, R137 ;  /* 0x000000ffffd27224 */ /* 0x000fc400078e0089 */
[----:B------:R3:W-:Y:S04]  /*72780*/  STL [R1+0x62d0], R208 ;  /* 0x0062d0d001007387 */ /* 0x0007e80000100800 */
[----:B------:R1:W-:Y:S04]  /*72790*/  STL [R1+0x62cc], R209 ;  /* 0x0062ccd101007387 */ /* 0x0003e80000100800 */
[----:B------:R1:W-:Y:S04]  /*727a0*/  STL [R1+0x62c8], R210 ;  /* 0x0062c8d201007387 */ /* 0x0003e80000100800 */
[----:B------:R1:W-:Y:S01]  /*727b0*/  STL [R1+0x62c4], R211 ;  /* 0x0062c4d301007387 */ /* 0x0003e20000100800 */
[----:B------:R-:W-:Y:S01]  /*727c0*/  IMAD.MOV.U32 R231, RZ, RZ, R135 ;  /* 0x000000ffffe77224 */ /* 0x000fe200078e0087 */
[----:B------:R-:W-:Y:S01]  /*727d0*/  MOV R230, R134 ;  /* 0x0000008600e67202 */ /* 0x000fe20000000f00 */
[----:B------:R-:W-:-:S02]  /*727e0*/  IMAD.MOV.U32 R229, RZ, RZ, R133 ;  /* 0x000000ffffe57224 */ /* 0x000fc400078e0085 */
[----:B------:R-:W-:Y:S01]  /*727f0*/  IMAD.MOV.U32 R228, RZ, RZ, R132 ;  /* 0x000000ffffe47224 */ /* 0x000fe200078e0084 */
[----:B------:R1:W-:Y:S04]  /*72800*/  STL [R1+0x62e0], R231 ;  /* 0x0062e0e701007387 */ /* 0x0003e80000100800 */
[----:B------:R1:W-:Y:S04]  /*72810*/  STL [R1+0x62dc], R230 ;  /* 0x0062dce601007387 */ /* 0x0003e80000100800 */
[----:B------:R1:W-:Y:S04]  /*72820*/  STL [R1+0x62d8], R229 ;  /* 0x0062d8e501007387 */ /* 0x0003e80000100800 */
[----:B------:R1:W-:Y:S04]  /*72830*/  STL [R1+0x62d4], R228 ;  /* 0x0062d4e401007387 */ /* 0x0003e80000100800 */
        /* <DEDUP_REMOVED lines=14> */
[----:B----4-:R-:W-:Y:S03]  /*72920*/  HMMA.1688.F32.TF32 R128, R240, R36, R128 ;  /* 0x00000024f080723c */ /* 0x010fe60000081080 */
[----:B------:R-:W4:Y:S04]  /*72930*/  LDL.LU R138, [R1+0x2128] ;  /* 0x00212800018a7983 */ /* 0x000f280000300800 */
[----:B------:R-:W4:Y:S11]  /*72940*/  LDL.LU R139, [R1+0x212c] ;  /* 0x00212c00018b7983 */ /* 0x000f360000300800 */
[----:B------:R-:W-:Y:S06]  /*72950*/  @!UPT UIADD3 URZ, URZ, URZ, URZ ;  /* 0x0000003f3f3ff290 */ /* 0x000fec000fffe03f */
[----:B------:R-:W-:Y:S01]  /*72960*/  IMAD.MOV.U32 R224, RZ, RZ, R128 ;  /* 0x000000ffffe07224 */ /* 0x000fe200078e0080 */
[----:B------:R-:W-:Y:S01]  /*72970*/  MOV R220, R129 ;  /* 0x0000008100dc7202 */ /* 0x000fe20000000f00 */
[----:B------:R-:W-:Y:S02]  /*72980*/  IMAD.MOV.U32 R221, RZ, RZ, R130 ;  /* 0x000000ffffdd7224 */ /* 0x000fe400078e0082 */
[----:B------:R-:W-:-:S05]  /*72990*/  IMAD.MOV.U32 R222, RZ, RZ, R131 ;  /* 0x000000ffffde7224 */ /* 0x000fca00078e0083 */
[----:B------:R-:W-:Y:S04]  /*729a0*/  STL [R1+0x62f0], R222 ;  /* 0x0062f0de01007387 */ /* 0x000fe80000100800 */
[----:B------:R-:W-:Y:S04]  /*729b0*/  STL [R1+0x62ec], R221 ;  /* 0x0062ecdd01007387 */ /* 0x000fe80000100800 */
[----:B------:R-:W-:Y:S04]  /*729c0*/  STL [R1+0x62e8], R220 ;  /* 0x0062e8dc01007387 */ /* 0x000fe80000100800 */
[----:B------:R1:W-:Y:S01]  /*729d0*/  STL [R1+0x62e4], R224 ;  /* 0x0062e4e001007387 */ /* 0x0003e20000100800 */
[C---:B--2---:R-:W-:Y:S11]  /*729e0*/  HMMA.1688.F32.TF32 R128, R240.reuse, R32, R244 ;  /* 0x00000020f080723c */ /* 0x044ff600000810f4 */
[----:B------:R-:W-:Y:S11]  /*729f0*/  @!UPT UIADD3 URZ, URZ, URZ, URZ ;  /* 0x0000003f3f3ff290 */ /* 0x000ff6000fffe03f */
[----:B------:R-:W-:Y:S02]  /*72a00*/  @!UPT UIADD3 URZ, URZ, URZ, URZ ;  /* 0x0000003f3f3ff290 */ /* 0x000fe4000fffe03f */
[----:B------:R-:W-:Y:S01]  /*72a10*/  MOV R212, R128 ;  /* 0x0000008000d47202 */ /* 0x000fe20000000f00 */
[----:B------:R-:W-:Y:S01]  /*72a20*/  IMAD.MOV.U32 R213, RZ, RZ, R129 ;  /* 0x000000ffffd57224 */ /* 0x000fe200078e0081 */
[----:B------:R-:W2:Y:S01]  /*72a30*/  LDL.LU R128, [R1+0x2100] ;  /* 0x0021000001807983 */ /* 0x000ea20000300800 */
[----:B------:R-:W-:Y:S01]  /*72a40*/  IMAD.MOV.U32 R214, RZ, RZ, R130 ;  /* 0x000000ffffd67224 */ /* 0x000fe200078e0082 */
[----:B------:R-:W-:Y:S02]  /*72a50*/  MOV R215, R131 ;  /* 0x0000008300d77202 */ /* 0x000fe40000000f00 */
[----:B------:R-:W2:Y:S04]  /*72a60*/  LDL.LU R129, [R1+0x2104] ;  /* 0x0021040001817983 */ /* 0x000ea80000300800 */
[----:B------:R-:W2:Y:S04]  /*72a70*/  LDL.LU R130, [R1+0x2108] ;  /* 0x0021080001827983 */ /* 0x000ea80000300800 */
[----:B------:R-:W2:Y:S04]  /*72a80*/  LDL.LU R131, [R1+0x210c] ;  /* 0x00210c0001837983 */ /* 0x000ea80000300800 */
[----:B------:R-:W2:Y:S04]  /*72a90*/  LDL.LU R244, [R1+0x20f0] ;  /* 0x0020f00001f47983 */ /* 0x000ea80000300800 */
[----:B------:R-:W2:Y:S04]  /*72aa0*/  LDL.LU R245, [R1+0x20f4] ;  /* 0x0020f40001f57983 */ /* 0x000ea80000300800 */
[----:B------:R-:W2:Y:S04]  /*72ab0*/  LDL.LU R246, [R1+0x20f8] ;  /* 0x0020f80001f67983 */ /* 0x000ea80000300800 */
[----:B------:R-:W2:Y:S01]  /*72ac0*/  LDL.LU R247, [R1+0x20fc] ;  /* 0x0020fc0001f77983 */ /* 0x000ea20000300800 */
[C---:B---3--:R-:W-:Y:S08]  /*72ad0*/  HMMA.1688.F32.TF32 R144, R240.reuse, R28, R144 ;  /* 0x0000001cf090723c */ /* 0x048ff00000081090 */
[C---:B------:R-:W-:Y:S08]  /*72ae0*/  HMMA.1688.F32.TF32 R132, R240.reuse, R16, R132 ;  /* 0x00000010f084723c */ /* 0x040ff00000081084 */
[----:B------:R-:W-:Y:S08]  /*72af0*/  HMMA.1688.F32.TF32 R140, R240, R24, R140 ;  /* 0x00000018f08c723c */ /* 0x000ff0000008108c */
[----:B------:R-:W-:Y:S01]  /*72b00*/  MOV R218, R146 ;  /* 0x0000009200da7202 */ /* 0x000fe20000000f00 */
[----:B------:R-:W-:-:S02]  /*72b10*/  IMAD.MOV.U32 R219, RZ, RZ, R147 ;  /* 0x000000ffffdb7224 */ /* 0x000fc400078e0093 */
[----:B------:R-:W-:Y:S02]  /*72b20*/  IMAD.MOV.U32 R216, RZ, RZ, R144 ;  /* 0x000000ffffd87224 */ /* 0x000fe400078e0090 */
[----:B------:R-:W-:Y:S01]  /*72b30*/  IMAD.MOV.U32 R217, RZ, RZ, R145 ;  /* 0x000000ffffd97224 */ /* 0x000fe200078e0091 */
[----:B------:R-:W-:Y:S02]  /*72b40*/  STL.64 [R1+0x6420], R214 ;  /* 0x006420d601007387 */ /* 0x000fe40000100a00 */
[----:B-1----:R-:W-:Y:S01]  /*72b50*/  IMAD.MOV.U32 R235, RZ, RZ, R132 ;  /* 0x000000ffffeb7224 */ /* 0x002fe200078e0084 */
[----:B----4-:R-:W-:Y:S01]  /*72b60*/  HMMA.1688.F32.TF32 R136, R240, R20, R136 ;  /* 0x00000014f088723c */ /* 0x010fe20000081088 */
[----:B------:R-:W-:Y:S01]  /*72b70*/  STL.64 [R1+0x6418], R212 ;  /* 0x006418d401007387 */ /* 0x000fe20000100a00 */
[----:B------:R-:W-:Y:S01]  /*72b80*/  IMAD.MOV.U32 R234, RZ, RZ, R133 ;  /* 0x000000ffffea7224 */ /* 0x000fe200078e0085 */
[----:B------:R-:W-:Y:S01]  /*72b90*/  MOV R233, R134 ;  /* 0x0000008600e97202 */ /* 0x000fe20000000f00 */
[----:B------:R-:W-:Y:S01]  /*72ba0*/  IMAD.MOV.U32 R232, RZ, RZ, R135 ;  /* 0x000000ffffe87224 */ /* 0x000fe200078e0087 */
[----:B------:R-:W-:Y:S02]  /*72bb0*/  STL.64 [R1+0x6430], R218 ;  /* 0x006430da01007387 */ /* 0x000fe40000100a00 */
[----:B------:R-:W-:Y:S01]  /*72bc0*/  IMAD.MOV.U32 R207, RZ, RZ, R140 ;  /* 0x000000ffffcf7224 */ /* 0x000fe200078e008c */
[----:B------:R-:W-:Y:S01]  /*72bd0*/  MOV R206, R141 ;  /* 0x0000008d00ce7202 */ /* 0x000fe20000000f00 */
[----:B------:R-:W-:-:S02]  /*72be0*/  IMAD.MOV.U32 R205, RZ, RZ, R142 ;  /* 0x000000ffffcd7224 */ /* 0x000fc400078e008e */
[----:B------:R-:W-:Y:S01]  /*72bf0*/  IMAD.MOV.U32 R204, RZ, RZ, R143 ;  /* 0x000000ffffcc7224 */ /* 0x000fe200078e008f */
[----:B------:R-:W-:Y:S04]  /*72c00*/  STL.64 [R1+0x6428], R216 ;  /* 0x006428d801007387 */ /* 0x000fe80000100a00 */
[----:B------:R-:W-:Y:S04]  /*72c10*/  STL.64 [R1+0x6440], R206 ;  /* 0x006440ce01007387 */ /* 0x000fe80000100a00 */
[----:B------:R-:W-:Y:S04]  /*72c20*/  STL.64 [R1+0x6438], R204 ;  /* 0x006438cc01007387 */ /* 0x000fe80000100a00 */
[----:B------:R-:W-:Y:S04]  /*72c30*/  STL.64 [R1+0x6450], R234 ;  /* 0x006450ea01007387 */ /* 0x000fe80000100a00 */
[----:B------:R-:W-:Y:S01]  /*72c40*/  STL.64 [R1+0x6448], R232 ;  /* 0x006448e801007387 */ /* 0x000fe20000100a00 */
[----:B------:R-:W-:Y:S01]  /*72c50*/  MOV R223, R136 ;  /* 0x0000008800df7202 */ /* 0x000fe20000000f00 */
[----:B------:R-:W-:Y:S01]  /*72c60*/  IMAD.MOV.U32 R225, RZ, RZ, R137 ;  /* 0x000000ffffe17224 */ /* 0x000fe200078e0089 */
[----:B------:R-:W-:Y:S01]  /*72c70*/  MOV R227, R139 ;  /* 0x0000008b00e37202 */ /* 0x000fe20000000f00 */
        /* <DEDUP_REMOVED lines=8> */
[C---:B------:R-:W-:Y:S03]  /*72d00*/  HMMA.1688.F32.TF32 R128, R240.reuse, R8, R244 ;  /* 0x00000008f080723c */ /* 0x040fe600000810f4 */
[----:B------:R-:W-:Y:S04]  /*72d10*/  STL.64 [R1+0x6460], R210 ;  /* 0x006460d201007387 */ /* 0x000fe80000100a00 */
[----:B------:R-:W-:Y:S11]  /*72d20*/  STL.64 [R1+0x6458], R208 ;  /* 0x006458d001007387 */ /* 0x000ff60000100a00 */
[----:B------:R-:W-:Y:S06]  /*72d30*/  @!UPT UIADD3 URZ, URZ, URZ, URZ ;  /* 0x0000003f3f3ff290 */ /* 0x000fec000fffe03f */
        /* <DEDUP_REMOVED lines=73> */
[----:B------:R-:W-:Y:S04]  /*731d0*/  STL.64 [R1+0x6468], R228 ;  /* 0x006468e401007387 */ /* 0x000fe80000100a00 */
[----:B------:R-:W-:Y:S01]  /*731e0*/  STL.64 [R1+0x6490], R226 ;  /* 0x006490e201007387 */ /* 0x000fe20000100a00 */
[----:B--2---:R-:W-:Y:S03]  /*731f0*/  HMMA.1688.F32.TF32 R192, R240, R4, R192 ;  /* 0x00000004f0c0723c */ /* 0x004fe600000810c0 */
[----:B------:R-:W-:Y:S04]  /*73200*/  LDS R240, [R252+0x4180] ;  /* 0x00418000fcf07984 */ /* 0x000fe80000000800 */
[----:B------:R-:W-:Y:S04]  /*73210*/  LDS R242, [R252+0x5180] ;  /* 0x00518000fcf27984 */ /* 0x000fe80000000800 */
[----:B------:R-:W-:Y:S04]  /*73220*/  LDS R241, [R2+0x4180] ;  /* 0x0041800002f17984 */ /* 0x000fe80000000800 */
[----:B------:R-:W1:Y:S01]  /*73230*/  LDS R243, [R2+0x5180] ;  /* 0x0051800002f37984 */ /* 0x000e620000000800 */
[----:B---3--:R-:W-:Y:S08]  /*73240*/  HMMA.1688.F32.TF32 R188, R236, R156, R188 ;  /* 0x0000009cecbc723c */ /* 0x008ff000000810bc */
[----:B------:R-:W-:Y:S01]  /*73250*/  IMAD.MOV.U32 R224, RZ, RZ, R195 ;  /* 0x000000ffffe07224 */ /* 0x000fe200078e00c3 */
[----:B------:R-:W-:Y:S01]  /*73260*/  MOV R220, R194 ;  /* 0x000000c200dc7202 */ /* 0x000fe20000000f00 */
[----:B------:R-:W-:-:S02]  /*73270*/  IMAD.MOV.U32 R222, RZ, RZ, R192 ;  /* 0x000000ffffde7224 */ /* 0x000fc400078e00c0 */
[----:B------:R-:W-:Y:S01]  /*73280*/  IMAD.MOV.U32 R221, RZ, RZ, R193 ;  /* 0x000000ffffdd7224 */ /* 0x000fe200078e00c1 */
[----:B------:R-:W-:Y:S04]  /*73290*/  STL.64 [R1+0x6488], R224 ;  /* 0x006488e001007387 */ /* 0x000fe80000100a00 */
[----:B------:R-:W-:Y:S04]  /*732a0*/  STL.64 [R1+0x6480], R222 ;  /* 0x006480de01007387 */ /* 0x000fe80000100a00 */
[----:B------:R-:W-:Y:S01]  /*732b0*/  STL.64 [R1+0x6478], R220 ;  /* 0x006478dc01007387 */ /* 0x000fe20000100a00 */
[C---:B----4-:R-:W-:Y:S03]  /*732c0*/  HMMA.1688.F32.TF32 R192, R236.reuse, R124, R184 ;  /* 0x0000007cecc0723c */ /* 0x050fe600000810b8 */
[----:B------:R-:W-:Y:S04]  /*732d0*/  STL.64 [R1+0xb50], R188 ;  /* 0x000b50bc01007387 */ /* 0x000fe80000100a00 */
[----:B------:R2:W-:Y:S01]  /*732e0*/  STL.64 [R1+0xb58], R190 ;  /* 0x000b58be01007387 */ /* 0x0005e20000100a00 */
[C---:B------:R-:W-:Y:S08]  /*732f0*/  HMMA.1688.F32.TF32 R184, R236.reuse, R116, R176 ;  /* 0x00000074ecb8723c */ /* 0x040ff000000810b0 */
        /* <DEDUP_REMOVED lines=39> */
[----:B------:R-:W2:Y:S04]  /*73570*/  LDL.LU R128, [R1+0x1dc0] ;  /* 0x001dc00001807983 */ /* 0x000ea80000300800 */
[----:B------:R-:W-:Y:S04]  /*73580*/  STL.64 [R1+0xc90], R136 ;  /* 0x000c908801007387 */ /* 0x000fe80000100a00 */
[----:B------:R-:W-:Y:S04]  /*73590*/  STL.64 [R1+0xc98], R138 ;  /* 0x000c988a01007387 */ /* 0x000fe80000100a00 */
[----:B------:R3:W-:Y:S04]  /*735a0*/  STL.64 [R1+0xcb0], R132 ;  /* 0x000cb08401007387 */ /* 0x0007e80000100a00 */
[----:B------:R4:W-:Y:S04]  /*735b0*/  STL.64 [R1+0xcb8], R134 ;  /* 0x000cb88601007387 */ /* 0x0009e80000100a00 */
        /* <DEDUP_REMOVED lines=109> */
[----:B-1----:R-:W-:Y:S08]  /*73c90*/  HMMA.1688.F32.TF32 R168, R240, R156, R168 ;  /* 0x0000009cf0a8723c */ /* 0x002ff000000810a8 */
[C---:B----4-:R-:W-:Y:S08]  /*73ca0*/  HMMA.1688.F32.TF32 R184, R236.reuse, R16, R184 ;  /* 0x00000010ecb8723c */ /* 0x050ff000000810b8 */
        /* <DEDUP_REMOVED lines=19> */
[C---:B--2---:R-:W-:Y:S08]  /*73de0*/  HMMA.1688.F32.TF32 R208, R236.reuse, R40, R216 ;  /* 0x00000028ecd0723c */ /* 0x044ff000000810d8 */
[C---:B------:R-:W-:Y:S08]  /*73df0*/  HMMA.1688.F32.TF32 R204, R236.reuse, R36, R212 ;  /* 0x00000024eccc723c */ /* 0x040ff000000810d4 */
        /* <DEDUP_REMOVED lines=58> */
[----:B--2---:R-:W1:Y:S04]  /*741a0*/  LDL.LU R136, [R1+0x1050] ;  /* 0x0010500001887983 */ /* 0x004e680000300800 */
[----:B------:R-:W-:Y:S04]  /*741b0*/  STL.64 [R1+0x1dd0], R132 ;  /* 0x001dd08401007387 */ /* 0x000fe80000100a00 */
[----:B------:R-:W-:Y:S04]  /*741c0*/  STL.64 [R1+0x1dd8], R134 ;  /* 0x001dd88601007387 */ /* 0x000fe80000100a00 */
[----:B------:R2:W-:Y:S04]  /*741d0*/  STL.64 [R1+0x1dc0], R128 ;  /* 0x001dc08001007387 */ /* 0x0005e80000100a00 */
[----:B------:R4:W-:Y:S04]  /*741e0*/  STL.64 [R1+0x1dc8], R130 ;  /* 0x001dc88201007387 */ /* 0x0009e80000100a00 */
[----:B------:R-:W1:Y:S04]  /*741f0*/  LDL.LU R137, [R1+0x1054] ;  /* 0x0010540001897983 */ /* 0x000e680000300800 */
[----:B---3--:R-:W1:Y:S04]  /*74200*/  LDL.LU R138, [R1+0x1058] ;  /* 0x00105800018a7983 */ /* 0x008e680000300800 */
[----:B------:R-:W1:Y:S04]  /*74210*/  LDL.LU R139, [R1+0x105c] ;  /* 0x00105c00018b7983 */ /* 0x000e680000300800 */
        /* <DEDUP_REMOVED lines=84> */
[----:B--2---:R-:W2:Y:S04]  /*74760*/  LDL.LU R128, [R1+0x1c50] ;  /* 0x001c500001807983 */ /* 0x004ea80000300800 */
        /* <DEDUP_REMOVED lines=10> */
[----:B------:R-:W2:Y:S01]  /*74810*/  LDL.LU R247, [R1+0x1c4c] ;  /* 0x001c4c0001f77983 */ /* 0x000ea20000300800 */
        /* <DEDUP_REMOVED lines=14> */
[----:B------:R3:W-:Y:S04]  /*74900*/  STL.64 [R1+0x1db8], R222 ;  /* 0x001db8de01007387 */ /* 0x0007e80000100a00 */
[----:B------:R-:W-:Y:S04]  /*74910*/  STL.64 [R1+0x1da0], R208 ;  /* 0x001da0d001007387 */ /* 0x000fe80000100a00 */
[----:B------:R1:W-:Y:S01]  /*74920*/  STL.64 [R1+0x1da8], R210 ;  /* 0x001da8d201007387 */ /* 0x0003e20000100a00 */
[C---:B---3--:R-:W-:Y:S08]  /*74930*/  HMMA.1688.F32.TF32 R220, R240.reuse, R80, R204 ;  /* 0x00000050f0dc723c */ /* 0x048ff000000810cc */
[C---:B-1----:R-:W-:Y:S08]  /*74940*/  HMMA.1688.F32.TF32 R208, R240.reuse, R68, R216 ;  /* 0x00000044f0d0723c */ /* 0x042ff000000810d8 */
[C---:B------:R-:W-:Y:S08]  /*74950*/  HMMA.1688.F32.TF32 R204, R240.reuse, R64, R212 ;  /* 0x00000040f0cc723c */ /* 0x040ff000000810d4 */
[C---:B------:R-:W-:Y:S01]  /*74960*/  HMMA.1688.F32.TF32 R200, R240.reuse, R60, R200 ;  /* 0x0000003cf0c8723c */ /* 0x040fe200000810c8 */
[----:B------:R-:W-:Y:S07]  /*74970*/  STL.64 [R1+0x1d90], R224 ;  /* 0x001d90e001007387 */ /* 0x000fee0000100a00 */
[C---:B------:R-:W-:Y:S01]  /*74980*/  HMMA.1688.F32.TF32 R184, R240.reuse, R44, R184 ;  /* 0x0000002cf0b8723c */ /* 0x040fe200000810b8 */
[----:B------:R-:W-:Y:S04]  /*74990*/  STL.64 [R1+0x1d98], R226 ;  /* 0x001d98e201007387 */ /* 0x000fe80000100a00 */
[----:B------:R-:W-:Y:S03]  /*749a0*/  STL.64 [R1+0x1d80], R220 ;  /* 0x001d80dc01007387 */ /* 0x000fe60000100a00 */
[C---:B------:R-:W-:Y:S01]  /*749b0*/  HMMA.1688.F32.TF32 R168, R240.reuse, R28, R168 ;  /* 0x0000001cf0a8723c */ /* 0x040fe200000810a8 */
        /* <DEDUP_REMOVED lines=8> */
[----:B------:R-:W-:Y:S01]  /*74a40*/  STL.64 [R1+0x1d58], R202 ;  /* 0x001d58ca01007387 */ /* 0x000fe20000100a00 */
[----:B------:R-:W-:Y:S03]  /*74a50*/  HMMA.1688.F32.TF32 R140, R240, R4, R140 ;  /* 0x00000004f08c723c */ /* 0x000fe6000008108c */
[----:B------:R-:W-:Y:S04]  /*74a60*/  STL.64 [R1+0x1d40], R196 ;  /* 0x001d40c401007387 */ /* 0x000fe80000100a00 */
[----:B------:R-:W-:Y:S01]  /*74a70*/  STL.64 [R1+0x1d48], R198 ;  /* 0x001d48c601007387 */ /* 0x000fe20000100a00 */
[C---:B------:R-:W-:Y:S03]  /*74a80*/  HMMA.1688.F32.TF32 R136, R236.reuse, R156, R136 ;  /* 0x0000009cec88723c */ /* 0x040fe60000081088 */
[----:B------:R-:W-:Y:S04]  /*74a90*/  STL.64 [R1+0x1d30], R192 ;  /* 0x001d30c001007387 */ /* 0x000fe80000100a00 */
[----:B------:R-:W-:Y:S04]  /*74aa0*/  STL.64 [R1+0x1d38], R194 ;  /* 0x001d38c201007387 */ /* 0x000fe80000100a00 */
[----:B------:R-:W-:Y:S01]  /*74ab0*/  STL.64 [R1+0x1d20], R188 ;  /* 0x001d20bc01007387 */ /* 0x000fe20000100a00 */
[C---:B----4-:R-:W-:Y:S03]  /*74ac0*/  HMMA.1688.F32.TF32 R132, R236.reuse, R124, R132 ;  /* 0x0000007cec84723c */ /* 0x050fe60000081084 */
        /* <DEDUP_REMOVED lines=23> */
[C---:B--2---:R-:W-:Y:S03]  /*74c40*/  HMMA.1688.F32.TF32 R128, R236.reuse, R120, R128 ;  /* 0x00000078ec80723c */ /* 0x044fe60000081080 */
        /* <DEDUP_REMOVED lines=9> */
[----:B------:R1:W-:Y:S04]  /*74ce0*/  STL.64 [R1+0x1c60], R128 ;  /* 0x001c608001007387 */ /* 0x0003e80000100a00 */
[----:B------:R2:W-:Y:S04]  /*74cf0*/  STL.64 [R1+0x1c68], R130 ;  /* 0x001c688201007387 */ /* 0x0005e80000100a00 */
[----:B------:R-:W3:Y:S04]  /*74d00*/  LDL.LU R244, [R1+0x1a50] ;  /* 0x001a500001f47983 */ /* 0x000ee80000300800 */
[----:B------:R-:W-:Y:S04]  /*74d10*/  LDS R241, [R2+0x4200] ;  /* 0x0042000002f17984 */ /* 0x000fe80000000800 */
[----:B------:R-:W3:Y:S04]  /*74d20*/  LDS R243, [R2+0x5200] ;  /* 0x0052000002f37984 */ /* 0x000ee80000000800 */
[----:B------:R4:W-:Y:S04]  /*74d30*/  STL.64 [R1+0x1c50], R120 ;  /* 0x001c507801007387 */ /* 0x0009e80000100a00 */
[----:B------:R1:W-:Y:S04]  /*74d40*/  STL.64 [R1+0x1c58], R122 ;  /* 0x001c587a01007387 */ /* 0x0003e80000100a00 */
[----:B------:R-:W3:Y:S04]  /*74d50*/  LDL.LU R245, [R1+0x1a54] ;  /* 0x001a540001f57983 */ /* 0x000ee80000300800 */
[----:B------:R-:W3:Y:S04]  /*74d60*/  LDL.LU R246, [R1+0x1a58] ;  /* 0x001a580001f67983 */ /* 0x000ee80000300800 */
[----:B------:R-:W3:Y:S04]  /*74d70*/  LDL.LU R247, [R1+0x1a5c] ;  /* 0x001a5c0001f77983 */ /* 0x000ee80000300800 */
[----:B-1----:R-:W3:Y:S04]  /*74d80*/  LDL.LU R128, [R1+0x1a60] ;  /* 0x001a600001807983 */ /* 0x002ee80000300800 */
[----:B------:R-:W3:Y:S04]  /*74d90*/  LDL.LU R129, [R1+0x1a64] ;  /* 0x001a640001817983 */ /* 0x000ee80000300800 */
[----:B--2---:R-:W3:Y:S04]  /*74da0*/  LDL.LU R130, [R1+0x1a68] ;  /* 0x001a680001827983 */ /* 0x004ee80000300800 */
        /* <DEDUP_REMOVED lines=73> */
[----:B----4-:R-:W4:Y:S04]  /*75240*/  LDL.LU R120, [R1+0x1c20] ;  /* 0x001c200001787983 */ /* 0x010f280000300800 */
        /* <DEDUP_REMOVED lines=31> */
[----:B------:R-:W-:Y:S04]  /*75440*/  STL.64 [R1+0x66d8], R118 ;  /* 0x0066d87601007387 */ /* 0x000fe80000100a00 */
[----:B------:R1:W-:Y:S04]  /*75450*/  STL.64 [R1+0x66d0], R116 ;  /* 0x0066d07401007387 */ /* 0x0003e80000100a00 */
[----:B-1----:R-:W2:Y:S04]  /*75460*/  LDL.LU R116, [R1+0x1c30] ;  /* 0x001c300001747983 */ /* 0x002ea80000300800 */
[----:B------:R-:W2:Y:S04]  /*75470*/  LDL.LU R117, [R1+0x1c34] ;  /* 0x001c340001757983 */ /* 0x000ea80000300800 */
[----:B------:R-:W2:Y:S04]  /*75480*/  LDL.LU R118, [R1+0x1c38] ;  /* 0x001c380001767983 */ /* 0x000ea80000300800 */
[----:B------:R-:W2:Y:S04]  /*75490*/  LDL.LU R119, [R1+0x1c3c] ;  /* 0x001c3c0001777983 */ /* 0x000ea80000300800 */
[----:B------:R-:W-:Y:S04]  /*754a0*/  STL.64 [R1+0x66c8], R114 ;  /* 0x0066c87201007387 */ /* 0x000fe80000100a00 */
[----:B------:R4:W-:Y:S01]  /*754b0*/  STL.64 [R1+0x66c0], R112 ;  /* 0x0066c07001007387 */ /* 0x0009e20000100a00 */
[C---:B--2---:R-:W-:Y:S08]  /*754c0*/  HMMA.1688.F32.TF32 R116, R236.reuse, R112, R116 ;  /* 0x00000070ec74723c */ /* 0x044ff00000081074 */
[C---:B----4-:R-:W-:Y:S08]  /*754d0*/  HMMA.1688.F32.TF32 R112, R236.reuse, R108, R120 ;  /* 0x0000006cec70723c */ /* 0x050ff00000081078 */
[C---:B------:R-:W-:Y:S07]  /*754e0*/  HMMA.1688.F32.TF32 R120, R236.reuse, R76, R220 ;  /* 0x0000004cec78723c */ /* 0x040fee00000810dc */
        /* <DEDUP_REMOVED lines=76> */
[----:B---3--:R-:W-:Y:S03]  /*759b0*/  HMMA.1688.F32.TF32 R116, R236, R4, R128 ;  /* 0x00000004ec74723c */ /* 0x008fe60000081080 */
[----:B------:R-:W-:Y:S04]  /*759c0*/  LDS R236, [R251+0x4280] ;  /* 0x00428000fbec7984 */ /* 0x000fe80000000800 */
[----:B------:R-:W-:Y:S01]  /*759d0*/  LDS R238, [R251+0x5280] ;  /* 0x00528000fbee7984 */ /* 0x000fe20000000800 */
[C---:B-1----:R-:W-:Y:S03]  /*759e0*/  HMMA.1688.F32.TF32 R112, R240.reuse, R156, R244 ;  /* 0x0000009cf070723c */ /* 0x042fe600000810f4 */
[----:B------:R-:W-:Y:S04]  /*759f0*/  STL.64 [R1+0x1aa0], R120 ;  /* 0x001aa07801007387 */ /* 0x000fe80000100a00 */
[----:B------:R-:W-:Y:S04]  /*75a00*/  STL.64 [R1+0x1aa8], R122 ;  /* 0x001aa87a01007387 */ /* 0x000fe80000100a00 */
[----:B------:R-:W2:Y:S04]  /*75a10*/  LDL.LU R244, [R1+0x1870] ;  /* 0x0018700001f47983 */ /* 0x000ea80000300800 */
[----:B------:R-:W-:Y:S04]  /*75a20*/  LDS R237, [R3+0x4280] ;  /* 0x0042800003ed7984 */ /* 0x000fe80000000800 */
[----:B------:R1:W-:Y:S04]  /*75a30*/  STL.64 [R1+0x1a60], R116 ;  /* 0x001a607401007387 */ /* 0x0003e80000100a00 */
[----:B------:R3:W-:Y:S04]  /*75a40*/  STL.64 [R1+0x1a68], R118 ;  /* 0x001a687601007387 */ /* 0x0007e80000100a00 */
        /* <DEDUP_REMOVED lines=121> */
[----:B------:R-:W1:Y:S01]  /*761e0*/  LDS R239, [R3+0x5280] ;  /* 0x0052800003ef7984 */ /* 0x000e620000000800 */
[C---:B---3--:R-:W-:Y:S11]  /*761f0*/  HMMA.1688.F32.TF32 R120, R240.reuse, R124, R120 ;  /* 0x0000007cf078723c */ /* 0x048ff60000081078 */
[----:B------:R-:W-:Y:S11]  /*76200*/  @!UPT UIADD3 URZ, URZ, URZ, URZ ;  /* 0x0000003f3f3ff290 */ /* 0x000ff6000fffe03f */
[----:B------:R-:W-:Y:S01]  /*76210*/  @!UPT UIADD3 URZ, URZ, URZ, URZ ;  /* 0x0000003f3f3ff290 */ /* 0x000fe2000fffe03f */
[----:B------:R-:W-:Y:S04]  /*76220*/  STL.64 [R1+0x1a90], R120 ;  /* 0x001a907801007387 */ /* 0x000fe80000100a00 */
[----:B------:R3:W-:Y:S04]  /*76230*/  STL.64 [R1+0x1a98], R122 ;  /* 0x001a987a01007387 */ /* 0x0007e80000100a00 */
[----:B---3--:R-:W3:Y:S04]  /*76240*/  LDL.LU.64 R122, [R1+0x66e8] ;  /* 0x0066e800017a7983 */ /* 0x008ee80000300a00 */
[----:B------:R-:W2:Y:S02]  /*76250*/  LDL.LU.64 R120, [R1+0x66e0] ;  /* 0x0066e00001787983 */ /* 0x000ea40000300a00 */
[C---:B--2---:R-:W-:Y:S11]  /*76260*/  HMMA.1688.F32.TF32 R116, R240.reuse, R120, R116 ;  /* 0x00000078f074723c */ /* 0x044ff60000081074 */
[----:B------:R-:W-:Y:S11]  /*76270*/  @!UPT UIADD3 URZ, URZ, URZ, URZ ;  /* 0x0000003f3f3ff290 */ /* 0x000ff6000fffe03f */
[----:B------:R-:W-:Y:S01]  /*76280*/  @!UPT UIADD3 URZ, URZ, URZ, URZ ;  /* 0x0000003f3f3ff290 */ /* 0x000fe2000fffe03f */
[----:B------:R-:W-:Y:S04]  /*76290*/  STL.64 [R1+0x1a80], R116 ;  /* 0x001a807401007387 */ /* 0x000fe80000100a00 */
[----:B------:R2:W-:Y:S04]  /*762a0*/  STL.64 [R1+0x1a88], R118 ;  /* 0x001a887601007387 */ /* 0x0005e80000100a00 */
[----:B--2---:R-:W2:Y:S04]  /*762b0*/  LDL.LU.64 R118, [R1+0x66d8] ;  /* 0x0066d80001767983 */ /* 0x004ea80000300a00 */
[----:B------:R-:W4:Y:S02]  /*762c0*/  LDL.LU.64 R116, [R1+0x66d0] ;  /* 0x0066d00001747983 */ /* 0x000f240000300a00 */
[C---:B----4-:R-:W-:Y:S11]  /*762d0*/  HMMA.1688.F32.TF32 R112, R240.reuse, R116, R112 ;  /* 0x00000074f070723c */ /* 0x050ff60000081070 */
[----:B------:R-:W-:Y:S11]  /*762e0*/  @!UPT UIADD3 URZ, URZ, URZ, URZ ;  /* 0x0000003f3f3ff290 */ /* 0x000ff6000fffe03f */
[----:B------:R-:W-:Y:S01]  /*762f0*/  @!UPT UIADD3 URZ, URZ, URZ, URZ ;  /* 0x0000003f3f3ff290 */ /* 0x000fe2000fffe03f */
[----:B------:R-:W-:Y:S04]  /*76300*/  STL.64 [R1+0x1a70], R112 ;  /* 0x001a707001007387 */ /* 0x000fe80000100a00 */
[----:B------:R4:W-:Y:S04]  /*76310*/  STL.64 [R1+0x1a78], R114 ;  /* 0x001a787201007387 */ /* 0x0009e80000100a00 */
[----:B----4-:R-:W4:Y:S04]  /*76320*/  LDL.LU.64 R114, [R1+0x66c8] ;  /* 0x0066c80001727983 */ /* 0x010f280000300a00 */
[----:B------:R-:W2:Y:S01]  /*76330*/  LDL.LU.64 R112, [R1+0x66c0] ;  /* 0x0066c00001707983 */ /* 0x000ea20000300a00 */
[C---:B------:R-:W-:Y:S08]  /*76340*/  HMMA.1688.F32.TF32 R228, R240.reuse, R76, R228 ;  /* 0x0000004cf0e4723c */ /* 0x040ff000000810e4 */
[C---:B------:R-:W-:Y:S08]  /*76350*/  HMMA.1688.F32.TF32 R212, R240.reuse, R92, R212 ;  /* 0x0000005cf0d4723c */ /* 0x040ff000000810d4 */
[C---:B--2---:R-:W-:Y:S11]  /*76360*/  HMMA.1688.F32.TF32 R220, R240.reuse, R112, R220 ;  /* 0x00000070f0dc723c */ /* 0x044ff600000810dc */
[----:B------:R-:W-:Y:S11]  /*76370*/  @!UPT UIADD3 URZ, URZ, URZ, URZ ;  /* 0x0000003f3f3ff290 */ /* 0x000ff6000fffe03f */
[----:B------:R-:W-:Y:S01]  /*76380*/  @!UPT UIADD3 URZ, URZ, URZ, URZ ;  /* 0x0000003f3f3ff290 */ /* 0x000fe2000fffe03f */
[----:B------:R-:W-:Y:S04]  /*76390*/  STL.64 [R1+0x1a40], R220 ;  /* 0x001a40dc01007387 */ /* 0x000fe80000100a00 */
[----:B------:R2:W-:Y:S02]  /*763a0*/  STL.64 [R1+0x1a48], R222 ;  /* 0x001a48de01007387 */ /* 0x0005e40000100a00 */
[C---:B--2---:R-:W-:Y:S08]  /*763b0*/  HMMA.1688.F32.TF32 R220, R240.reuse, R108, R224 ;  /* 0x0000006cf0dc723c */ /* 0x044ff000000810e0 */
[C---:B------:R-:W-:Y:S08]  /*763c0*/  HMMA.1688.F32.TF32 R224, R240.reuse, R72, R208 ;  /* 0x00000048f0e0723c */ /* 0x040ff000000810d0 */
[C---:B------:R-:W-:Y:S07]  /*763d0*/  HMMA.1688.F32.TF32 R208, R240.reuse, R100, R204 ;  /* 0x00000064f0d0723c */ /* 0x040fee00000810cc */
[----:B------:R-:W-:Y:S04]  /*763e0*/  STL.64 [R1+0x1a30], R220 ;  /* 0x001a30dc01007387 */ /* 0x000fe80000100a00 */
[----:B------:R2:W-:Y:S01]  /*763f0*/  STL.64 [R1+0x1a38], R222 ;  /* 0x001a38de01007387 */ /* 0x0005e20000100a00 */
[C---:B------:R-:W-:Y:S08]  /*76400*/  HMMA.1688.F32.TF32 R204, R240.reuse, R96, R216 ;  /* 0x00000060f0cc723c */ /* 0x040ff000000810d8 */
[C---:B--2---:R-:W-:Y:S01]  /*76410*/  HMMA.1688.F32.TF32 R220, R240.reuse, R104, R232 ;  /* 0x00000068f0dc723c */ /* 0x044fe200000810e8 */
[----:B------:R-:W-:Y:S04]  /*76420*/  STL.64 [R1+0x1a20], R228 ;  /* 0x001a20e401007387 */ /* 0x000fe80000100a00 */
[----:B------:R-:W-:Y:S04]  /*76430*/  STL.64 [R1+0x1a28], R230 ;  /* 0x001a28e601007387 */ /* 0x000fe80000100a00 */
[----:B------:R-:W-:Y:S04]  /*76440*/  STL.64 [R1+0x1a10], R224 ;  /* 0x001a10e001007387 */ /* 0x000fe80000100a00 */
[----:B------:R-:W-:Y:S10]  /*76450*/  STL.64 [R1+0x1a18], R226 ;  /* 0x001a18e201007387 */ /* 0x000ff40000100a00 */
[----:B------:R-:W-:Y:S04]  /*76460*/  STL.64 [R1+0x1a00], R220 ;  /* 0x001a00dc01007387 */ /* 0x000fe80000100a00 */
[----:B------:R-:W-:Y:S04]  /*76470*/  STL.64 [R1+0x1a08], R222 ;  /* 0x001a08de01007387 */ /* 0x000fe80000100a00 */
[----:B------:R-:W-:Y:S04]  /*76480*/  STL.64 [R1+0x19f0], R208 ;  /* 0x0019f0d001007387 */ /* 0x000fe80000100a00 */
[----:B------:R2:W-:Y:S04]  /*76490*/  STL.64 [R1+0x19f8], R210 ;  /* 0x0019f8d201007387 */ /* 0x0005e80000100a00 */
[----:B------:R-:W-:Y:S04]  /*764a0*/  STL.64 [R1+0x19e0], R204 ;  /* 0x0019e0cc01007387 */ /* 0x000fe80000100a00 */
[----:B------:R1:W-:Y:S01]  /*764b0*/  STL.64 [R1+0x19e8], R206 ;  /* 0x0019e8ce01007387 */ /* 0x0003e20000100a00 */
[C---:B--2---:R-:W-:Y:S08]  /*764c0*/  HMMA.1688.F32.TF32 R208, R240.reuse, R88, R200 ;  /* 0x00000058f0d0723c */ /* 0x044ff000000810c8 */
        /* <DEDUP_REMOVED lines=62> */
[----:B-1----:R-:W2:Y:S04]  /*768b0*/  LDL.LU R132, [R1+0x16e0] ;  /* 0x0016e00001847983 */ /* 0x002ea80000300800 */
        /* <DEDUP_REMOVED lines=103> */
[----:B--2---:R-:W-:Y:S08]  /*76f30*/  HMMA.1688.F32.TF32 R212, R236, R76, R212 ;  /* 0x0000004cecd4723c */ /* 0x004ff000000810d4 */
[----:B---3--:R-:W-:Y:S08]  /*76f40*/  HMMA.1688.F32.TF32 R240, R240, R4, R220 ;  /* 0x00000004f0f0723c */ /* 0x008ff000000810dc */
[C---:B------:R-:W-:Y:S08]  /*76f50*/  HMMA.1688.F32.TF32 R220, R236.reuse, R156, R224 ;  /* 0x0000009cecdc723c */ /* 0x040ff000000810e0 */
[C---:B----4-:R-:W-:Y:S07]  /*76f60*/  HMMA.1688.F32.TF32 R224, R236.reuse, R120, R208 ;  /* 0x00000078ece0723c */ /* 0x050fee00000810d0 */
[----:B------:R-:W-:Y:S04]  /*76f70*/  STL.64 [R1+0x1880], R240 ;  /* 0x001880f001007387 */ /* 0x000fe80000100a00 */
[----:B------:R-:W-:Y:S01]  /*76f80*/  STL.64 [R1+0x1888], R242 ;  /* 0x001888f201007387 */ /* 0x000fe20000100a00 */
[C---:B------:R-:W-:Y:S03]  /*76f90*/  HMMA.1688.F32.TF32 R228, R236.reuse, R124, R228 ;  /* 0x0000007cece4723c */ /* 0x040fe600000810e4 */
[----:B------:R-:W-:Y:S04]  /*76fa0*/  STL.64 [R1+0x1870], R220 ;  /* 0x001870dc01007387 */ /* 0x000fe80000100a00 */
[----:B------:R1:W-:Y:S01]  /*76fb0*/  STL.64 [R1+0x1878], R222 ;  /* 0x001878de01007387 */ /* 0x0003e20000100a00 */
[C---:B------:R-:W-:Y:S03]  /*76fc0*/  HMMA.1688.F32.TF32 R208, R236.reuse, R112, R204 ;  /* 0x00000070ecd0723c */ /* 0x040fe600000810cc */
[----:B------:R-:W-:Y:S04]  /*76fd0*/  LDS R241, [R2+0x4280] ;  /* 0x0042800002f17984 */ /* 0x000fe80000000800 */
[----:B------:R2:W-:Y:S01]  /*76fe0*/  LDS R243, [R2+0x5280] ;  /* 0x0052800002f37984 */ /* 0x0005e20000000800 */
[C---:B-1----:R-:W-:Y:S03]  /*76ff0*/  HMMA.1688.F32.TF32 R220, R236.reuse, R116, R232 ;  /* 0x00000074ecdc723c */ /* 0x042fe600000810e8 */
[----:B------:R-:W-:Y:S04]  /*77000*/  LDS R240, [R252+0x4280] ;  /* 0x00428000fcf07984 */ /* 0x000fe80000000800 */
[----:B--2---:R-:W2:Y:S01]  /*77010*/  LDL.LU R2, [R1+0x66b8] ;  /* 0x0066b80001027983 */ /* 0x004ea20000300800 */
        /* <DEDUP_REMOVED lines=12> */
[----:B------:R-:W1:Y:S05]  /*770e0*/  LDS R242, [R252+0x5280] ;  /* 0x00528000fcf27984 */ /* 0x000e6a0000000800 */
        /* <DEDUP_REMOVED lines=166> */
[C---:B--2---:R-:W-:Y:S11]  /*77b50*/  HMMA.1688.F32.TF32 R220, R236.reuse, R24, R220 ;  /* 0x00000018ecdc723c */ /* 0x044ff600000810dc */
[----:B------:R-:W-:Y:S11]  /*77b60*/  @!UPT UIADD3 URZ, URZ, URZ, URZ ;  /* 0x0000003f3f3ff290 */ /* 0x000ff6000fffe03f */
[----:B------:R-:W-:Y:S01]  /*77b70*/  @!UPT UIADD3 URZ, URZ, URZ, URZ ;  /* 0x0000003f3f3ff290 */ /* 0x000fe2000fffe03f */
[----:B------:R-:W-:Y:S04]  /*77b80*/  STL.64 [R1+0x16e0], R220 ;  /* 0x0016e0dc01007387 */ /* 0x000fe80000100a00 */
[----:B------:R1:W-:Y:S02]  /*77b90*/  STL.64 [R1+0x16e8], R222 ;  /* 0x0016e8de01007387 */ /* 0x0003e40000100a00 */
[C---:B-1----:R-:W-:Y:S08]  /*77ba0*/  HMMA.1688.F32.TF32 R220, R236.reuse, R20, R224 ;  /* 0x00000014ecdc723c */ /* 0x042ff000000810e0 */
[C---:B---3--:R-:W-:Y:S08]  /*77bb0*/  HMMA.1688.F32.TF32 R228, R236.reuse, R16, R228 ;  /* 0x00000010ece4723c */ /* 0x048ff000000810e4 */
[C---:B------:R-:W-:Y:S07]  /*77bc0*/  HMMA.1688.F32.TF32 R224, R236.reuse, R12, R208 ;  /* 0x0000000cece0723c */ /* 0x040fee00000810d0 */
[----:B------:R-:W-:Y:S01]  /*77bd0*/  STL.64 [R1+0x16d0], R220 ;  /* 0x0016d0dc01007387 */ /* 0x000fe20000100a00 */
[----:B------:R-:W-:Y:S03]  /*77be0*/  HMMA.1688.F32.TF32 R208, R236, R4, R204 ;  /* 0x00000004ecd0723c */ /* 0x000fe600000810cc */
[----:B------:R1:W-:Y:S05]  /*77bf0*/  STL.64 [R1+0x16d8], R222 ;  /* 0x0016d8de01007387 */ /* 0x0003ea0000100a00 */
[----:B------:R-:W-:Y:S08]  /*77c00*/  HMMA.1688.F32.TF32 R204, R240, R156, R216 ;  /* 0x0000009cf0cc723c */ /* 0x000ff000000810d8 */
[----:B-1----:R-:W-:Y:S01]  /*77c10*/  HMMA.1688.F32.TF32 R220, R236, R8, R232 ;  /* 0x00000008ecdc723c */ /* 0x002fe200000810e8 */
[----:B------:R-:W-:Y:S04]  /*77c20*/  STL.64 [R1+0x16c0], R228 ;  /* 0x0016c0e401007387 */ /* 0x000fe80000100a00 */
[----:B------:R-:W-:Y:S04]  /*77c30*/  STL.64 [R1+0x16c8], R230 ;  /* 0x0016c8e601007387 */ /* 0x000fe80000100a00 */
[----:B------:R-:W-:Y:S01]  /*77c40*/  STL.64 [R1+0x16b0], R224 ;  /* 0x0016b0e001007387 */ /* 0x000fe20000100a00 */
[C---:B----4-:R-:W-:Y:S03]  /*77c50*/  HMMA.1688.F32.TF32 R212, R240.reuse, R124, R212 ;  /* 0x0000007cf0d4723c */ /* 0x050fe600000810d4 */
[----:B------:R-:W-:Y:S04]  /*77c60*/  STL.64 [R1+0x16b8], R226 ;  /* 0x0016b8e201007387 */ /* 0x000fe80000100a00 */
[----:B------:R-:W-:Y:S04]  /*77c70*/  LDS R236, [R251+0x4300] ;  /* 0x00430000fbec7984 */ /* 0x000fe80000000800 */
[----:B------:R-:W-:Y:S04]  /*77c80*/  LDS R238, [R251+0x5300] ;  /* 0x00530000fbee7984 */ /* 0x000fe80000000800 */
[----:B------:R-:W-:Y:S04]  /*77c90*/  STL.64 [R1+0x16a0], R220 ;  /* 0x0016a0dc01007387 */ /* 0x000fe80000100a00 */
[----:B------:R-:W-:Y:S04]  /*77ca0*/  STL.64 [R1+0x16a8], R222 ;  /* 0x0016a8de01007387 */ /* 0x000fe80000100a00 */
[----:B------:R-:W-:Y:S04]  /*77cb0*/  STL.64 [R1+0x1680], R208 ;  /* 0x001680d001007387 */ /* 0x000fe80000100a00 */
[----:B------:R1:W-:Y:S04]  /*77cc0*/  STL.64 [R1+0x1688], R210 ;  /* 0x001688d201007387 */ /* 0x0003e80000100a00 */
[----:B------:R-:W-:Y:S04]  /*77cd0*/  STL.64 [R1+0x1670], R204 ;  /* 0x001670cc01007387 */ /* 0x000fe80000100a00 */
[----:B------:R2:W-:Y:S01]  /*77ce0*/  STL.64 [R1+0x1678], R206 ;  /* 0x001678ce01007387 */ /* 0x0005e20000100a00 */
[C---:B-1----:R-:W-:Y:S03]  /*77cf0*/  HMMA.1688.F32.TF32 R208, R240.reuse, R120, R200 ;  /* 0x00000078f0d0723c */ /* 0x042fe600000810c8 */
[----:B------:R-:W-:Y:S04]  /*77d00*/  LDS R237, [R3+0x4300] ;  /* 0x0043000003ed7984 */ /* 0x000fe80000000800 */
[----:B------:R-:W1:Y:S01]  /*77d10*/  LDS R239, [R3+0x5300] ;  /* 0x0053000003ef7984 */ /* 0x000e620000000800 */
        /* <DEDUP_REMOVED lines=154> */
[----:B------:R-:W-:Y:S01]  /*786c0*/  STL.64 [R1+0x1538], R210 ;  /* 0x001538d201007387 */ /* 0x000fe20000100a00 */
[----:B------:R-:W-:Y:S03]  /*786d0*/  HMMA.1688.F32.TF32 R168, R240, R4, R168 ;  /* 0x00000004f0a8723c */ /* 0x000fe600000810a8 */
        /* <DEDUP_REMOVED lines=13> */
[----:B------:R-:W-:Y:S01]  /*787b0*/  STL.64 [R1+0x14d0], R184 ;  /* 0x0014d0b801007387 */ /* 0x000fe20000100a00 */
[----:B------:R-:W-:-:S03]  /*787c0*/  IMAD.MOV.U32 R2, RZ, RZ, R170 ;  /* 0x000000ffff027224 */ /* 0x000fc600078e00aa */
        /* <DEDUP_REMOVED lines=8> */
[----:B------:R1:W-:Y:S01]  /*78850*/  STL [R1+0x6190], R2 ;  /* 0x0061900201007387 */ /* 0x0003e20000100800 */
[C---:B------:R-:W-:Y:S03]  /*78860*/  HMMA.1688.F32.TF32 R144, R236.reuse, R112, R144 ;  /* 0x00000070ec90723c */ /* 0x040fe60000081090 */
[----:B------:R-:W-:Y:S04]  /*78870*/  LDS R240, [R252+0x4300] ;  /* 0x00430000fcf07984 */ /* 0x000fe80000000800 */
[----:B------:R-:W-:Y:S04]  /*78880*/  LDS R242, [R252+0x5300] ;  /* 0x00530000fcf27984 */ /* 0x000fe80000000800 */
[----:B-1----:R-:W2:Y:S04]  /*78890*/  LDL R2, [R1+0xf30] ;  /* 0x000f300001027983 */ /* 0x002ea80000100800 */
        /* <DEDUP_REMOVED lines=20> */
[----:B-1----:R-:W-:Y:S02]  /*789e0*/  HMMA.1688.F32.TF32 R112, R236, R100, R244 ;  /* 0x00000064ec70723c */ /* 0x002fe400000810f4 */
[----:B------:R1:W-:Y:S04]  /*789f0*/  STL.64 [R1+0x1410], R132 ;  /* 0x0014108401007387 */ /* 0x0003e80000100a00 */
[----:B------:R3:W-:Y:S04]  /*78a00*/  STL.64 [R1+0x1418], R134 ;  /* 0x0014188601007387 */ /* 0x0007e80000100a00 */
[----:B------:R-:W4:Y:S04]  /*78a10*/  LDL.LU R136, [R1+0x1260] ;  /* 0x0012600001887983 */ /* 0x000f280000300800 */
[----:B------:R1:W-:Y:S04]  /*78a20*/  STL.64 [R1+0x1400], R128 ;  /* 0x0014008001007387 */ /* 0x0003e80000100a00 */
[----:B------:R1:W-:Y:S05]  /*78a30*/  STL.64 [R1+0x1408], R130 ;  /* 0x0014088201007387 */ /* 0x0003ea0000100a00 */
[----:B------:R-:W-:Y:S04]  /*78a40*/  STL.64 [R1+0x13f0], R112 ;  /* 0x0013f07001007387 */ /* 0x000fe80000100a00 */
[----:B------:R1:W-:Y:S04]  /*78a50*/  STL.64 [R1+0x13f8], R114 ;  /* 0x0013f87201007387 */ /* 0x0003e80000100a00 */
        /* <DEDUP_REMOVED lines=88> */
[----:B-1----:R-:W4:Y:S04]  /*78fe0*/  LDL.LU R132, [R1+0x1250] ;  /* 0x0012500001847983 */ /* 0x002f280000300800 */
[----:B------:R-:W4:Y:S04]  /*78ff0*/  LDL.LU R133, [R1+0x1254] ;  /* 0x0012540001857983 */ /* 0x000f280000300800 */
[----:B---3--:R-:W3:Y:S04]  /*79000*/  LDL.LU R134, [R1+0x1258] ;  /* 0x0012580001867983 */ /* 0x008ee80000300800 */
        /* <DEDUP_REMOVED lines=9> */
[C---:B--2---:R-:W-:Y:S03]  /*790a0*/  HMMA.1688.F32.TF32 R164, R236.reuse, R28, R164 ;  /* 0x0000001ceca4723c */ /* 0x044fe600000810a4 */
[----:B------:R-:W-:Y:S04]  /*790b0*/  LDS R241, [R2+0x4300] ;  /* 0x0043000002f17984 */ /* 0x000fe80000000800 */
[----:B------:R-:W3:Y:S01]  /*790c0*/  LDS R243, [R2+0x5300] ;  /* 0x0053000002f37984 */ /* 0x000ee20000000800 */
[C---:B----4-:R-:W-:Y:S08]  /*790d0*/  HMMA.1688.F32.TF32 R176, R236.reuse, R40, R176 ;  /* 0x00000028ecb0723c */ /* 0x050ff000000810b0 */
        /* <DEDUP_REMOVED lines=57> */
[----:B------:R-:W-:Y:S02]  /*79470*/  HMMA.1688.F32.TF32 R136, R236, R4, R136 ;  /* 0x00000004ec88723c */ /* 0x000fe40000081088 */
[----:B------:R-:W-:Y:S04]  /*79480*/  LDS R236, [R251+0x4380] ;  /* 0x00438000fbec7984 */ /* 0x000fe80000000800 */
[----:B------:R-:W-:Y:S04]  /*79490*/  LDS R238, [R251+0x5380] ;  /* 0x00538000fbee7984 */ /* 0x000fe80000000800 */
[----:B------:R-:W-:Y:S04]  /*794a0*/  STL.64 [R1+0x12b0], R112 ;  /* 0x0012b07001007387 */ /* 0x000fe80000100a00 */
[----:B------:R1:W-:Y:S01]  /*794b0*/  STL.64 [R1+0x12b8], R114 ;  /* 0x0012b87201007387 */ /* 0x0003e20000100a00 */
[C---:B---3--:R-:W-:Y:S03]  /*794c0*/  HMMA.1688.F32.TF32 R128, R240.reuse, R124, R128 ;  /* 0x0000007cf080723c */ /* 0x048fe60000081080 */
[----:B------:R-:W-:Y:S04]  /*794d0*/  LDS R237, [R3+0x4380] ;  /* 0x0043800003ed7984 */ /* 0x000fe80000000800 */
[----:B------:R-:W2:Y:S01]  /*794e0*/  LDS R239, [R3+0x5380] ;  /* 0x0053800003ef7984 */ /* 0x000ea20000000800 */
[C---:B-1----:R-:W-:Y:S03]  /*794f0*/  HMMA.1688.F32.TF32 R112, R240.reuse, R156, R132 ;  /* 0x0000009cf070723c */ /* 0x042fe60000081084 */
[----:B------:R-:W-:Y:S04]  /*79500*/  STL.64 [R1+0x12a0], R140 ;  /* 0x0012a08c01007387 */ /* 0x000fe80000100a00 */
[----:B------:R-:W-:Y:S04]  /*79510*/  STL.64 [R1+0x12a8], R142 ;  /* 0x0012a88e01007387 */ /* 0x000fe80000100a00 */
[----:B------:R-:W-:Y:S04]  /*79520*/  STL.64 [R1+0x1290], R136 ;  /* 0x0012908801007387 */ /* 0x000fe80000100a00 */
[----:B------:R-:W-:Y:S08]  /*79530*/  STL.64 [R1+0x1298], R138 ;  /* 0x0012988a01007387 */ /* 0x000ff00000100a00 */
[----:B------:R-:W-:Y:S04]  /*79540*/  STL.64 [R1+0x1280], R112 ;  /* 0x0012807001007387 */ /* 0x000fe80000100a00 */
[----:B------:R1:W-:Y:S02]  /*79550*/  STL.64 [R1+0x1288], R114 ;  /* 0x0012887201007387 */ /* 0x0003e40000100a00 */
[C---:B-1----:R-:W-:Y:S02]  /*79560*/  HMMA.1688.F32.TF32 R112, R240.reuse, R120, R244 ;  /* 0x00000078f070723c */ /* 0x042fe400000810f4 */
[----:B------:R-:W-:Y:S04]  /*79570*/  STL.64 [R1+0x6690], R250 ;  /* 0x006690fa01007387 */ /* 0x000fe80000100a00 */
[----:B------:R1:W-:Y:S04]  /*79580*/  STL.64 [R1+0x6688], R248 ;  /* 0x006688f801007387 */ /* 0x0003e80000100a00 */
[----:B------:R-:W2:Y:S04]  /*79590*/  LDL.LU R244, [R1+0x1040] ;  /* 0x0010400001f47983 */ /* 0x000ea80000300800 */
[----:B------:R-:W-:Y:S04]  /*795a0*/  STL.64 [R1+0x1270], R128 ;  /* 0x0012708001007387 */ /* 0x000fe80000100a00 */
[----:B------:R-:W-:Y:S05]  /*795b0*/  STL.64 [R1+0x1278], R130 ;  /* 0x0012788201007387 */ /* 0x000fea0000100a00 */
        /* <DEDUP_REMOVED lines=119> */
[----:B-1----:R-:W4:Y:S04]  /*79d30*/  LDL.LU R120, [R1+0x1210] ;  /* 0x0012100001787983 */ /* 0x002f280000300800 */
[----:B------:R-:W4:Y:S04]  /*79d40*/  LDL.LU R121, [R1+0x1214] ;  /* 0x0012140001797983 */ /* 0x000f280000300800 */
[----:B------:R-:W4:Y:S04]  /*79d50*/  LDL.LU R122, [R1+0x1218] ;  /* 0x00121800017a7983 */ /* 0x000f280000300800 */
[----:B------:R-:W4:Y:S01]  /*79d60*/  LDL.LU R123, [R1+0x121c] ;  /* 0x00121c00017b7983 */ /* 0x000f220000300800 */
[C---:B---3--:R-:W-:Y:S11]  /*79d70*/  HMMA.1688.F32.TF32 R112, R240.reuse, R116, R112 ;  /* 0x00000074f070723c */ /* 0x048ff60000081070 */
[----:B------:R-:W-:Y:S11]  /*79d80*/  @!UPT UIADD3 URZ, URZ, URZ, URZ ;  /* 0x0000003f3f3ff290 */ /* 0x000ff6000fffe03f */
[----:B------:R-:W-:Y:S01]  /*79d90*/  @!UPT UIADD3 URZ, URZ, URZ, URZ ;  /* 0x0000003f3f3ff290 */ /* 0x000fe2000fffe03f */
[----:B------:R-:W-:Y:S04]  /*79da0*/  STL.64 [R1+0x1250], R112 ;  /* 0x0012507001007387 */ /* 0x000fe80000100a00 */
[----:B------:R1:W-:Y:S04]  /*79db0*/  STL.64 [R1+0x1258], R114 ;  /* 0x0012587201007387 */ /* 0x0003e80000100a00 */
[----:B-1----:R-:W3:Y:S04]  /*79dc0*/  LDL.LU.64 R114, [R1+0x66b0] ;  /* 0x0066b00001727983 */ /* 0x002ee80000300a00 */
[----:B------:R-:W3:Y:S01]  /*79dd0*/  LDL.LU.64 R112, [R1+0x66a8] ;  /* 0x0066a80001707983 */ /* 0x000ee20000300a00 */
[C---:B--2---:R-:W-:Y:S08]  /*79de0*/  HMMA.1688.F32.TF32 R208, R240.reuse, R100, R208 ;  /* 0x00000064f0d0723c */ /* 0x044ff000000810d0 */
[C---:B------:R-:W-:Y:S08]  /*79df0*/  HMMA.1688.F32.TF32 R196, R240.reuse, R68, R196 ;  /* 0x00000044f0c4723c */ /* 0x040ff000000810c4 */
[C---:B------:R-:W-:Y:S08]  /*79e00*/  HMMA.1688.F32.TF32 R192, R240.reuse, R64, R192 ;  /* 0x00000040f0c0723c */ /* 0x040ff000000810c0 */
[C---:B------:R-:W-:Y:S08]  /*79e10*/  HMMA.1688.F32.TF32 R184, R240.reuse, R56, R184 ;  /* 0x00000038f0b8723c */ /* 0x040ff000000810b8 */
[C---:B----4-:R-:W-:Y:S08]  /*79e20*/  HMMA.1688.F32.TF32 R180, R240.reuse, R52, R180 ;  /* 0x00000034f0b4723c */ /* 0x050ff000000810b4 */
        /* <DEDUP_REMOVED lines=25> */
[----:B------:R1:W-:Y:S10]  /*79fc0*/  STL.64 [R1+0x11f8], R210 ;  /* 0x0011f8d201007387 */ /* 0x0003f40000100a00 */
[----:B------:R-:W-:Y:S01]  /*79fd0*/  STL.64 [R1+0x11e0], R220 ;  /* 0x0011e0dc01007387 */ /* 0x000fe20000100a00 */
[C---:B------:R-:W-:Y:S03]  /*79fe0*/  HMMA.1688.F32.TF32 R204, R240.reuse, R84, R212 ;  /* 0x00000054f0cc723c */ /* 0x040fe600000810d4 */
[----:B------:R-:W-:Y:S05]  /*79ff0*/  STL.64 [R1+0x11e8], R222 ;  /* 0x0011e8de01007387 */ /* 0x000fea0000100a00 */
[C---:B-1----:R-:W-:Y:S01]  /*7a000*/  HMMA.1688.F32.TF32 R208, R240.reuse, R88, R216 ;  /* 0x00000058f0d0723c */ /* 0x042fe200000810d8 */
[----:B------:R-:W-:Y:S04]  /*7a010*/  STL.64 [R1+0x11d0], R120 ;  /* 0x0011d07801007387 */ /* 0x000fe80000100a00 */
[----:B------:R1:W-:Y:S03]  /*7a020*/  STL.64 [R1+0x11d8], R122 ;  /* 0x0011d87a01007387 */ /* 0x0003e60000100a00 */
[C---:B-1----:R-:W-:Y:S11]  /*7a030*/  HMMA.1688.F32.TF32 R120, R240.reuse, R80, R200 ;  /* 0x00000050f078723c */ /* 0x042ff600000810c8 */
[----:B------:R-:W-:Y:S04]  /*7a040*/  @!UPT UIADD3 URZ, URZ, URZ, URZ ;  /* 0x0000003f3f3ff290 */ /* 0x000fe8000fffe03f */
[----:B------:R-:W-:Y:S04]  /*7a050*/  STL.64 [R1+0x11c0], R208 ;  /* 0x0011c0d001007387 */ /* 0x000fe80000100a00 */
[----:B------:R-:W-:Y:S04]  /*7a060*/  STL.64 [R1+0x11c8], R210 ;  /* 0x0011c8d201007387 */ /* 0x000fe80000100a00 */
[----:B------:R-:W-:Y:S04]  /*7a070*/  STL.64 [R1+0x11b0], R204 ;  /* 0x0011b0cc01007387 */ /* 0x000fe80000100a00 */
[----:B------:R-:W-:Y:S04]  /*7a080*/  STL.64 [R1+0x11b8], R206 ;  /* 0x0011b8ce01007387 */ /* 0x000fe80000100a00 */
        /* <DEDUP_REMOVED lines=41> */
[----:B------:R1:W-:Y:S04]  /*7a320*/  STL.64 [R1+0x10b8], R122 ;  /* 0x0010b87a01007387 */ /* 0x0003e80000100a00 */
[----:B------:R-:W-:Y:S04]  /*7a330*/  LDS R241, [R2+0x4380] ;  /* 0x0043800002f17984 */ /* 0x000fe80000000800 */
[----:B------:R-:W2:Y:S01]  /*7a340*/  LDS R243, [R2+0x5380] ;  /* 0x0053800002f37984 */ /* 0x000ea20000000800 */
[C---:B-1----:R-:W-:Y:S03]  /*7a350*/  HMMA.1688.F32.TF32 R120, R236.reuse, R156, R244 ;  /* 0x0000009cec78723c */ /* 0x042fe600000810f4 */
        /* <DEDUP_REMOVED lines=126> */
[----:B------:R1:W-:Y:S04]  /*7ab40*/  STL.64 [R1+0x1078], R122 ;  /* 0x0010787a01007387 */ /* 0x0003e80000100a00 */
[----:B-1----:R-:W2:Y:S04]  /*7ab50*/  LDL.LU.64 R122, [R1+0x66a0] ;  /* 0x0066a000017a7983 */ /* 0x002ea80000300a00 */
[----:B------:R-:W2:Y:S01]  /*7ab60*/  LDL.LU.64 R120, [R1+0x6698] ;  /* 0x0066980001787983 */ /* 0x000ea20000300a00 */
[C---:B---3--:R-:W-:Y:S08]  /*7ab70*/  HMMA.1688.F32.TF32 R244, R236.reuse, R116, R244 ;  /* 0x00000074ecf4723c */ /* 0x048ff000000810f4 */
[C---:B------:R-:W-:Y:S08]  /*7ab80*/  HMMA.1688.F32.TF32 R220, R236.reuse, R112, R220 ;  /* 0x00000070ecdc723c */ /* 0x040ff000000810dc */
[C---:B------:R-:W-:Y:S08]  /*7ab90*/  HMMA.1688.F32.TF32 R224, R236.reuse, R108, R224 ;  /* 0x0000006cece0723c */ /* 0x040ff000000810e0 */
[C---:B------:R-:W-:Y:S08]  /*7aba0*/  HMMA.1688.F32.TF32 R208, R236.reuse, R72, R208 ;  /* 0x00000048ecd0723c */ /* 0x040ff000000810d0 */
        /* <DEDUP_REMOVED lines=27> */
[----:B-1----:R-:W4:Y:S04]  /*7ad60*/  LDL.LU.64 R246, [R1+0x6680] ;  /* 0x0066800001f67983 */ /* 0x002f280000300a00 */
[----:B------:R-:W4:Y:S04]  /*7ad70*/  LDL.LU.64 R244, [R1+0x6678] ;  /* 0x0066780001f47983 */ /* 0x000f280000300a00 */
        /* <DEDUP_REMOVED lines=10> */
[----:B------:R1:W-:Y:S02]  /*7ae20*/  STL.64 [R1+0xff8], R210 ;  /* 0x000ff8d201007387 */ /* 0x0003e40000100a00 */
[C---:B-1----:R-:W-:Y:S08]  /*7ae30*/  HMMA.1688.F32.TF32 R220, R236.reuse, R100, R204 ;  /* 0x00000064ecdc723c */ /* 0x042ff000000810cc */
        /* <DEDUP_REMOVED lines=119> */
[C---:B---3--:R-:W-:Y:S08]  /*7b5b0*/  HMMA.1688.F32.TF32 R204, R236.reuse, R8, R200 ;  /* 0x00000008eccc723c */ /* 0x048ff000000810c8 */
[----:B------:R-:W-:Y:S01]  /*7b5c0*/  HMMA.1688.F32.TF32 R200, R236, R4, R196 ;  /* 0x00000004ecc8723c */ /* 0x000fe200000810c4 */
[----:B------:R-:W-:Y:S04]  /*7b5d0*/  LDS R236, [R251+0x6000] ;  /* 0x00600000fbec7984 */ /* 0x000fe80000000800 */
[----:B------:R-:W-:Y:S03]  /*7b5e0*/  LDS R238, [R251+0x7000] ;  /* 0x00700000fbee7984 */ /* 0x000fe60000000800 */
[C---:B----4-:R-:W-:Y:S01]  /*7b5f0*/  HMMA.1688.F32.TF32 R196, R240.reuse, R156, R192 ;  /* 0x0000009cf0c4723c */ /* 0x050fe200000810c0 */
[----:B------:R-:W-:Y:S04]  /*7b600*/  LDS R237, [R3+0x6000] ;  /* 0x0060000003ed7984 */ /* 0x000fe80000000800 */
[----:B------:R-:W1:Y:S03]  /*7b610*/  LDS R239, [R3+0x7000] ;  /* 0x0070000003ef7984 */ /* 0x000e660000000800 */
        /* <DEDUP_REMOVED lines=17> */
[----:B------:R-:W2:Y:S04]  /*7b730*/  LDL R136, [R1+0xa90] ;  /* 0x000a900001887983 */ /* 0x000ea80000100800 */
[----:B------:R-:W-:Y:S04]  /*7b740*/  STL.64 [R1+0xd80], R180 ;  /* 0x000d80b401007387 */ /* 0x000fe80000100a00 */
[----:B------:R-:W-:Y:S04]  /*7b750*/  STL.64 [R1+0xd88], R182 ;  /* 0x000d88b601007387 */ /* 0x000fe80000100a00 */
[----:B------:R-:W-:Y:S04]  /*7b760*/  STL.64 [R1+0xd50], R176 ;  /* 0x000d50b001007387 */ /* 0x000fe80000100a00 */
[----:B------:R3:W-:Y:S04]  /*7b770*/  STL.64 [R1+0xd58], R178 ;  /* 0x000d58b201007387 */ /* 0x0007e80000100a00 */
[----:B------:R-:W2:Y:S04]  /*7b780*/  LDL R137, [R1+0xa94] ;  /* 0x000a940001897983 */ /* 0x000ea80000100800 */
[----:B------:R-:W2:Y:S01]  /*7b790*/  LDL.LU R138, [R1+0xa98] ;  /* 0x000a9800018a7983 */ /* 0x000ea20000300800 */
[C---:B---3--:R-:W-:Y:S03]  /*7b7a0*/  HMMA.1688.F32.TF32 R176, R240.reuse, R76, R172 ;  /* 0x0000004cf0b0723c */ /* 0x048fe600000810ac */
[----:B------:R-:W2:Y:S04]  /*7b7b0*/  LDL.LU R139, [R1+0xa9c] ;  /* 0x000a9c00018b7983 */ /* 0x000ea80000300800 */
[----:B------:R-:W3:Y:S01]  /*7b7c0*/  LDL.LU R251, [R1+0x6670] ;  /* 0x0066700001fb7983 */ /* 0x000ee20000300800 */
        /* <DEDUP_REMOVED lines=14> */
[----:B------:R-:W-:Y:S04]  /*7b8b0*/  STL.64 [R1+0xc40], R160 ;  /* 0x000c40a001007387 */ /* 0x000fe80000100a00 */
[----:B------:R-:W-:Y:S04]  /*7b8c0*/  STL.64 [R1+0xc48], R162 ;  /* 0x000c48a201007387 */ /* 0x000fe80000100a00 */
[----:B------:R-:W-:Y:S04]  /*7b8d0*/  STL.64 [R1+0xc10], R152 ;  /* 0x000c109801007387 */ /* 0x000fe80000100a00 */
[----:B------:R-:W-:Y:S04]  /*7b8e0*/  STL.64 [R1+0xc18], R154 ;  /* 0x000c189a01007387 */ /* 0x000fe80000100a00 */
[----:B------:R-:W4:Y:S04]  /*7b8f0*/  LDL.LU R129, [R1+0xa24] ;  /* 0x000a240001817983 */ /* 0x000f280000300800 */
[----:B------:R-:W4:Y:S04]  /*7b900*/  LDL.LU R130, [R1+0xa28] ;  /* 0x000a280001827983 */ /* 0x000f280000300800 */
[----:B------:R-:W4:Y:S01]  /*7b910*/  LDL.LU R131, [R1+0xa2c] ;  /* 0x000a2c0001837983 */ /* 0x000f220000300800 */
[C---:B------:R-:W-:Y:S08]  /*7b920*/  HMMA.1688.F32.TF32 R148, R240.reuse, R88, R148 ;  /* 0x00000058f094723c */ /* 0x040ff00000081094 */
[C---:B------:R-:W-:Y:S08]  /*7b930*/  HMMA.1688.F32.TF32 R144, R240.reuse, R84, R144 ;  /* 0x00000054f090723c */ /* 0x040ff00000081090 */
[----:B------:R-:W-:Y:S07]  /*7b940*/  HMMA.1688.F32.TF32 R132, R240, R68, R132 ;  /* 0x00000044f084723c */ /* 0x000fee0000081084 */
[----:B------:R-:W-:Y:S04]  /*7b950*/  STL.64 [R1+0xbf0], R148 ;  /* 0x000bf09401007387 */ /* 0x000fe80000100a00 */
[----:B------:R-:W-:Y:S04]  /*7b960*/  STL.64 [R1+0xbf8], R150 ;  /* 0x000bf89601007387 */ /* 0x000fe80000100a00 */
[----:B------:R1:W-:Y:S04]  /*7b970*/  STL.64 [R1+0xb80], R140 ;  /* 0x000b808c01007387 */ /* 0x0003e80000100a00 */
[----:B------:R-:W-:Y:S04]  /*7b980*/  STL.64 [R1+0xbb0], R144 ;  /* 0x000bb09001007387 */ /* 0x000fe80000100a00 */
[----:B------:R-:W-:Y:S01]  /*7b990*/  STL.64 [R1+0xbb8], R146 ;  /* 0x000bb89201007387 */ /* 0x000fe20000100a00 */
[----:B------:R-:W-:Y:S01]  /*7b9a0*/  IMAD.MOV.U32 R73, RZ, RZ, R132 ;  /* 0x000000ffff497224 */ /* 0x000fe200078e0084 */
[----:B------:R-:W-:Y:S01]  /*7b9b0*/  MOV R69, R134 ;  /* 0x0000008600457202 */ /* 0x000fe20000000f00 */
[----:B------:R-:W-:Y:S01]  /*7b9c0*/  IMAD.MOV.U32 R72, RZ, RZ, R133 ;  /* 0x000000ffff487224 */ /* 0x000fe200078e0085 */
[----:B------:R1:W-:Y:S01]  /*7b9d0*/  STL [R1+0xb88], R142 ;  /* 0x000b888e01007387 */ /* 0x0003e20000100800 */
[----:B------:R-:W-:-:S03]  /*7b9e0*/  IMAD.MOV.U32 R68, RZ, RZ, R135 ;  /* 0x000000ffff447224 */ /* 0x000fc600078e0087 */
[----:B------:R-:W3:Y:S04]  /*7b9f0*/  LDL.LU R132, [R1+0x9e0] ;  /* 0x0009e00001847983 */ /* 0x000ee80000300800 */
[----:B------:R-:W3:Y:S04]  /*7ba00*/  LDL.LU R133, [R1+0x9e4] ;  /* 0x0009e40001857983 */ /* 0x000ee80000300800 */
[----:B------:R-:W3:Y:S04]  /*7ba10*/  LDL.LU R134, [R1+0x9e8] ;  /* 0x0009e80001867983 */ /* 0x000ee80000300800 */
[----:B------:R-:W3:Y:S04]  /*7ba20*/  LDL.LU R135, [R1+0x9ec] ;  /* 0x0009ec0001877983 */ /* 0x000ee80000300800 */
[----:B------:R-:W-:Y:S04]  /*7ba30*/  STL [R1+0x60f4], R68 ;  /* 0x0060f44401007387 */ /* 0x000fe80000100800 */
[----:B------:R-:W-:Y:S04]  /*7ba40*/  STL [R1+0x60f0], R69 ;  /* 0x0060f04501007387 */ /* 0x000fe80000100800 */
[----:B------:R-:W-:Y:S01]  /*7ba50*/  STL [R1+0x60ec], R72 ;  /* 0x0060ec4801007387 */ /* 0x000fe20000100800 */
[----:B------:R-:W-:-:S03]  /*7ba60*/  MOV R156, R143 ;  /* 0x0000008f009c7202 */ /* 0x000fc60000000f00 */
[----:B------:R2:W-:Y:S04]  /*7ba70*/  STL [R1+0x60e8], R73 ;  /* 0x0060e84901007387 */ /* 0x0005e80000100800 */
[----:B-1----:R-:W3:Y:S04]  /*7ba80*/  LDL.LU R140, [R1+0x9c0] ;  /* 0x0009c000018c7983 */ /* 0x002ee80000300800 */
[----:B------:R-:W3:Y:S04]  /*7ba90*/  LDL.LU R141, [R1+0x9c4] ;  /* 0x0009c400018d7983 */ /* 0x000ee80000300800 */
[----:B------:R-:W3:Y:S04]  /*7baa0*/  LDL.LU R142, [R1+0x9c8] ;  /* 0x0009c800018e7983 */ /* 0x000ee80000300800 */
[----:B------:R-:W3:Y:S01]  /*7bab0*/  LDL.LU R143, [R1+0x9cc] ;  /* 0x0009cc00018f7983 */ /* 0x000ee20000300800 */
[C---:B--2---:R-:W-:Y:S11]  /*7bac0*/  HMMA.1688.F32.TF32 R136, R240.reuse, R64, R136 ;  /* 0x00000040f088723c */ /* 0x044ff60000081088 */
[----:B------:R-:W-:Y:S11]  /*7bad0*/  @!UPT UIADD3 URZ, URZ, URZ, URZ ;  /* 0x0000003f3f3ff290 */ /* 0x000ff6000fffe03f */
[----:B------:R-:W-:Y:S02]  /*7bae0*/  @!UPT UIADD3 URZ, URZ, URZ, URZ ;  /* 0x0000003f3f3ff290 */ /* 0x000fe4000fffe03f */
[----:B------:R-:W-:Y:S01]  /*7baf0*/  IMAD.MOV.U32 R64, RZ, RZ, R139 ;  /* 0x000000ffff407224 */ /* 0x000fe200078e008b */
[----:B------:R-:W-:Y:S01]  /*7bb00*/  MOV R76, R137 ;  /* 0x00000089004c7202 */ /* 0x000fe20000000f00 */
[----:B------:R-:W-:Y:S02]  /*7bb10*/  IMAD.MOV.U32 R65, RZ, RZ, R138 ;  /* 0x000000ffff417224 */ /* 0x000fe400078e008a */
[----:B------:R-:W-:Y:S01]  /*7bb20*/  IMAD.MOV.U32 R77, RZ, RZ, R136 ;  /* 0x000000ffff4d7224 */ /* 0x000fe200078e0088 */
[----:B------:R-:W-:Y:S04]  /*7bb30*/  STL [R1+0x6104], R64 ;  /* 0x0061044001007387 */ /* 0x000fe80000100800 */
[----:B------:R-:W-:Y:S04]  /*7bb40*/  STL [R1+0x6100], R65 ;  /* 0x0061004101007387 */ /* 0x000fe80000100800 */
[----:B------:R-:W-:Y:S04]  /*7bb50*/  STL [R1+0x60fc], R76 ;  /* 0x0060fc4c01007387 */ /* 0x000fe80000100800 */
[----:B------:R1:W-:Y:S01]  /*7bb60*/  STL [R1+0x60f8], R77 ;  /* 0x0060f84d01007387 */ /* 0x0003e20000100800 */
[C---:B----4-:R-:W-:Y:S11]  /*7bb70*/  HMMA.1688.F32.TF32 R128, R240.reuse, R60, R128 ;  /* 0x0000003cf080723c */ /* 0x050ff60000081080 */
        /* <DEDUP_REMOVED lines=10> */
[----:B------:R-:W-:Y:S01]  /*7bc20*/  STL [R1+0x6114], R60 ;  /* 0x0061143c01007387 */ /* 0x000fe20000100800 */
[----:B---3--:R-:W-:Y:S03]  /*7bc30*/  HMMA.1688.F32.TF32 R132, R240, R56, R132 ;  /* 0x00000038f084723c */ /* 0x008fe60000081084 */
[----:B------:R-:W-:Y:S04]  /*7bc40*/  STL [R1+0x6110], R61 ;  /* 0x0061103d01007387 */ /* 0x000fe80000100800 */
[----:B------:R-:W-:Y:S04]  /*7bc50*/  STL [R1+0x610c], R80 ;  /* 0x00610c5001007387 */ /* 0x000fe80000100800 */
[----:B------:R3:W-:Y:S04]  /*7bc60*/  STL [R1+0x6108], R81 ;  /* 0x0061085101007387 */ /* 0x0007e80000100800 */
[----:B------:R-:W4:Y:S04]  /*7bc70*/  LDL.LU R136, [R1+0x980] ;  /* 0x0009800001887983 */ /* 0x000f280000300800 */
[----:B------:R-:W4:Y:S04]  /*7bc80*/  LDL.LU R137, [R1+0x984] ;  /* 0x0009840001897983 */ /* 0x000f280000300800 */
[----:B------:R-:W4:Y:S01]  /*7bc90*/  LDL.LU R138, [R1+0x988] ;  /* 0x00098800018a7983 */ /* 0x000f220000300800 */
[----:B------:R-:W-:-:S03]  /*7bca0*/  IMAD.MOV.U32 R89, RZ, RZ, R132 ;  /* 0x000000ffff597224 */ /* 0x000fc600078e0084 */
[----:B------:R-:W4:Y:S01]  /*7bcb0*/  LDL.LU R139, [R1+0x98c] ;  /* 0x00098c00018b7983 */ /* 0x000f220000300800 */
[----:B------:R-:W-:Y:S01]  /*7bcc0*/  IMAD.MOV.U32 R88, RZ, RZ, R133 ;  /* 0x000000ffff587224 */ /* 0x000fe200078e0085 */
[----:B------:R-:W-:Y:S02]  /*7bcd0*/  MOV R85, R134 ;  /* 0x0000008600557202 */ /* 0x000fe40000000f00 */
[----:B------:R-:W3:Y:S01]  /*7bce0*/  LDL.LU R132, [R1+0x960] ;  /* 0x0009600001847983 */ /* 0x000ee20000300800 */
[----:B------:R-:W-:-:S03]  /*7bcf0*/  IMAD.MOV.U32 R84, RZ, RZ, R135 ;  /* 0x000000ffff547224 */ /* 0x000fc600078e0087 */
[----:B------:R-:W3:Y:S04]  /*7bd00*/  LDL.LU R133, [R1+0x964] ;  /* 0x0009640001857983 */ /* 0x000ee80000300800 */
[----:B------:R-:W3:Y:S04]  /*7bd10*/  LDL.LU R134, [R1+0x968] ;  /* 0x0009680001867983 */ /* 0x000ee80000300800 */
[----:B------:R-:W3:Y:S01]  /*7bd20*/  LDL.LU R135, [R1+0x96c] ;  /* 0x00096c0001877983 */ /* 0x000ee20000300800 */
[----:B------:R-:W-:Y:S03]  /*7bd30*/  HMMA.1688.F32.TF32 R140, R240, R52, R140 ;  /* 0x00000034f08c723c */ /* 0x000fe6000008108c */
        /* <DEDUP_REMOVED lines=28> */
[C---:B----4-:R-:W-:Y:S03]  /*7bf00*/  HMMA.1688.F32.TF32 R136, R240.reuse, R44, R136 ;  /* 0x0000002cf088723c */ /* 0x050fe60000081088 */
[----:B------:R4:W-:Y:S04]  /*7bf10*/  STL [R1+0x6138], R93 ;  /* 0x0061385d01007387 */ /* 0x0009e80000100800 */
[----:B------:R-:W4:Y:S04]  /*7bf20*/  LDL.LU R140, [R1+0x930] ;  /* 0x00093000018c7983 */ /* 0x000f280000300800 */
[----:B------:R-:W4:Y:S04]  /*7bf30*/  LDL.LU R141, [R1+0x934] ;  /* 0x00093400018d7983 */ /* 0x000f280000300800 */
[----:B------:R-:W4:Y:S01]  /*7bf40*/  LDL.LU R142, [R1+0x938] ;  /* 0x00093800018e7983 */ /* 0x000f220000300800 */
[----:B---3--:R-:W-:Y:S03]  /*7bf50*/  HMMA.1688.F32.TF32 R132, R240, R40, R132 ;  /* 0x00000028f084723c */ /* 0x008fe60000081084 */
[----:B------:R-:W4:Y:S04]  /*7bf60*/  LDL.LU R143, [R1+0x93c] ;  /* 0x00093c00018f7983 */ /* 0x000f280000300800 */
[----:B------:R-:W3:Y:S04]  /*7bf70*/  LDL.LU R144, [R1+0x920] ;  /* 0x0009200001907983 */ /* 0x000ee80000300800 */
[----:B------:R-:W3:Y:S01]  /*7bf80*/  LDL.LU R145, [R1+0x924] ;  /* 0x0009240001917983 */ /* 0x000ee20000300800 */
[----:B------:R-:W-:-:S03]  /*7bf90*/  IMAD.MOV.U32 R97, RZ, RZ, R136 ;  /* 0x000000ffff617224 */ /* 0x000fc600078e0088 */
[----:B------:R-:W3:Y:S01]  /*7bfa0*/  LDL.LU R146, [R1+0x928] ;  /* 0x0009280001927983 */ /* 0x000ee20000300800 */
[----:B------:R-:W-:Y:S01]  /*7bfb0*/  IMAD.MOV.U32 R96, RZ, RZ, R137 ;  /* 0x000000ffff607224 */ /* 0x000fe200078e0089 */
[----:B------:R-:W-:Y:S02]  /*7bfc0*/  MOV R45, R138 ;  /* 0x0000008a002d7202 */ /* 0x000fe40000000f00 */
[----:B------:R-:W3:Y:S01]  /*7bfd0*/  LDL.LU R147, [R1+0x92c] ;  /* 0x00092c0001937983 */ /* 0x000ee20000300800 */
[----:B------:R-:W-:-:S03]  /*7bfe0*/  IMAD.MOV.U32 R44, RZ, RZ, R139 ;  /* 0x000000ffff2c7224 */ /* 0x000fc600078e008b */
[----:B------:R-:W3:Y:S04]  /*7bff0*/  LDL.LU R136, [R1+0x910] ;  /* 0x0009100001887983 */ /* 0x000ee80000300800 */
[----:B------:R-:W3:Y:S01]  /*7c000*/  LDL.LU R137, [R1+0x914] ;  /* 0x0009140001897983 */ /* 0x000ee20000300800 */
[----:B------:R-:W-:Y:S01]  /*7c010*/  IMAD.MOV.U32 R105, RZ, RZ, R132 ;  /* 0x000000ffff697224 */ /* 0x000fe200078e0084 */
[----:B------:R-:W-:Y:S02]  /*7c020*/  MOV R104, R133 ;  /* 0x0000008500687202 */ /* 0x000fe40000000f00 */
[----:B------:R-:W3:Y:S01]  /*7c030*/  LDL.LU R138, [R1+0x918] ;  /* 0x00091800018a7983 */ /* 0x000ee20000300800 */
[----:B------:R-:W-:-:S03]  /*7c040*/  IMAD.MOV.U32 R101, RZ, RZ, R134 ;  /* 0x000000ffff657224 */ /* 0x000fc600078e0086 */
[----:B------:R-:W3:Y:S01]  /*7c050*/  LDL.LU R139, [R1+0x91c] ;  /* 0x00091c00018b7983 */ /* 0x000ee20000300800 */
[----:B------:R-:W-:-:S03]  /*7c060*/  IMAD.MOV.U32 R100, RZ, RZ, R135 ;  /* 0x000000ffff647224 */ /* 0x000fc600078e0087 */
[----:B------:R-:W3:Y:S04]  /*7c070*/  LDL.LU R132, [R1+0x900] ;  /* 0x0009000001847983 */ /* 0x000ee80000300800 */
        /* <DEDUP_REMOVED lines=8> */
[----:B------:R-:W-:Y:S01]  /*7c100*/  IMAD.MOV.U32 R108, RZ, RZ, R129 ;  /* 0x000000ffff6c7224 */ /* 0x000fe200078e0081 */
[----:B------:R-:W2:Y:S01]  /*7c110*/  LDL.LU R128, [R1+0x8f0] ;  /* 0x0008f00001807983 */ /* 0x000ea20000300800 */
[----:B------:R-:W-:-:S03]  /*7c120*/  IMAD.MOV.U32 R32, RZ, RZ, R131 ;  /* 0x000000ffff207224 */ /* 0x000fc600078e0083 */
[----:B------:R-:W2:Y:S04]  /*7c130*/  LDL.LU R129, [R1+0x8f4] ;  /* 0x0008f40001817983 */ /* 0x000ea80000300800 */
[----:B------:R-:W2:Y:S04]  /*7c140*/  LDL.LU R130, [R1+0x8f8] ;  /* 0x0008f80001827983 */ /* 0x000ea80000300800 */
[----:B------:R-:W2:Y:S01]  /*7c150*/  LDL.LU R131, [R1+0x8fc] ;  /* 0x0008fc0001837983 */ /* 0x000ea20000300800 */
[C---:B----4-:R-:W-:Y:S08]  /*7c160*/  HMMA.1688.F32.TF32 R140, R240.reuse, R28, R140 ;  /* 0x0000001cf08c723c */ /* 0x050ff0000008108c */
[C---:B---3--:R-:W-:Y:S11]  /*7c170*/  HMMA.1688.F32.TF32 R136, R240.reuse, R20, R136 ;  /* 0x00000014f088723c */ /* 0x048ff60000081088 */
[----:B------:R-:W-:Y:S05]  /*7c180*/  @!UPT UIADD3 URZ, URZ, URZ, URZ ;  /* 0x0000003f3f3ff290 */ /* 0x000fea000fffe03f */
[----:B------:R-:W-:Y:S01]  /*7c190*/  IMAD.MOV.U32 R113, RZ, RZ, R140 ;  /* 0x000000ffff717224 */ /* 0x000fe200078e008c */
[----:B------:R-:W-:Y:S01]  /*7c1a0*/  MOV R112, R141 ;  /* 0x0000008d00707202 */ /* 0x000fe20000000f00 */
[----:B------:R-:W3:Y:S01]  /*7c1b0*/  LDL.LU R140, [R1+0x8e0] ;  /* 0x0008e000018c7983 */ /* 0x000ee20000300800 */
[----:B------:R-:W-:Y:S02]  /*7c1c0*/  IMAD.MOV.U32 R29, RZ, RZ, R142 ;  /* 0x000000ffff1d7224 */ /* 0x000fe400078e008e */
[----:B------:R-:W-:Y:S01]  /*7c1d0*/  IMAD.MOV.U32 R28, RZ, RZ, R143 ;  /* 0x000000ffff1c7224 */ /* 0x000fe200078e008f */
[----:B------:R-:W3:Y:S01]  /*7c1e0*/  LDL.LU R141, [R1+0x8e4] ;  /* 0x0008e400018d7983 */ /* 0x000ee20000300800 */
[C---:B------:R-:W-:Y:S03]  /*7c1f0*/  HMMA.1688.F32.TF32 R132, R240.reuse, R16, R132 ;  /* 0x00000010f084723c */ /* 0x040fe60000081084 */
[----:B------:R-:W3:Y:S04]  /*7c200*/  LDL.LU R142, [R1+0x8e8] ;  /* 0x0008e800018e7983 */ /* 0x000ee80000300800 */
[----:B------:R-:W3:Y:S01]  /*7c210*/  LDL.LU R143, [R1+0x8ec] ;  /* 0x0008ec00018f7983 */ /* 0x000ee20000300800 */
[----:B------:R-:W-:Y:S01]  /*7c220*/  HMMA.1688.F32.TF32 R144, R240, R24, R144 ;  /* 0x00000018f090723c */ /* 0x000fe20000081090 */
[----:B------:R-:W-:Y:S01]  /*7c230*/  MOV R21, R138 ;  /* 0x0000008a00157202 */ /* 0x000fe20000000f00 */
[----:B------:R-:W-:-:S05]  /*7c240*/  IMAD.MOV.U32 R20, RZ, RZ, R139 ;  /* 0x000000ffff147224 */ /* 0x000fca00078e008b */
[----:B------:R-:W-:Y:S02]  /*7c250*/  IMAD.MOV.U32 R25, RZ, RZ, R136 ;  /* 0x000000ffff197224 */ /* 0x000fe400078e0088 */
[----:B------:R-:W-:Y:S01]  /*7c260*/  IMAD.MOV.U32 R24, RZ, RZ, R137 ;  /* 0x000000ffff187224 */ /* 0x000fe200078e0089 */
[----:B------:R-:W4:Y:S04]  /*7c270*/  LDL.LU R136, [R1+0x8d0] ;  /* 0x0008d00001887983 */ /* 0x000f280000300800 */
[----:B------:R-:W4:Y:S02]  /*7c280*/  LDL.LU R137, [R1+0x8d4] ;  /* 0x0008d40001897983 */ /* 0x000f240000300800 */
[----:B------:R-:W-:Y:S01]  /*7c290*/  IMAD.MOV.U32 R73, RZ, RZ, R132 ;  /* 0x000000ffff497224 */ /* 0x000fe200078e0084 */
[----:B------:R-:W-:Y:S01]  /*7c2a0*/  MOV R157, R133 ;  /* 0x00000085009d7202 */ /* 0x000fe20000000f00 */
[----:B------:R-:W4:Y:S01]  /*7c2b0*/  LDL.LU R138, [R1+0x8d8] ;  /* 0x0008d800018a7983 */ /* 0x000f220000300800 */
[----:B------:R-:W-:Y:S01]  /*7c2c0*/  MOV R132, R118 ;  /* 0x0000007600847202 */ /* 0x000fe20000000f00 */
[----:B------:R-:W-:-:S02]  /*7c2d0*/  IMAD.MOV.U32 R125, RZ, RZ, R134 ;  /* 0x000000ffff7d7224 */ /* 0x000fc400078e0086 */
[----:B------:R-:W4:Y:S01]  /*7c2e0*/  LDL.LU R139, [R1+0x8dc] ;  /* 0x0008dc00018b7983 */ /* 0x000f220000300800 */
[----:B------:R-:W-:Y:S02]  /*7c2f0*/  IMAD.MOV.U32 R133, RZ, RZ, R119 ;  /* 0x000000ffff857224 */ /* 0x000fe400078e0077 */
[----:B------:R-:W-:Y:S01]  /*7c300*/  IMAD.MOV.U32 R124, RZ, RZ, R135 ;  /* 0x000000ffff7c7224 */ /* 0x000fe200078e0087 */
[----:B------:R-:W4:Y:S01]  /*7c310*/  LDL.LU R118, [R1+0x666c] ;  /* 0x00666c0001767983 */ /* 0x000f220000300800 */
[----:B------:R-:W-:Y:S01]  /*7c320*/  IMAD.MOV.U32 R134, RZ, RZ, R122 ;  /* 0x000000ffff867224 */ /* 0x000fe200078e007a */
[----:B------:R-:W-:Y:S02]  /*7c330*/  MOV R135, R123 ;  /* 0x0000007b00877202 */ /* 0x000fe40000000f00 */
[----:B------:R-:W4:Y:S04]  /*7c340*/  LDL.LU R119, [R1+0x6668] ;  /* 0x0066680001777983 */ /* 0x000f280000300800 */
[----:B------:R-:W4:Y:S04]  /*7c350*/  LDL.LU R122, [R1+0x6664] ;  /* 0x00666400017a7983 */ /* 0x000f280000300800 */
[----:B------:R-:W4:Y:S01]  /*7c360*/  LDL.LU R123, [R1+0x6660] ;  /* 0x00666000017b7983 */ /* 0x000f220000300800 */
[----:B------:R-:W-:Y:S01]  /*7c370*/  MOV R121, R144 ;  /* 0x0000009000797202 */ /* 0x000fe20000000f00 */
[----:B------:R-:W-:Y:S01]  /*7c380*/  IMAD.MOV.U32 R120, RZ, RZ, R145 ;  /* 0x000000ffff787224 */ /* 0x000fe200078e0091 */
[----:B--2---:R-:W-:Y:S11]  /*7c390*/  HMMA.1688.F32.TF32 R128, R240, R12, R128 ;  /* 0x0000000cf080723c */ /* 0x004ff60000081080 */
[----:B------:R-:W-:Y:S11]  /*7c3a0*/  @!UPT UIADD3 URZ, URZ, URZ, URZ ;  /* 0x0000003f3f3ff290 */ /* 0x000ff6000fffe03f */
[----:B------:R-:W-:Y:S02]  /*7c3b0*/  @!UPT UIADD3 URZ, URZ, URZ, URZ ;  /* 0x0000003f3f3ff290 */ /* 0x000fe4000fffe03f */
[----:B-1----:R-:W-:Y:S02]  /*7c3c0*/  IMAD.MOV.U32 R77, RZ, RZ, R128 ;  /* 0x000000ffff4d7224 */ /* 0x002fe400078e0080 */
[----:B------:R-:W-:Y:S01]  /*7c3d0*/  IMAD.MOV.U32 R68, RZ, RZ, R129 ;  /* 0x000000ffff447224 */ /* 0x000fe200078e0081 */
[----:B------:R-:W-:Y:S01]  /*7c3e0*/  MOV R129, R127 ;  /* 0x0000007f00817202 */ /* 0x000fe20000000f00 */
[----:B------:R-:W-:Y:S02]  /*7c3f0*/  IMAD.MOV.U32 R128, RZ, RZ, R126 ;  /* 0x000000ffff807224 */ /* 0x000fe400078e007e */
[----:B------:R-:W2:Y:S01]  /*7c400*/  LDL.LU R126, [R1+0x665c] ;  /* 0x00665c00017e7983 */ /* 0x000ea20000300800 */
[----:B------:R-:W-:Y:S01]  /*7c410*/  MOV R69, R130 ;  /* 0x0000008200457202 */ /* 0x000fe20000000f00 */
[----:B------:R-:W-:Y:S02]  /*7c420*/  IMAD.MOV.U32 R72, RZ, RZ, R131 ;  /* 0x000000ffff487224 */ /* 0x000fe400078e0083 */
[----:B------:R-:W2:Y:S01]  /*7c430*/  LDL.LU R127, [R1+0x6658] ;  /* 0x00665800017f7983 */ /* 0x000ea20000300800 */
[----:B------:R-:W-:-:S02]  /*7c440*/  IMAD.MOV.U32 R130, RZ, RZ, R158 ;  /* 0x000000ffff827224 */ /* 0x000fc400078e009e */
[----:B------:R-:W-:Y:S01]  /*7c450*/  IMAD.MOV.U32 R131, RZ, RZ, R159 ;  /* 0x000000ffff837224 */ /* 0x000fe200078e009f */
[----:B------:R-:W2:Y:S04]  /*7c460*/  LDL.LU R158, [R1+0x6654] ;  /* 0x00665400019e7983 */ /* 0x000ea80000300800 */
[----:B------:R-:W2:Y:S01]  /*7c470*/  LDL.LU R159, [R1+0x6650] ;  /* 0x00665000019f7983 */ /* 0x000ea20000300800 */
[C---:B---3--:R-:W-:Y:S11]  /*7c480*/  HMMA.1688.F32.TF32 R140, R240.reuse, R8, R140 ;  /* 0x00000008f08c723c */ /* 0x048ff6000008108c */
[----:B------:R-:W-:Y:S11]  /*7c490*/  @!UPT UIADD3 URZ, URZ, URZ, URZ ;  /* 0x0000003f3f3ff290 */ /* 0x000ff6000fffe03f */
[----:B------:R-:W-:Y:S02]  /*7c4a0*/  @!UPT UIADD3 URZ, URZ, URZ, URZ ;  /* 0x0000003f3f3ff290 */ /* 0x000fe4000fffe03f */
[----:B------:R-:W-:Y:S01]  /*7c4b0*/  MOV R81, R140 ;  /* 0x0000008c00517202 */ /* 0x000fe20000000f00 */
[----:B------:R-:W-:Y:S01]  /*7c4c0*/  IMAD.MOV.U32 R64, RZ, RZ, R141 ;  /* 0x000000ffff407224 */ /* 0x000fe200078e008d */
[----:B------:R-:W-:Y:S01]  /*7c4d0*/  MOV R76, R143 ;  /* 0x0000008f004c7202 */ /* 0x000fe20000000f00 */
[----:B------:R-:W-:Y:S02]  /*7c4e0*/  IMAD.MOV.U32 R65, RZ, RZ, R142 ;  /* 0x000000ffff417224 */ /* 0x000fe400078e008e */
[----:B------:R-:W-:Y:S08]  /*7c4f0*/  HMMA.1688.F32.TF32 R140, R240, R4, R248 ;  /* 0x00000004f08c723c */ /* 0x000ff000000810f8 */
[----:B----4-:R-:W-:Y:S01]  /*7c500*/  HMMA.1688.F32.TF32 R248, R236, R118, R128 ;  /* 0x00000076ecf8723c */ /* 0x010fe20000081080 */
[----:B------:R-:W-:Y:S04]  /*7c510*/  STL.64 [R1+0x64a0], R122 ;  /* 0x0064a07a01007387 */ /* 0x000fe80000100a00 */
[----:B------:R1:W-:Y:S02]  /*7c520*/  STL.64 [R1+0x6498], R120 ;  /* 0x0064987801007387 */ /* 0x0003e40000100a00 */
[----:B------:R-:W-:Y:S01]  /*7c530*/  IMAD.MOV.U32 R128, RZ, RZ, R70 ;  /* 0x000000ffff807224 */ /* 0x000fe200078e0046 */
[----:B------:R-:W-:Y:S01]  /*7c540*/  MOV R129, R71 ;  /* 0x0000004700817202 */ /* 0x000fe20000000f00 */
[----:B------:R-:W3:Y:S01]  /*7c550*/  LDL.LU R70, [R1+0x664c] ;  /* 0x00664c0001467983 */ /* 0x000ee20000300800 */
[----:B------:R-:W-:-:S02]  /*7c560*/  IMAD.MOV.U32 R130, RZ, RZ, R82 ;  /* 0x000000ffff827224 */ /* 0x000fc400078e0052 */
[----:B------:R-:W-:Y:S01]  /*7c570*/  IMAD.MOV.U32 R131, RZ, RZ, R83 ;  /* 0x000000ffff837224 */ /* 0x000fe200078e0053 */
[----:B------:R-:W4:Y:S04]  /*7c580*/  LDL.LU R71, [R1+0x6648] ;  /* 0x0066480001477983 */ /* 0x000f280000300800 */
[----:B------:R-:W3:Y:S04]  /*7c590*/  LDL.LU R82, [R1+0x6644] ;  /* 0x0066440001527983 */ /* 0x000ee80000300800 */
[----:B------:R-:W3:Y:S01]  /*7c5a0*/  LDL.LU R83, [R1+0x6640] ;  /* 0x0066400001537983 */ /* 0x000ee20000300800 */
[----:B------:R-:W-:Y:S01]  /*7c5b0*/  HMMA.1688.F32.TF32 R132, R236, R122, R132 ;  /* 0x0000007aec84723c */ /* 0x000fe20000081084 */
[----:B------:R-:W-:Y:S01]  /*7c5c0*/  IMAD.MOV.U32 R17, RZ, RZ, R140 ;  /* 0x000000ffff117224 */ /* 0x000fe200078e008c */
[----:B------:R-:W-:Y:S01]  /*7c5d0*/  MOV R13, R142 ;  /* 0x0000008e000d7202 */ /* 0x000fe20000000f00 */
[----:B------:R-:W-:-:S02]  /*7c5e0*/  IMAD.MOV.U32 R16, RZ, RZ, R141 ;  /* 0x000000ffff107224 */ /* 0x000fc400078e008d */
[----:B------:R-:W-:Y:S01]  /*7c5f0*/  IMAD.MOV.U32 R12, RZ, RZ, R143 ;  /* 0x000000ffff0c7224 */ /* 0x000fe200078e008f */
[----:B------:R-:W-:Y:S01]  /*7c600*/  MOV R144, R27 ;  /* 0x0000001b00907202 */ /* 0x000fe20000000f00 */
[----:B------:R-:W-:Y:S01]  /*7c610*/  IMAD.MOV.U32 R117, RZ, RZ, R146 ;  /* 0x000000ffff757224 */ /* 0x000fe200078e0092 */
[----:B------:R-:W-:Y:S01]  /*7c620*/  MOV R116, R147 ;  /* 0x0000009300747202 */ /* 0x000fe20000000f00 */
[----:B------:R-:W-:Y:S11]  /*7c630*/  IMAD.MOV.U32 R145, RZ, RZ, R26 ;  /* 0x000000ffff917224 */ /* 0x000ff600078e001a */
[----:B------:R-:W-:Y:S04]  /*7c640*/  @!UPT UIADD3 URZ, URZ, URZ, URZ ;  /* 0x0000003f3f3ff290 */ /* 0x000fe8000fffe03f */
[----:B------:R-:W-:Y:S01]  /*7c650*/  IMAD.MOV.U32 R93, RZ, RZ, R132 ;  /* 0x000000ffff5d7224 */ /* 0x000fe200078e0084 */
[----:B------:R-:W-:Y:S01]  /*7c660*/  MOV R132, R11 ;  /* 0x0000000b00847202 */ /* 0x000fe20000000f00 */
[----:B------:R-:W-:Y:S01]  /*7c670*/  IMAD.MOV.U32 R52, RZ, RZ, R133 ;  /* 0x000000ffff347224 */ /* 0x000fe200078e0085 */
[----:B------:R-:W-:Y:S01]  /*7c680*/  MOV R53, R134 ;  /* 0x0000008600357202 */ /* 0x000fe20000000f00 */
[----:B------:R-:W3:Y:S01]  /*7c690*/  LDL.LU R11, [R1+0x663c] ;  /* 0x00663c00010b7983 */ /* 0x000ee20000300800 */
[----:B------:R-:W-:Y:S02]  /*7c6a0*/  IMAD.MOV.U32 R133, RZ, RZ, R10 ;  /* 0x000000ffff857224 */ /* 0x000fe400078e000a */
[----:B------:R-:W-:Y:S01]  /*7c6b0*/  IMAD.MOV.U32 R56, RZ, RZ, R135 ;  /* 0x000000ffff387224 */ /* 0x000fe200078e0087 */
[----:B------:R-:W3:Y:S01]  /*7c6c0*/  LDL.LU R10, [R1+0x6638] ;  /* 0x00663800010a7983 */ /* 0x000ee20000300800 */
[----:B------:R-:W-:Y:S01]  /*7c6d0*/  IMAD.MOV.U32 R134, RZ, RZ, R7 ;  /* 0x000000ffff867224 */ /* 0x000fe200078e0007 */
[----:B------:R-:W-:-:S02]  /*7c6e0*/  MOV R135, R6 ;  /* 0x0000000600877202 */ /* 0x000fc40000000f00 */
[----:B------:R-:W3:Y:S04]  /*7c6f0*/  LDL.LU R7, [R1+0x6634] ;  /* 0x0066340001077983 */ /* 0x000ee80000300800 */
[----:B------:R-:W3:Y:S01]  /*7c700*/  LDL.LU R6, [R1+0x6630] ;  /* 0x0066300001067983 */ /* 0x000ee20000300800 */
[----:B------:R-:W-:Y:S01]  /*7c710*/  IMAD.MOV.U32 R146, RZ, RZ, R23 ;  /* 0x000000ffff927224 */ /* 0x000fe200078e0017 */
[----:B------:R-:W-:Y:S01]  /*7c720*/  MOV R147, R22 ;  /* 0x0000001600937202 */ /* 0x000fe20000000f00 */
        /* <DEDUP_REMOVED lines=23> */
[----:B------:R-:W-:Y:S01]  /*7c8a0*/  IMAD.MOV.U32 R182, RZ, RZ, R63 ;  /* 0x000000ffffb67224 */ /* 0x000fe200078e003f */
[C---:B--2---:R-:W-:Y:S08]  /*7c8b0*/  HMMA.1688.F32.TF32 R136, R236.reuse, R126, R136 ;  /* 0x0000007eec88723c */ /* 0x044ff00000081088 */
[----:B------:R-:W-:Y:S11]  /*7c8c0*/  HMMA.1688.F32.TF32 R140, R236, R158, R244 ;  /* 0x0000009eec8c723c */ /* 0x000ff600000810f4 */
[----:B------:R-:W-:Y:S05]  /*7c8d0*/  @!UPT UIADD3 URZ, URZ, URZ, URZ ;  /* 0x0000003f3f3ff290 */ /* 0x000fea000fffe03f */
[----:B------:R-:W-:Y:S01]  /*7c8e0*/  MOV R57, R136 ;  /* 0x0000008800397202 */ /* 0x000fe20000000f00 */
[----:B------:R-:W-:Y:S02]  /*7c8f0*/  IMAD.MOV.U32 R84, RZ, RZ, R137 ;  /* 0x000000ffff547224 */ /* 0x000fe400078e0089 */
[----:B------:R-:W-:Y:S01]  /*7c900*/  IMAD.MOV.U32 R136, RZ, RZ, R19 ;  /* 0x000000ffff887224 */ /* 0x000fe200078e0013 */
[----:B------:R-:W-:Y:S01]  /*7c910*/  MOV R88, R139 ;  /* 0x0000008b00587202 */ /* 0x000fe20000000f00 */
[----:B------:R-:W-:Y:S01]  /*7c920*/  IMAD.MOV.U32 R85, RZ, RZ, R138 ;  /* 0x000000ffff557224 */ /* 0x000fe200078e008a */
[----:B------:R-:W2:Y:S01]  /*7c930*/  LDL.LU R19, [R1+0x662c] ;  /* 0x00662c0001137983 */ /* 0x000ea20000300800 */
        /* <DEDUP_REMOVED lines=9> */
[----:B------:R-:W-:-:S02]  /*7c9d0*/  MOV R141, R98 ;  /* 0x00000062008d7202 */ /* 0x000fc40000000f00 */
[----:B------:R-:W2:Y:S01]  /*7c9e0*/  LDL.LU R14, [R1+0x6620] ;  /* 0x00662000010e7983 */ /* 0x000ea20000300800 */
[----:B------:R-:W-:Y:S02]  /*7c9f0*/  IMAD.MOV.U32 R80, RZ, RZ, R143 ;  /* 0x000000ffff507224 */ /* 0x000fe400078e008f */
[----:B------:R-:W-:Y:S01]  /*7ca00*/  IMAD.MOV.U32 R142, RZ, RZ, R95 ;  /* 0x000000ffff8e7224 */ /* 0x000fe200078e005f */
[----:B------:R-:W2:Y:S01]  /*7ca10*/  LDL.LU R99, [R1+0x661c] ;  /* 0x00661c0001637983 */ /* 0x000ea20000300800 */
        /* <DEDUP_REMOVED lines=32> */
[----:B---3--:R-:W-:Y:S01]  /*7cc20*/  IMAD.MOV.U32 R188, RZ, RZ, R83 ;  /* 0x000000ffffbc7224 */ /* 0x008fe200078e0053 */
[----:B----4-:R-:W-:Y:S01]  /*7cc30*/  MOV R190, R71 ;  /* 0x0000004700be7202 */ /* 0x010fe20000000f00 */
[----:B------:R-:W-:Y:S01]  /*7cc40*/  IMAD.MOV.U32 R189, RZ, RZ, R82 ;  /* 0x000000ffffbd7224 */ /* 0x000fe200078e0052 */
[----:B------:R-:W3:Y:S01]  /*7cc50*/  LDL.LU R83, [R1+0x659c] ;  /* 0x00659c0001537983 */ /* 0x000ee20000300800 */
[----:B------:R-:W-:-:S03]  /*7cc60*/  IMAD.MOV.U32 R191, RZ, RZ, R70 ;  /* 0x000000ffffbf7224 */ /* 0x000fc600078e0046 */
[----:B------:R-:W4:Y:S04]  /*7cc70*/  LDL.LU R82, [R1+0x6598] ;  /* 0x0065980001527983 */ /* 0x000f280000300800 */
        /* <DEDUP_REMOVED lines=9> */
[----:B------:R-:W4:Y:S01]  /*7cd10*/  LDL.LU R11, [R1+0x6580] ;  /* 0x00658000010b7983 */ /* 0x000f220000300800 */
[----:B------:R-:W-:Y:S01]  /*7cd20*/  HMMA.1688.F32.TF32 R148, R240, R36, R148 ;  /* 0x00000024f094723c */ /* 0x000fe20000081094 */
[----:B------:R-:W-:Y:S01]  /*7cd30*/  IMAD.MOV.U32 R184, RZ, RZ, R102 ;  /* 0x000000ffffb87224 */ /* 0x000fe200078e0066 */
[----:B------:R-:W-:Y:S01]  /*7cd40*/  MOV R186, R106 ;  /* 0x0000006a00ba7202 */ /* 0x000fe20000000f00 */
[----:B------:R-:W-:-:S02]  /*7cd50*/  IMAD.MOV.U32 R185, RZ, RZ, R103 ;  /* 0x000000ffffb97224 */ /* 0x000fc400078e0067 */
[----:B------:R-:W-:Y:S01]  /*7cd60*/  IMAD.MOV.U32 R187, RZ, RZ, R107 ;  /* 0x000000ffffbb7224 */ /* 0x000fe200078e006b */
[----:B------:R-:W-:Y:S01]  /*7cd70*/  MOV R169, R75 ;  /* 0x0000004b00a97202 */ /* 0x000fe20000000f00 */
[----:B------:R-:W-:Y:S01]  /*7cd80*/  IMAD.MOV.U32 R168, RZ, RZ, R74 ;  /* 0x000000ffffa87224 */ /* 0x000fe200078e004a */
[----:B------:R-:W-:Y:S01]  /*7cd90*/  LDS R240, [R252+0x6000] ;  /* 0x00600000fcf07984 */ /* 0x000fe20000000800 */
[----:B------:R-:W-:Y:S02]  /*7cda0*/  IMAD.MOV.U32 R170, RZ, RZ, R78 ;  /* 0x000000ffffaa7224 */ /* 0x000fe400078e004e */
[----:B------:R-:W-:Y:S01]  /*7cdb0*/  IMAD.MOV.U32 R171, RZ, RZ, R110 ;  /* 0x000000ffffab7224 */ /* 0x000fe200078e006e */
[----:B------:R-:W-:Y:S04]  /*7cdc0*/  LDS R242, [R252+0x7000] ;  /* 0x00700000fcf27984 */ /* 0x000fe80000000800 */
[----:B------:R-:W-:Y:S04]  /*7cdd0*/  LDS R241, [R2+0x6000] ;  /* 0x0060000002f17984 */ /* 0x000fe80000000800 */
[----:B------:R-:W1:Y:S04]  /*7cde0*/  LDS R243, [R2+0x7000] ;  /* 0x0070000002f37984 */ /* 0x000e680000000800 */
[----:B------:R-:W-:-:S02]  /*7cdf0*/  MOV R41, R148 ;  /* 0x0000009400297202 */ /* 0x000fc40000000f00 */
[----:B------:R-:W-:Y:S02]  /*7ce00*/  MOV R148, R111 ;  /* 0x0000006f00947202 */ /* 0x000fe40000000f00 */
[----:B--2---:R-:W-:Y:S01]  /*7ce10*/  MOV R199, R19 ;  /* 0x0000001300c77202 */ /* 0x004fe20000000f00 */
[----:B------:R-:W-:Y:S02]  /*7ce20*/  IMAD.MOV.U32 R198, RZ, RZ, R18 ;  /* 0x000000ffffc67224 */ /* 0x000fe400078e0012 */
[----:B------:R-:W-:Y:S01]  /*7ce30*/  IMAD.MOV.U32 R197, RZ, RZ, R15 ;  /* 0x000000ffffc57224 */ /* 0x000fe200078e000f */
[----:B------:R-:W-:Y:S02]  /*7ce40*/  MOV R196, R14 ;  /* 0x0000000e00c47202 */ /* 0x000fe40000000f00 */
[----:B------:R-:W2:Y:S04]  /*7ce50*/  LDL.LU R14, [R1+0x657c] ;  /* 0x00657c00010e7983 */ /* 0x000ea80000300800 */
[----:B------:R-:W2:Y:S04]  /*7ce60*/  LDL.LU R15, [R1+0x6578] ;  /* 0x00657800010f7983 */ /* 0x000ea80000300800 */
[----:B------:R-:W2:Y:S04]  /*7ce70*/  LDL.LU R18, [R1+0x6574] ;  /* 0x0065740001127983 */ /* 0x000ea80000300800 */
[----:B------:R-:W2:Y:S01]  /*7ce80*/  LDL.LU R19, [R1+0x6570] ;  /* 0x0065700001137983 */ /* 0x000ea20000300800 */
[----:B------:R-:W-:Y:S01]  /*7ce90*/  IMAD.MOV.U32 R215, RZ, RZ, R27 ;  /* 0x000000ffffd77224 */ /* 0x000fe200078e001b */
[----:B------:R-:W-:Y:S01]  /*7cea0*/  MOV R214, R26 ;  /* 0x0000001a00d67202 */ /* 0x000fe20000000f00 */
[----:B------:R-:W-:-:S02]  /*7ceb0*/  IMAD.MOV.U32 R213, RZ, RZ, R23 ;  /* 0x000000ffffd57224 */ /* 0x000fc400078e0017 */
[----:B------:R-:W-:Y:S02]  /*7cec0*/  IMAD.MOV.U32 R212, RZ, RZ, R22 ;  /* 0x000000ffffd47224 */ /* 0x000fe400078e0016 */
[----:B------:R-:W2:Y:S04]  /*7ced0*/  LDL.LU R22, [R1+0x656c] ;  /* 0x00656c0001167983 */ /* 0x000ea80000300800 */
[----:B------:R-:W2:Y:S04]  /*7cee0*/  LDL.LU R23, [R1+0x6568] ;  /* 0x0065680001177983 */ /* 0x000ea80000300800 */
[----:B------:R-:W2:Y:S01]  /*7cef0*/  LDL.LU R26, [R1+0x6564] ;  /* 0x00656400011a7983 */ /* 0x000ea20000300800 */
[----:B------:R-:W-:Y:S01]  /*7cf00*/  IMAD.MOV.U32 R218, RZ, RZ, R34 ;  /* 0x000000ffffda7224 */ /* 0x000fe200078e0022 */
[----:B------:R-:W-:-:S02]  /*7cf10*/  MOV R217, R31 ;  /* 0x0000001f00d97202 */ /* 0x000fc40000000f00 */
[----:B------:R-:W2:Y:S01]  /*7cf20*/  LDL.LU R27, [R1+0x6560] ;  /* 0x00656000011b7983 */ /* 0x000ea20000300800 */
[----:B------:R-:W-:-:S03]  /*7cf30*/  IMAD.MOV.U32 R216, RZ, RZ, R30 ;  /* 0x000000ffffd87224 */ /* 0x000fc600078e001e */
[----:B------:R-:W2:Y:S01]  /*7cf40*/  LDL.LU R30, [R1+0x655c] ;  /* 0x00655c00011e7983 */ /* 0x000ea20000300800 */
[----:B------:R-:W-:-:S03]  /*7cf50*/  IMAD.MOV.U32 R219, RZ, RZ, R35 ;  /* 0x000000ffffdb7224 */ /* 0x000fc600078e0023 */
[----:B------:R-:W2:Y:S04]  /*7cf60*/  LDL.LU R31, [R1+0x6558] ;  /* 0x00655800011f7983 */ /* 0x000ea80000300800 */
[----:B------:R-:W2:Y:S01]  /*7cf70*/  LDL.LU R34, [R1+0x6554] ;  /* 0x0065540001227983 */ /* 0x000ea20000300800 */
[----:B------:R-:W-:Y:S02]  /*7cf80*/  IMAD.MOV.U32 R206, RZ, RZ, R42 ;  /* 0x000000ffffce7224 */ /* 0x000fe400078e002a */
[----:B------:R-:W-:Y:S01]  /*7cf90*/  IMAD.MOV.U32 R205, RZ, RZ, R39 ;  /* 0x000000ffffcd7224 */ /* 0x000fe200078e0027 */
[----:B------:R-:W2:Y:S01]  /*7cfa0*/  LDL.LU R35, [R1+0x6550] ;  /* 0x0065500001237983 */ /* 0x000ea20000300800 */
[----:B------:R-:W-:-:S03]  /*7cfb0*/  MOV R204, R38 ;  /* 0x0000002600cc7202 */ /* 0x000fc60000000f00 */
[----:B------:R-:W2:Y:S01]  /*7cfc0*/  LDL.LU R38, [R1+0x654c] ;  /* 0x00654c0001267983 */ /* 0x000ea20000300800 */
[----:B------:R-:W-:-:S03]  /*7cfd0*/  MOV R207, R43 ;  /* 0x0000002b00cf7202 */ /* 0x000fc60000000f00 */
        /* <DEDUP_REMOVED lines=30> */
[----:B------:R-:W2:Y:S01]  /*7d1c0*/  LDL.LU R247, [R1+0x88c] ;  /* 0x00088c0001f77983 */ /* 0x000ea20000300800 */
[----:B---3--:R-:W-:-:S03]  /*7d1d0*/  IMAD.MOV.U32 R220, RZ, RZ, R70 ;  /* 0x000000ffffdc7224 */ /* 0x008fc600078e0046 */
[----:B-1----:R-:W3:Y:S01]  /*7d1e0*/  LDL.LU R120, [R1+0x890] ;  /* 0x0008900001787983 */ /* 0x002ee20000300800 */
[----:B------:R-:W-:-:S03]  /*7d1f0*/  IMAD.MOV.U32 R221, RZ, RZ, R71 ;  /* 0x000000ffffdd7224 */ /* 0x000fc600078e0047 */
[----:B------:R-:W3:Y:S01]  /*7d200*/  LDL.LU R121, [R1+0x894] ;  /* 0x0008940001797983 */ /* 0x000ee20000300800 */
[----:B----4-:R-:W-:-:S03]  /*7d210*/  MOV R222, R82 ;  /* 0x0000005200de7202 */ /* 0x010fc60000000f00 */
[----:B------:R-:W3:Y:S01]  /*7d220*/  LDL.LU R122, [R1+0x898] ;  /* 0x00089800017a7983 */ /* 0x000ee20000300800 */
[----:B------:R-:W-:-:S03]  /*7d230*/  IMAD.MOV.U32 R223, RZ, RZ, R83 ;  /* 0x000000ffffdf7224 */ /* 0x000fc600078e0053 */
[----:B------:R-:W3:Y:S01]  /*7d240*/  LDL.LU R123, [R1+0x89c] ;  /* 0x00089c00017b7983 */ /* 0x000ee20000300800 */
[----:B------:R-:W-:-:S03]  /*7d250*/  IMAD.MOV.U32 R232, RZ, RZ, R86 ;  /* 0x000000ffffe87224 */ /* 0x000fc600078e0056 */
[----:B------:R-:W4:Y:S01]  /*7d260*/  LDL.LU R70, [R1+0x650c] ;  /* 0x00650c0001467983 */ /* 0x000f220000300800 */
[----:B------:R-:W-:-:S03]  /*7d270*/  MOV R233, R87 ;  /* 0x0000005700e97202 */ /* 0x000fc60000000f00 */
[----:B------:R-:W4:Y:S01]  /*7d280*/  LDL.LU R71, [R1+0x6508] ;  /* 0x0065080001477983 */ /* 0x000f220000300800 */
[----:B------:R-:W-:-:S03]  /*7d290*/  IMAD.MOV.U32 R234, RZ, RZ, R90 ;  /* 0x000000ffffea7224 */ /* 0x000fc600078e005a */
[----:B------:R-:W2:Y:S01]  /*7d2a0*/  LDL.LU R82, [R1+0x6504] ;  /* 0x0065040001527983 */ /* 0x000ea20000300800 */
[----:B------:R-:W-:-:S03]  /*7d2b0*/  IMAD.MOV.U32 R235, RZ, RZ, R91 ;  /* 0x000000ffffeb7224 */ /* 0x000fc600078e005b */
        /* <DEDUP_REMOVED lines=21> */
[----:B------:R-:W3:Y:S01]  /*7d410*/  LDL.LU R111, [R1+0x64bc] ;  /* 0x0064bc00016f7983 */ /* 0x000ee20000300800 */
[----:B------:R-:W-:Y:S01]  /*7d420*/  IMAD.MOV.U32 R40, RZ, RZ, R149 ;  /* 0x000000ffff287224 */ /* 0x000fe200078e0095 */
[----:B------:R-:W-:Y:S01]  /*7d430*/  MOV R36, R151 ;  /* 0x0000009700247202 */ /* 0x000fe20000000f00 */
[----:B------:R-:W-:-:S02]  /*7d440*/  IMAD.MOV.U32 R37, RZ, RZ, R150 ;  /* 0x000000ffff257224 */ /* 0x000fc400078e0096 */
[----:B------:R-:W-:Y:S01]  /*7d450*/  IMAD.MOV.U32 R149, RZ, RZ, R79 ;  /* 0x000000ffff957224 */ /* 0x000fe200078e004f */
[----:B------:R-:W-:Y:S01]  /*7d460*/  MOV R151, R115 ;  /* 0x0000007300977202 */ /* 0x000fe20000000f00 */
[----:B------:R-:W4:Y:S01]  /*7d470*/  LDL.LU R79, [R1+0x64b8] ;  /* 0x0064b800014f7983 */ /* 0x000f220000300800 */
[----:B------:R-:W-:-:S03]  /*7d480*/  IMAD.MOV.U32 R150, RZ, RZ, R114 ;  /* 0x000000ffff967224 */ /* 0x000fc600078e0072 */
[----:B------:R-:W4:Y:S04]  /*7d490*/  LDL.LU R114, [R1+0x64b4] ;  /* 0x0064b40001727983 */ /* 0x000f280000300800 */
[----:B------:R-:W4:Y:S04]  /*7d4a0*/  LDL.LU R115, [R1+0x64b0] ;  /* 0x0064b00001737983 */ /* 0x000f280000300800 */
[----:B------:R-:W-:Y:S04]  /*7d4b0*/  STL.64 [R1+0x6148], R250 ;  /* 0x006148fa01007387 */ /* 0x000fe80000100a00 */
[----:B------:R2:W-:Y:S02]  /*7d4c0*/  STL.64 [R1+0x6140], R248 ;  /* 0x006140f801007387 */ /* 0x0005e40000100a00 */
[----:B--2---:R-:W-:-:S02]  /*7d4d0*/  IMAD.MOV.U32 R248, RZ, RZ, R110 ;  /* 0x000000fffff87224 */ /* 0x004fc400078e006e */
[----:B------:R-:W2:Y:S01]  /*7d4e0*/  LDL.LU R110, [R1+0x64ac] ;  /* 0x0064ac00016e7983 */ /* 0x000ea20000300800 */
[----:B---3--:R-:W-:-:S03]  /*7d4f0*/  IMAD.MOV.U32 R249, RZ, RZ, R111 ;  /* 0x000000fffff97224 */ /* 0x008fc600078e006f */
[----:B------:R-:W2:Y:S01]  /*7d500*/  LDL.LU R111, [R1+0x64a8] ;  /* 0x0064a800016f7983 */ /* 0x000ea20000300800 */
[C---:B------:R-:W-:Y:S03]  /*7d510*/  HMMA.1688.F32.TF32 R220, R236.reuse, R74, R220 ;  /* 0x0000004aecdc723c */ /* 0x040fe600000810dc */
[----:B------:R-:W3:Y:S04]  /*7d520*/  LDL.LU R250, [R1+0x8a8] ;  /* 0x0008a80001fa7983 */ /* 0x000ee80000300800 */
[----:B------:R-:W3:Y:S01]  /*7d530*/  LDL.LU R251, [R1+0x8ac] ;  /* 0x0008ac0001fb7983 */ /* 0x000ee20000300800 */
[C---:B----4-:R-:W-:Y:S03]  /*7d540*/  HMMA.1688.F32.TF32 R244, R236.reuse, R78, R244 ;  /* 0x0000004eecf4723c */ /* 0x050fe600000810f4 */
[----:B------:R-:W4:Y:S05]  /*7d550*/  LDL R92, [R1+0xf34] ;  /* 0x000f3400015c7983 */ /* 0x000f2a0000100800 */
        /* <DEDUP_REMOVED lines=14> */
[----:B------:R1:W-:Y:S02]  /*7d640*/  STL.64 [R1+0x2a38], R122 ;  /* 0x002a387a01007387 */ /* 0x0003e40000100a00 */
[C---:B-1----:R-:W-:Y:S02]  /*7d650*/  HMMA.1688.F32.TF32 R120, R236.reuse, R106, R224 ;  /* 0x0000006aec78723c */ /* 0x042fe400000810e0 */
[----:B------:R-:W-:Y:S04]  /*7d660*/  STL.64 [R1+0x2a20], R244 ;  /* 0x002a20f401007387 */ /* 0x000fe80000100a00 */
[----:B------:R-:W-:Y:S02]  /*7d670*/  STL.64 [R1+0x2a28], R246 ;  /* 0x002a28f601007387 */ /* 0x000fe40000100a00 */
[C---:B------:R-:W-:Y:S02]  /*7d680*/  HMMA.1688.F32.TF32 R224, R236.reuse, R102, R228 ;  /* 0x00000066ece0723c */ /* 0x040fe400000810e4 */
        /* <DEDUP_REMOVED lines=10> */
[----:B------:R-:W-:Y:S01]  /*7d730*/  STL.64 [R1+0x29e8], R222 ;  /* 0x0029e8de01007387 */ /* 0x000fe20000100a00 */
[C---:B------:R-:W-:Y:S03]  /*7d740*/  HMMA.1688.F32.TF32 R204, R236.reuse, R86, R216 ;  /* 0x00000056eccc723c */ /* 0x040fe600000810d8 */
[----:B------:R-:W-:Y:S04]  /*7d750*/  STL.64 [R1+0x29d0], R120 ;  /* 0x0029d07801007387 */ /* 0x000fe80000100a00 */
[----:B------:R1:W-:Y:S02]  /*7d760*/  STL.64 [R1+0x29d8], R122 ;  /* 0x0029d87a01007387 */ /* 0x0003e40000100a00 */
[C---:B-1----:R-:W-:Y:S02]  /*7d770*/  HMMA.1688.F32.TF32 R120, R236.reuse, R82, R212 ;  /* 0x00000052ec78723c */ /* 0x042fe400000810d4 */
[----:B------:R-:W-:Y:S04]  /*7d780*/  STL.64 [R1+0x29c0], R208 ;  /* 0x0029c0d001007387 */ /* 0x000fe80000100a00 */
[----:B------:R-:W-:Y:S08]  /*7d790*/  STL.64 [R1+0x29c8], R210 ;  /* 0x0029c8d201007387 */ /* 0x000ff00000100a00 */
[----:B------:R-:W-:Y:S04]  /*7d7a0*/  STL.64 [R1+0x29b0], R204 ;  /* 0x0029b0cc01007387 */ /* 0x000fe80000100a00 */
[----:B------:R-:W-:Y:S05]  /*7d7b0*/  STL.64 [R1+0x29b8], R206 ;  /* 0x0029b8ce01007387 */ /* 0x000fea0000100a00 */
        /* <DEDUP_REMOVED lines=36> */
[----:B------:R-:W-:Y:S07]  /*7da00*/  HMMA.1688.F32.TF32 R132, R236, R6, R132 ;  /* 0x00000006ec84723c */ /* 0x000fee0000081084 */
[----:B------:R-:W-:Y:S04]  /*7da10*/  STL.64 [R1+0x28b0], R120 ;  /* 0x0028b07801007387 */ /* 0x000fe80000100a00 */
[----:B------:R1:W-:Y:S02]  /*7da20*/  STL.64 [R1+0x28b8], R122 ;  /* 0x0028b87a01007387 */ /* 0x0003e40000100a00 */
[----:B-1----:R-:W-:Y:S02]  /*7da30*/  HMMA.1688.F32.TF32 R120, R240, R158, R128 ;  /* 0x0000009ef078723c */ /* 0x002fe40000081080 */
[----:B------:R-:W-:Y:S04]  /*7da40*/  STL.64 [R1+0x28a0], R136 ;  /* 0x0028a08801007387 */ /* 0x000fe80000100a00 */
[----:B------:R-:W-:Y:S04]  /*7da50*/  STL.64 [R1+0x28a8], R138 ;  /* 0x0028a88a01007387 */ /* 0x000fe80000100a00 */
[----:B------:R-:W2:Y:S04]  /*7da60*/  LDL.LU R128, [R1+0xd0] ;  /* 0x0000d00001807983 */ /* 0x000ea80000300800 */
[----:B------:R1:W-:Y:S04]  /*7da70*/  STL.64 [R1+0x21d0], R132 ;  /* 0x0021d08401007387 */ /* 0x0003e80000100a00 */
[----:B------:R1:W-:Y:S05]  /*7da80*/  STL.64 [R1+0x21d8], R134 ;  /* 0x0021d88601007387 */ /* 0x0003ea0000100a00 */
        /* <DEDUP_REMOVED lines=89> */
[----:B---3--:R-:W-:Y:S03]  /*7e020*/  HMMA.1688.F32.TF32 R248, R236, R114, R248 ;  /* 0x00000072ecf8723c */ /* 0x008fe600000810f8 */
[----:B----4-:R-:W-:Y:S04]  /*7e030*/  LDS R236, [R92+0x6080] ;  /* 0x006080005cec7984 */ /* 0x010fe80000000800 */
[----:B------:R-:W-:Y:S01]  /*7e040*/  LDS R238, [R92+0x7080] ;  /* 0x007080005cee7984 */ /* 0x000fe20000000800 */
[----:B--2---:R-:W-:Y:S03]  /*7e050*/  HMMA.1688.F32.TF32 R128, R240, R14, R128 ;  /* 0x0000000ef080723c */ /* 0x004fe60000081080 */
[----:B------:R-:W-:Y:S04]  /*7e060*/  LDS R237, [R3+0x6080] ;  /* 0x0060800003ed7984 */ /* 0x000fe80000000800 */
[----:B------:R-:W1:Y:S09]  /*7e070*/  LDS R239, [R3+0x7080] ;  /* 0x0070800003ef7984 */ /* 0x000e720000000800 */
[----:B------:R-:W-:Y:S01]  /*7e080*/  MOV R9, R248 ;  /* 0x000000f800097202 */ /* 0x000fe20000000f00 */
[----:B------:R-:W-:Y:S01]  /*7e090*/  IMAD.MOV.U32 R8, RZ, RZ, R249 ;  /* 0x000000ffff087224 */ /* 0x000fe200078e00f9 */
[----:B------:R-:W2:Y:S01]  /*7e0a0*/  LDL.LU R248, [R1+0x750] ;  /* 0x0007500001f87983 */ /* 0x000ea20000300800 */
[----:B------:R-:W-:Y:S01]  /*7e0b0*/  IMAD.MOV.U32 R5, RZ, RZ, R250 ;  /* 0x000000ffff057224 */ /* 0x000fe200078e00fa */
[----:B------:R-:W-:-:S02]  /*7e0c0*/  MOV R4, R251 ;  /* 0x000000fb00047202 */ /* 0x000fc40000000f00 */
        /* <DEDUP_REMOVED lines=27> */
[C---:B------:R-:W-:Y:S11]  /*7e280*/  HMMA.1688.F32.TF32 R120, R240.reuse, R126, R120 ;  /* 0x0000007ef078723c */ /* 0x040ff60000081078 */
[----:B------:R-:W-:Y:S11]  /*7e290*/  @!UPT UIADD3 URZ, URZ, URZ, URZ ;  /* 0x0000003f3f3ff290 */ /* 0x000ff6000fffe03f */
[----:B------:R-:W-:Y:S01]  /*7e2a0*/  @!UPT UIADD3 URZ, URZ, URZ, URZ ;  /* 0x0000003f3f3ff290 */ /* 0x000fe2000fffe03f */
[----:B------:R-:W-:Y:S04]  /*7e2b0*/  STL.64 [R1+0x2890], R120 ;  /* 0x0028907801007387 */ /* 0x000fe80000100a00 */
[----:B------:R1:W-:Y:S04]  /*7e2c0*/  STL.64 [R1+0x2898], R122 ;  /* 0x0028987a01007387 */ /* 0x0003e80000100a00 */
[----:B-1----:R-:W3:Y:S01]  /*7e2d0*/  LDL.LU.64 R122, [R1+0x64a0] ;  /* 0x0064a000017a7983 */ /* 0x002ee20000300a00 */
[C---:B--2---:R-:W-:Y:S03]  /*7e2e0*/  HMMA.1688.F32.TF32 R248, R240.reuse, R118, R248 ;  /* 0x00000076f0f8723c */ /* 0x044fe600000810f8 */
[----:B------:R-:W2:Y:S05]  /*7e2f0*/  LDL.LU.64 R120, [R1+0x6498] ;  /* 0x0064980001787983 */ /* 0x000eaa0000300a00 */
[C---:B------:R-:W-:Y:S08]  /*7e300*/  HMMA.1688.F32.TF32 R228, R240.reuse, R78, R228 ;  /* 0x0000004ef0e4723c */ /* 0x040ff000000810e4 */
[C---:B------:R-:W-:Y:S08]  /*7e310*/  HMMA.1688.F32.TF32 R204, R240.reuse, R102, R204 ;  /* 0x00000066f0cc723c */ /* 0x040ff000000810cc */
[C---:B------:R-:W-:Y:S08]  /*7e320*/  HMMA.1688.F32.TF32 R216, R240.reuse, R98, R216 ;  /* 0x00000062f0d8723c */ /* 0x040ff000000810d8 */
[C---:B---3--:R-:W-:Y:S11]  /*7e330*/  HMMA.1688.F32.TF32 R224, R240.reuse, R122, R224 ;  /* 0x0000007af0e0723c */ /* 0x048ff600000810e0 */
[----:B------:R-:W-:Y:S11]  /*7e340*/  @!UPT UIADD3 URZ, URZ, URZ, URZ ;  /* 0x0000003f3f3ff290 */ /* 0x000ff6000fffe03f */
[----:B------:R-:W-:Y:S01]  /*7e350*/  @!UPT UIADD3 URZ, URZ, URZ, URZ ;  /* 0x0000003f3f3ff290 */ /* 0x000fe2000fffe03f */
[----:B------:R-:W-:Y:S04]  /*7e360*/  STL.64 [R1+0x2880], R224 ;  /* 0x002880e001007387 */ /* 0x000fe80000100a00 */
[----:B------:R1:W-:Y:S04]  /*7e370*/  STL.64 [R1+0x2888], R226 ;  /* 0x002888e201007387 */ /* 0x0003e80000100a00 */
[----:B-1----:R-:W3:Y:S04]  /*7e380*/  LDL.LU.64 R226, [R1+0x6490] ;  /* 0x0064900001e27983 */ /* 0x002ee80000300a00 */
[----:B------:R-:W2:Y:S04]  /*7e390*/  LDL.LU.64 R224, [R1+0x6488] ;  /* 0x0064880001e07983 */ /* 0x000ea80000300a00 */
[----:B------:R-:W-:Y:S04]  /*7e3a0*/  STL.64 [R1+0x2870], R248 ;  /* 0x002870f801007387 */ /* 0x000fe80000100a00 */
[----:B------:R1:W-:Y:S02]  /*7e3b0*/  STL.64 [R1+0x2878], R250 ;  /* 0x002878fa01007387 */ /* 0x0003e40000100a00 */
[C---:B-1----:R-:W-:Y:S08]  /*7e3c0*/  HMMA.1688.F32.TF32 R248, R240.reuse, R114, R244 ;  /* 0x00000072f0f8723c */ /* 0x042ff000000810f4 */
        /* <DEDUP_REMOVED lines=15> */
[C---:B----4-:R-:W-:Y:S08]  /*7e4c0*/  HMMA.1688.F32.TF32 R208, R240.reuse, R94, R212 ;  /* 0x0000005ef0d0723c */ /* 0x050ff000000810d4 */
        /* <DEDUP_REMOVED lines=57> */
[----:B------:R1:W-:Y:S04]  /*7e860*/  STL.64 [R1+0x26d8], R130 ;  /* 0x0026d88201007387 */ /* 0x0003e80000100a00 */
[----:B------:R-:W4:Y:S04]  /*7e870*/  LDL.LU R133, [R1+0x514] ;  /* 0x0005140001857983 */ /* 0x000f280000300800 */
[----:B------:R-:W4:Y:S04]  /*7e880*/  LDL.LU R134, [R1+0x518] ;  /* 0x0005180001867983 */ /* 0x000f280000300800 */
[----:B------:R-:W4:Y:S04]  /*7e890*/  LDL.LU R135, [R1+0x51c] ;  /* 0x00051c0001877983 */ /* 0x000f280000300800 */
        /* <DEDUP_REMOVED lines=105> */
[----:B---3--:R-:W-:Y:S01]  /*7ef30*/  HMMA.1688.F32.TF32 R248, R240, R10, R248 ;  /* 0x0000000af0f8723c */ /* 0x008fe200000810f8 */
[----:B------:R-:W-:Y:S04]  /*7ef40*/  LDS R240, [R252+0x6080] ;  /* 0x00608000fcf07984 */ /* 0x000fe80000000800 */
[----:B------:R-:W-:Y:S03]  /*7ef50*/  LDS R242, [R252+0x7080] ;  /* 0x00708000fcf27984 */ /* 0x000fe60000000800 */
[C---:B------:R-:W-:Y:S01]  /*7ef60*/  HMMA.1688.F32.TF32 R216, R236.reuse, R110, R216 ;  /* 0x0000006eecd8723c */ /* 0x040fe200000810d8 */
[----:B------:R-:W-:Y:S04]  /*7ef70*/  LDS R241, [R2+0x6080] ;  /* 0x0060800002f17984 */ /* 0x000fe80000000800 */
[----:B------:R-:W1:Y:S03]  /*7ef80*/  LDS R243, [R2+0x7080] ;  /* 0x0070800002f37984 */ /* 0x000e660000000800 */
[C---:B----4-:R-:W-:Y:S07]  /*7ef90*/  HMMA.1688.F32.TF32 R220, R236.reuse, R158, R220 ;  /* 0x0000009eecdc723c */ /* 0x050fee00000810dc */
[----:B------:R-:W-:Y:S04]  /*7efa0*/  STL.64 [R1+0x26c0], R248 ;  /* 0x0026c0f801007387 */ /* 0x000fe80000100a00 */
[----:B------:R-:W-:Y:S04]  /*7efb0*/  STL.64 [R1+0x26c8], R250 ;  /* 0x0026c8fa01007387 */ /* 0x000fe80000100a00 */
[----:B------:R-:W-:Y:S01]  /*7efc0*/  STL.64 [R1+0x2190], R244 ;  /* 0x002190f401007387 */ /* 0x000fe20000100a00 */
[C---:B------:R-:W-:Y:S03]  /*7efd0*/  HMMA.1688.F32.TF32 R228, R236.reuse, R126, R228 ;  /* 0x0000007eece4723c */ /* 0x040fe600000810e4 */
[----:B------:R-:W-:Y:S04]  /*7efe0*/  STL.64 [R1+0x2198], R246 ;  /* 0x002198f601007387 */ /* 0x000fe80000100a00 */
[----:B------:R-:W-:Y:S04]  /*7eff0*/  STL.64 [R1+0x2170], R220 ;  /* 0x002170dc01007387 */ /* 0x000fe80000100a00 */
[----:B------:R2:W-:Y:S01]  /*7f000*/  STL.64 [R1+0x2178], R222 ;  /* 0x002178de01007387 */ /* 0x0005e20000100a00 */
[C---:B------:R-:W-:Y:S08]  /*7f010*/  HMMA.1688.F32.TF32 R204, R236.reuse, R114, R204 ;  /* 0x00000072eccc723c */ /* 0x040ff000000810cc */
[C---:B--2---:R-:W-:Y:S08]  /*7f020*/  HMMA.1688.F32.TF32 R220, R236.reuse, R122, R208 ;  /* 0x0000007aecdc723c */ /* 0x044ff000000810d0 */
[C---:B------:R-:W-:Y:S01]  /*7f030*/  HMMA.1688.F32.TF32 R208, R236.reuse, R118, R232 ;  /* 0x00000076ecd0723c */ /* 0x040fe200000810e8 */
        /* <DEDUP_REMOVED lines=64> */
[----:B------:R3:W-:Y:S04]  /*7f440*/  STL.64 [R1+0x2550], R136 ;  /* 0x0025508801007387 */ /* 0x0007e80000100a00 */
[----:B------:R4:W-:Y:S04]  /*7f450*/  STL.64 [R1+0x2558], R138 ;  /* 0x0025588a01007387 */ /* 0x0009e80000100a00 */
        /* <DEDUP_REMOVED lines=107> */
[----:B------:R-:W4:Y:S04]  /*7fb10*/  LDL.LU R130, [R1+0x378] ;  /* 0x0003780001827983 */ /* 0x000f280000300800 */
[----:B------:R-:W4:Y:S01]  /*7fb20*/  LDL.LU R131, [R1+0x37c] ;  /* 0x00037c0001837983 */ /* 0x000f220000300800 */
[C---:B--2---:R-:W-:Y:S08]  /*7fb30*/  HMMA.1688.F32.TF32 R172, R240.reuse, R102, R172 ;  /* 0x00000066f0ac723c */ /* 0x044ff000000810ac */
[C---:B---3--:R-:W-:Y:S08]  /*7fb40*/  HMMA.1688.F32.TF32 R176, R240.reuse, R106, R176 ;  /* 0x0000006af0b0723c */ /* 0x048ff000000810b0 */
[C---:B------:R-:W-:Y:S08]  /*7fb50*/  HMMA.1688.F32.TF32 R168, R240.reuse, R98, R168 ;  /* 0x00000062f0a8723c */ /* 0x040ff000000810a8 */
[C---:B----4-:R-:W-:Y:S08]  /*7fb60*/  HMMA.1688.F32.TF32 R184, R240.reuse, R78, R184 ;  /* 0x0000004ef0b8723c */ /* 0x050ff000000810b8 */
[C---:B------:R-:W-:Y:S08]  /*7fb70*/  HMMA.1688.F32.TF32 R188, R240.reuse, R110, R188 ;  /* 0x0000006ef0bc723c */ /* 0x040ff000000810bc */
[C---:B------:R-:W-:Y:S08]  /*7fb80*/  HMMA.1688.F32.TF32 R192, R240.reuse, R114, R192 ;  /* 0x00000072f0c0723c */ /* 0x040ff000000810c0 */
[----:B------:R-:W-:Y:S08]  /*7fb90*/  HMMA.1688.F32.TF32 R200, R240, R122, R200 ;  /* 0x0000007af0c8723c */ /* 0x000ff000000810c8 */
[C---:B------:R-:W-:Y:S08]  /*7fba0*/  HMMA.1688.F32.TF32 R248, R236.reuse, R26, R248 ;  /* 0x0000001aecf8723c */ /* 0x040ff000000810f8 */
[C---:B------:R-:W-:Y:S08]  /*7fbb0*/  HMMA.1688.F32.TF32 R220, R236.reuse, R30, R220 ;  /* 0x0000001eecdc723c */ /* 0x040ff000000810dc */
[C---:B------:R-:W-:Y:S11]  /*7fbc0*/  HMMA.1688.F32.TF32 R244, R236.reuse, R22, R244 ;  /* 0x00000016ecf4723c */ /* 0x040ff600000810f4 */
[----:B------:R-:W-:Y:S04]  /*7fbd0*/  @!UPT UIADD3 URZ, URZ, URZ, URZ ;  /* 0x0000003f3f3ff290 */ /* 0x000fe8000fffe03f */
[----:B------:R-:W-:Y:S04]  /*7fbe0*/  STL.64 [R1+0x2530], R220 ;  /* 0x002530dc01007387 */ /* 0x000fe80000100a00 */
[----:B------:R1:W-:Y:S04]  /*7fbf0*/  STL.64 [R1+0x2538], R222 ;  /* 0x002538de01007387 */ /* 0x0003e80000100a00 */
[----:B-1----:R-:W2:Y:S04]  /*7fc00*/  LDL.LU.64 R222, [R1+0x6480] ;  /* 0x0064800001de7983 */ /* 0x002ea80000300a00 */
[----:B------:R-:W3:Y:S04]  /*7fc10*/  LDL.LU.64 R220, [R1+0x6478] ;  /* 0x0064780001dc7983 */ /* 0x000ee80000300a00 */
[----:B------:R-:W-:Y:S04]  /*7fc20*/  STL.64 [R1+0x2520], R248 ;  /* 0x002520f801007387 */ /* 0x000fe80000100a00 */
[----:B------:R1:W-:Y:S04]  /*7fc30*/  STL.64 [R1+0x2528], R250 ;  /* 0x002528fa01007387 */ /* 0x0003e80000100a00 */
[----:B------:R-:W-:Y:S04]  /*7fc40*/  STL.64 [R1+0x2510], R244 ;  /* 0x002510f401007387 */ /* 0x000fe80000100a00 */
[----:B------:R4:W-:Y:S01]  /*7fc50*/  STL.64 [R1+0x2518], R246 ;  /* 0x002518f601007387 */ /* 0x0009e20000100a00 */
[C---:B-1----:R-:W-:Y:S08]  /*7fc60*/  HMMA.1688.F32.TF32 R248, R236.reuse, R18, R228 ;  /* 0x00000012ecf8723c */ /* 0x042ff000000810e4 */
[C---:B----4-:R-:W-:Y:S08]  /*7fc70*/  HMMA.1688.F32.TF32 R244, R236.reuse, R14, R208 ;  /* 0x0000000eecf4723c */ /* 0x050ff000000810d0 */
[C---:B------:R-:W-:Y:S08]  /*7fc80*/  HMMA.1688.F32.TF32 R228, R236.reuse, R10, R232 ;  /* 0x0000000aece4723c */ /* 0x040ff000000810e8 */
[----:B------:R-:W-:Y:S01]  /*7fc90*/  HMMA.1688.F32.TF32 R208, R236, R6, R204 ;  /* 0x00000006ecd0723c */ /* 0x000fe200000810cc */
[----:B------:R-:W-:Y:S04]  /*7fca0*/  STL.64 [R1+0x2500], R248 ;  /* 0x002500f801007387 */ /* 0x000fe80000100a00 */
[----:B------:R-:W-:Y:S03]  /*7fcb0*/  LDS R236, [R92+0x6100] ;  /* 0x006100005cec7984 */ /* 0x000fe60000000800 */
        /* <DEDUP_REMOVED lines=10> */
[C---:B------:R-:W-:Y:S03]  /*7fd60*/  HMMA.1688.F32.TF32 R196, R240.reuse, R118, R196 ;  /* 0x00000076f0c4723c */ /* 0x040fe600000810c4 */
[----:B------:R-:W-:Y:S04]  /*7fd70*/  LDS R238, [R92+0x7100] ;  /* 0x007100005cee7984 */ /* 0x000fe80000000800 */
[----:B------:R-:W-:Y:S01]  /*7fd80*/  LDS R237, [R3+0x6100] ;  /* 0x0061000003ed7984 */ /* 0x000fe20000000800 */
[C---:B-1----:R-:W-:Y:S03]  /*7fd90*/  HMMA.1688.F32.TF32 R204, R240.reuse, R126, R212 ;  /* 0x0000007ef0cc723c */ /* 0x042fe600000810d4 */
[----:B------:R-:W1:Y:S05]  /*7fda0*/  LDS R239, [R3+0x7100] ;  /* 0x0071000003ef7984 */ /* 0x000e6a0000000800 */
[C---:B------:R-:W-:Y:S08]  /*7fdb0*/  HMMA.1688.F32.TF32 R180, R240.reuse, R74, R180 ;  /* 0x0000004af0b4723c */ /* 0x040ff000000810b4 */
[C---:B------:R-:W-:Y:S07]  /*7fdc0*/  HMMA.1688.F32.TF32 R164, R240.reuse, R94, R164 ;  /* 0x0000005ef0a4723c */ /* 0x040fee00000810a4 */
[----:B------:R-:W-:Y:S01]  /*7fdd0*/  STL.64 [R1+0x24d0], R204 ;  /* 0x0024d0cc01007387 */ /* 0x000fe20000100a00 */
[C---:B------:R-:W-:Y:S03]  /*7fde0*/  HMMA.1688.F32.TF32 R160, R240.reuse, R90, R160 ;  /* 0x0000005af0a0723c */ /* 0x040fe600000810a0 */
        /* <DEDUP_REMOVED lines=162> */
[----:B------:R-:W3:Y:S04]  /*80810*/  LDL.LU.64 R228, [R1+0x6468] ;  /* 0x0064680001e47983 */ /* 0x000ee80000300a00 */
[----:B------:R-:W-:Y:S04]  /*80820*/  STL.64 [R1+0x23d0], R208 ;  /* 0x0023d0d001007387 */ /* 0x000fe80000100a00 */
[----:B------:R1:W-:Y:S01]  /*80830*/  STL.64 [R1+0x23d8], R210 ;  /* 0x0023d8d201007387 */ /* 0x0003e20000100a00 */
[C---:B------:R-:W-:Y:S03]  /*80840*/  HMMA.1688.F32.TF32 R184, R240.reuse, R10, R184 ;  /* 0x0000000af0b8723c */ /* 0x040fe600000810b8 */
[----:B-1----:R-:W4:Y:S04]  /*80850*/  LDL.LU.64 R210, [R1+0x6460] ;  /* 0x0064600001d27983 */ /* 0x002f280000300a00 */
[----:B------:R-:W2:Y:S04]  /*80860*/  LDL.LU.64 R208, [R1+0x6458] ;  /* 0x0064580001d07983 */ /* 0x000ea80000300a00 */
[----:B------:R-:W-:Y:S04]  /*80870*/  STL.64 [R1+0x23e0], R232 ;  /* 0x0023e0e801007387 */ /* 0x000fe80000100a00 */
[----:B------:R1:W-:Y:S04]  /*80880*/  STL.64 [R1+0x23e8], R234 ;  /* 0x0023e8ea01007387 */ /* 0x0003e80000100a00 */
[----:B-1----:R-:W2:Y:S04]  /*80890*/  LDL.LU.64 R234, [R1+0x6450] ;  /* 0x0064500001ea7983 */ /* 0x002ea80000300a00 */
[----:B------:R-:W2:Y:S04]  /*808a0*/  LDL.LU.64 R232, [R1+0x6448] ;  /* 0x0064480001e87983 */ /* 0x000ea80000300a00 */
[----:B------:R-:W-:Y:S04]  /*808b0*/  STL.64 [R1+0x2400], R204 ;  /* 0x002400cc01007387 */ /* 0x000fe80000100a00 */
[----:B------:R1:W-:Y:S01]  /*808c0*/  STL.64 [R1+0x2408], R206 ;  /* 0x002408ce01007387 */ /* 0x0003e20000100a00 */
[----:B------:R-:W-:Y:S03]  /*808d0*/  HMMA.1688.F32.TF32 R240, R240, R6, R180 ;  /* 0x00000006f0f0723c */ /* 0x000fe600000810b4 */
        /* <DEDUP_REMOVED lines=30> */
[----:B------:R-:W2:Y:S04]  /*80ac0*/  LDL.LU.64 R182, [R1+0x63c0] ;  /* 0x0063c00001b67983 */ /* 0x000ea80000300a00 */
[----:B------:R-:W2:Y:S04]  /*80ad0*/  LDL.LU.64 R180, [R1+0x63b8] ;  /* 0x0063b80001b47983 */ /* 0x000ea80000300a00 */
[----:B------:R1:W-:Y:S04]  /*80ae0*/  STL.64 [R1+0x23c0], R240 ;  /* 0x0023c0f001007387 */ /* 0x0003e80000100a00 */
[----:B------:R1:W-:Y:S04]  /*80af0*/  STL.64 [R1+0x23c8], R242 ;  /* 0x0023c8f201007387 */ /* 0x0003e80000100a00 */
[----:B-1----:R-:W2:Y:S04]  /*80b00*/  LDL.LU R240, [R1+0x180] ;  /* 0x0001800001f07983 */ /* 0x002ea80000300800 */
[----:B------:R-:W2:Y:S04]  /*80b10*/  LDL.LU R241, [R1+0x184] ;  /* 0x0001840001f17983 */ /* 0x000ea80000300800 */
[----:B------:R-:W2:Y:S04]  /*80b20*/  LDL.LU R242, [R1+0x188] ;  /* 0x0001880001f27983 */ /* 0x000ea80000300800 */
[----:B------:R-:W2:Y:S01]  /*80b30*/  LDL.LU R243, [R1+0x18c] ;  /* 0x00018c0001f37983 */ /* 0x000ea20000300800 */
        /* <DEDUP_REMOVED lines=16> */
[----:B------:R-:W-:Y:S04]  /*80c40*/  STL.64 [R1+0x23b8], R242 ;  /* 0x0023b8f201007387 */ /* 0x000fe80000100a00 */
[----:B------:R-:W-:Y:S04]  /*80c50*/  STL.64 [R1+0x23f0], R176 ;  /* 0x0023f0b001007387 */ /* 0x000fe80000100a00 */
[----:B------:R1:W-:Y:S01]  /*80c60*/  STL.64 [R1+0x23f8], R178 ;  /* 0x0023f8b201007387 */ /* 0x0003e20000100a00 */
[C---:B------:R-:W-:Y:S03]  /*80c70*/  HMMA.1688.F32.TF32 R248, R236.reuse, R86, R248 ;  /* 0x00000056ecf8723c */ /* 0x040fe600000810f8 */
[----:B------:R-:W-:Y:S04]  /*80c80*/  LDS R240, [R252+0x6100] ;  /* 0x00610000fcf07984 */ /* 0x000fe80000000800 */
[----:B------:R-:W-:Y:S04]  /*80c90*/  LDS R242, [R252+0x7100] ;  /* 0x00710000fcf27984 */ /* 0x000fe80000000800 */
[----:B-1----:R-:W2:Y:S04]  /*80ca0*/  LDL.LU.64 R178, [R1+0x63b0] ;  /* 0x0063b00001b27983 */ /* 0x002ea80000300a00 */
[----:B------:R-:W2:Y:S04]  /*80cb0*/  LDL.LU.64 R176, [R1+0x63a8] ;  /* 0x0063a80001b07983 */ /* 0x000ea80000300a00 */
[----:B------:R-:W-:Y:S04]  /*80cc0*/  STL.64 [R1+0x2390], R172 ;  /* 0x002390ac01007387 */ /* 0x000fe80000100a00 */
[----:B------:R1:W-:Y:S04]  /*80cd0*/  STL.64 [R1+0x2398], R174 ;  /* 0x002398ae01007387 */ /* 0x0003e80000100a00 */
[----:B------:R-:W-:Y:S04]  /*80ce0*/  LDS R241, [R2+0x6100] ;  /* 0x0061000002f17984 */ /* 0x000fe80000000800 */
[----:B------:R-:W2:Y:S04]  /*80cf0*/  LDS R243, [R2+0x7100] ;  /* 0x0071000002f37984 */ /* 0x000ea80000000800 */
        /* <DEDUP_REMOVED lines=40> */
[----:B-1----:R-:W4:Y:S04]  /*80f80*/  LDL.LU.64 R130, [R1+0x6300] ;  /* 0x0063000001827983 */ /* 0x002f280000300a00 */
[----:B------:R-:W4:Y:S04]  /*80f90*/  LDL.LU.64 R128, [R1+0x62f8] ;  /* 0x0062f80001807983 */ /* 0x000f280000300a00 */
[----:B------:R-:W-:Y:S04]  /*80fa0*/  STL.64 [R1+0x2240], R248 ;  /* 0x002240f801007387 */ /* 0x000fe80000100a00 */
[----:B------:R1:W-:Y:S02]  /*80fb0*/  STL.64 [R1+0x2248], R250 ;  /* 0x002248fa01007387 */ /* 0x0003e40000100a00 */
[C---:B-1----:R-:W-:Y:S11]  /*80fc0*/  HMMA.1688.F32.TF32 R248, R236.reuse, R82, R244 ;  /* 0x00000052ecf8723c */ /* 0x042ff600000810f4 */
[----:B------:R-:W-:Y:S11]  /*80fd0*/  @!UPT UIADD3 URZ, URZ, URZ, URZ ;  /* 0x0000003f3f3ff290 */ /* 0x000ff6000fffe03f */
[----:B------:R-:W-:Y:S01]  /*80fe0*/  @!UPT UIADD3 URZ, URZ, URZ, URZ ;  /* 0x0000003f3f3ff290 */ /* 0x000fe2000fffe03f */
[----:B------:R1:W-:Y:S04]  /*80ff0*/  STL.64 [R1+0x2220], R248 ;  /* 0x002220f801007387 */ /* 0x0003e80000100a00 */
[----:B------:R3:W-:Y:S01]  /*81000*/  STL.64 [R1+0x2228], R250 ;  /* 0x002228fa01007387 */ /* 0x0007e20000100a00 */
[----:B-1----:R-:W-:Y:S01]  /*81010*/  IMAD.MOV.U32 R248, RZ, RZ, R231 ;  /* 0x000000fffff87224 */ /* 0x002fe200078e00e7 */
[----:B------:R-:W-:Y:S01]  /*81020*/  MOV R249, R230 ;  /* 0x000000e600f97202 */ /* 0x000fe20000000f00 */
[----:B---3--:R-:W-:Y:S02]  /*81030*/  IMAD.MOV.U32 R250, RZ, RZ, R229 ;  /* 0x000000fffffa7224 */ /* 0x008fe400078e00e5 */
[----:B------:R-:W-:Y:S01]  /*81040*/  IMAD.MOV.U32 R251, RZ, RZ, R228 ;  /* 0x000000fffffb7224 */ /* 0x000fe200078e00e4 */
[C---:B--2---:R-:W-:Y:S08]  /*81050*/  HMMA.1688.F32.TF32 R132, R236.reuse, R66, R132 ;  /* 0x00000042ec84723c */ /* 0x044ff00000081084 */
[C---:B----4-:R-:W-:Y:S08]  /*81060*/  HMMA.1688.F32.TF32 R244, R236.reuse, R70, R128 ;  /* 0x00000046ecf4723c */ /* 0x050ff00000081080 */
[C---:B------:R-:W-:Y:S08]  /*81070*/  HMMA.1688.F32.TF32 R128, R236.reuse, R62, R136 ;  /* 0x0000003eec80723c */ /* 0x040ff00000081088 */
[C---:B------:R-:W-:Y:S07]  /*81080*/  HMMA.1688.F32.TF32 R136, R236.reuse, R58, R140 ;  /* 0x0000003aec88723c */ /* 0x040fee000008108c */
        /* <DEDUP_REMOVED lines=42> */
[----:B-1----:R-:W-:Y:S08]  /*81330*/  HMMA.1688.F32.TF32 R132, R236, R6, R196 ;  /* 0x00000006ec84723c */ /* 0x002ff000000810c4 */
[----:B--2---:R-:W-:Y:S03]  /*81340*/  HMMA.1688.F32.TF32 R128, R240, R158, R200 ;  /* 0x0000009ef080723c */ /* 0x004fe600000810c8 */
[----:B------:R-:W-:Y:S01]  /*81350*/  STL.64 [R1+0x7b0], R136 ;  /* 0x0007b08801007387 */ /* 0x000fe20000100a00 */
[----:B------:R-:W-:-:S03]  /*81360*/  IMAD.MOV.U32 R244, RZ, RZ, R222 ;  /* 0x000000fffff47224 */ /* 0x000fc600078e00de */
[----:B------:R-:W-:Y:S01]  /*81370*/  STL.64 [R1+0x7b8], R138 ;  /* 0x0007b88a01007387 */ /* 0x000fe20000100a00 */
[----:B------:R-:W-:Y:S01]  /*81380*/  IMAD.MOV.U32 R245, RZ, RZ, R221 ;  /* 0x000000fffff57224 */ /* 0x000fe200078e00dd */
[----:B------:R-:W-:Y:S01]  /*81390*/  MOV R246, R220 ;  /* 0x000000dc00f67202 */ /* 0x000fe20000000f00 */
[----:B------:R-:W-:-:S05]  /*813a0*/  IMAD.MOV.U32 R247, RZ, RZ, R224 ;  /* 0x000000fffff77224 */ /* 0x000fca00078e00e0 */
[----:B------:R-:W-:Y:S04]  /*813b0*/  STL.64 [R1+0x790], R132 ;  /* 0x0007908401007387 */ /* 0x000fe80000100a00 */
[----:B------:R-:W-:Y:S04]  /*813c0*/  STL.64 [R1+0x798], R134 ;  /* 0x0007988601007387 */ /* 0x000fe80000100a00 */
[----:B------:R-:W2:Y:S04]  /*813d0*/  LDL.LU R222, [R1+0x62f0] ;  /* 0x0062f00001de7983 */ /* 0x000ea80000300800 */
[----:B------:R1:W-:Y:S04]  /*813e0*/  STL.64 [R1+0x780], R128 ;  /* 0x0007808001007387 */ /* 0x0003e80000100a00 */
[----:B------:R3:W-:Y:S04]  /*813f0*/  STL.64 [R1+0x788], R130 ;  /* 0x0007888201007387 */ /* 0x0007e80000100a00 */
[----:B------:R-:W4:Y:S04]  /*81400*/  LDL.LU R221, [R1+0x62ec] ;  /* 0x0062ec0001dd7983 */ /* 0x000f280000300800 */
[----:B------:R-:W2:Y:S04]  /*81410*/  LDL.LU R220, [R1+0x62e8] ;  /* 0x0062e80001dc7983 */ /* 0x000ea80000300800 */
[----:B------:R-:W2:Y:S01]  /*81420*/  LDL.LU R224, [R1+0x62e4] ;  /* 0x0062e40001e07983 */ /* 0x000ea20000300800 */
[----:B-1----:R-:W-:-:S03]  /*81430*/  MOV R128, R208 ;  /* 0x000000d000807202 */ /* 0x002fc60000000f00 */
[----:B------:R-:W2:Y:S01]  /*81440*/  LDL.LU R231, [R1+0x62e0] ;  /* 0x0062e00001e77983 */ /* 0x000ea20000300800 */
[----:B------:R-:W-:-:S03]  /*81450*/  IMAD.MOV.U32 R129, RZ, RZ, R209 ;  /* 0x000000ffff817224 */ /* 0x000fc600078e00d1 */
[----:B------:R-:W4:Y:S01]  /*81460*/  LDL.LU R230, [R1+0x62dc] ;  /* 0x0062dc0001e67983 */ /* 0x000f220000300800 */
[----:B---3--:R-:W-:-:S03]  /*81470*/  IMAD.MOV.U32 R130, RZ, RZ, R210 ;  /* 0x000000ffff827224 */ /* 0x008fc600078e00d2 */
[----:B------:R-:W3:Y:S01]  /*81480*/  LDL.LU R229, [R1+0x62d8] ;  /* 0x0062d80001e57983 */ /* 0x000ee20000300800 */
[----:B------:R-:W-:-:S03]  /*81490*/  MOV R131, R211 ;  /* 0x000000d300837202 */ /* 0x000fc60000000f00 */
[----:B------:R-:W3:Y:S01]  /*814a0*/  LDL.LU R228, [R1+0x62d4] ;  /* 0x0062d40001e47983 */ /* 0x000ee20000300800 */
[----:B------:R-:W-:-:S03]  /*814b0*/  IMAD.MOV.U32 R136, RZ, RZ, R235 ;  /* 0x000000ffff887224 */ /* 0x000fc600078e00eb */
[----:B------:R-:W3:Y:S01]  /*814c0*/  LDL.LU R208, [R1+0x62d0] ;  /* 0x0062d00001d07983 */ /* 0x000ee20000300800 */
[----:B------:R-:W-:-:S03]  /*814d0*/  IMAD.MOV.U32 R137, RZ, RZ, R234 ;  /* 0x000000ffff897224 */ /* 0x000fc600078e00ea */
        /* <DEDUP_REMOVED lines=36> */
[----:B------:R-:W-:Y:S01]  /*81720*/  LDS R132, [R92+0x6180] ;  /* 0x006180005c847984 */ /* 0x000fe20000000800 */
[----:B------:R-:W-:-:S03]  /*81730*/  IMAD.MOV.U32 R143, RZ, RZ, R227 ;  /* 0x000000ffff8f7224 */ /* 0x000fc600078e00e3 */
[----:B------:R-:W-:Y:S04]  /*81740*/  LDS R134, [R92+0x7180] ;  /* 0x007180005c867984 */ /* 0x000fe80000000800 */
[----:B------:R-:W-:Y:S04]  /*81750*/  LDS R133, [R3+0x6180] ;  /* 0x0061800003857984 */ /* 0x000fe80000000800 */
[----:B------:R-:W1:Y:S01]  /*81760*/  LDS R135, [R3+0x7180] ;  /* 0x0071800003877984 */ /* 0x000e620000000800 */
[----:B--2---:R-:W-:Y:S02]  /*81770*/  IMAD.MOV.U32 R167, RZ, RZ, R231 ;  /* 0x000000ffffa77224 */ /* 0x004fe400078e00e7 */
[----:B----4-:R-:W-:Y:S01]  /*81780*/  IMAD.MOV.U32 R166, RZ, RZ, R230 ;  /* 0x000000ffffa67224 */ /* 0x010fe200078e00e6 */
[----:B---3--:R-:W-:Y:S01]  /*81790*/  MOV R165, R229 ;  /* 0x000000e500a57202 */ /* 0x008fe20000000f00 */
[----:B------:R-:W-:-:S02]  /*817a0*/  IMAD.MOV.U32 R164, RZ, RZ, R228 ;  /* 0x000000ffffa47224 */ /* 0x000fc400078e00e4 */
[----:B------:R-:W2:Y:S04]  /*817b0*/  LDL.LU R228, [R1+0x6280] ;  /* 0x0062800001e47983 */ /* 0x000ea80000300800 */
[----:B------:R-:W3:Y:S04]  /*817c0*/  LDL.LU R229, [R1+0x627c] ;  /* 0x00627c0001e57983 */ /* 0x000ee80000300800 */
[----:B------:R-:W4:Y:S01]  /*817d0*/  LDL.LU R230, [R1+0x6278] ;  /* 0x0062780001e67983 */ /* 0x000f220000300800 */
[----:B------:R-:W-:Y:S02]  /*817e0*/  IMAD.MOV.U32 R170, RZ, RZ, R209 ;  /* 0x000000ffffaa7224 */ /* 0x000fe400078e00d1 */
[----:B------:R-:W-:Y:S01]  /*817f0*/  IMAD.MOV.U32 R169, RZ, RZ, R210 ;  /* 0x000000ffffa97224 */ /* 0x000fe200078e00d2 */
[----:B------:R-:W4:Y:S01]  /*81800*/  LDL.LU R231, [R1+0x6274] ;  /* 0x0062740001e77983 */ /* 0x000f220000300800 */
[----:B------:R-:W-:-:S03]  /*81810*/  MOV R168, R211 ;  /* 0x000000d300a87202 */ /* 0x000fc60000000f00 */
[----:B------:R-:W4:Y:S01]  /*81820*/  LDL.LU R211, [R1+0x6270] ;  /* 0x0062700001d37983 */ /* 0x000f220000300800 */
[----:B------:R-:W-:-:S03]  /*81830*/  MOV R171, R208 ;  /* 0x000000d000ab7202 */ /* 0x000fc60000000f00 */
[----:B------:R-:W4:Y:S04]  /*81840*/  LDL.LU R210, [R1+0x626c] ;  /* 0x00626c0001d27983 */ /* 0x000f280000300800 */
[----:B------:R-:W4:Y:S01]  /*81850*/  LDL.LU R209, [R1+0x6268] ;  /* 0x0062680001d17983 */ /* 0x000f220000300800 */
[----:B------:R-:W-:Y:S01]  /*81860*/  MOV R174, R234 ;  /* 0x000000ea00ae7202 */ /* 0x000fe20000000f00 */
[----:B------:R-:W-:Y:S02]  /*81870*/  IMAD.MOV.U32 R173, RZ, RZ, R233 ;  /* 0x000000ffffad7224 */ /* 0x000fe400078e00e9 */
[----:B------:R-:W4:Y:S01]  /*81880*/  LDL.LU R208, [R1+0x6264] ;  /* 0x0062640001d07983 */ /* 0x000f220000300800 */
[----:B------:R-:W-:-:S03]  /*81890*/  IMAD.MOV.U32 R172, RZ, RZ, R232 ;  /* 0x000000ffffac7224 */ /* 0x000fc600078e00e8 */
[----:B------:R-:W4:Y:S01]  /*818a0*/  LDL.LU R232, [R1+0x6260] ;  /* 0x0062600001e87983 */ /* 0x000f220000300800 */
[----:B------:R-:W-:-:S03]  /*818b0*/  IMAD.MOV.U32 R175, RZ, RZ, R235 ;  /* 0x000000ffffaf7224 */ /* 0x000fc600078e00eb */
[----:B------:R-:W4:Y:S04]  /*818c0*/  LDL.LU R233, [R1+0x625c] ;  /* 0x00625c0001e97983 */ /* 0x000f280000300800 */
[----:B------:R-:W4:Y:S04]  /*818d0*/  LDL.LU R234, [R1+0x6258] ;  /* 0x0062580001ea7983 */ /* 0x000f280000300800 */
[----:B------:R-:W4:Y:S01]  /*818e0*/  LDL.LU R235, [R1+0x6254] ;  /* 0x0062540001eb7983 */ /* 0x000f220000300800 */
[----:B------:R-:W-:Y:S02]  /*818f0*/  IMAD.MOV.U32 R183, RZ, RZ, R216 ;  /* 0x000000ffffb77224 */ /* 0x000fe400078e00d8 */
[----:B------:R-:W-:Y:S01]  /*81900*/  IMAD.MOV.U32 R182, RZ, RZ, R217 ;  /* 0x000000ffffb67224 */ /* 0x000fe200078e00d9 */
[----:B------:R-:W-:Y:S01]  /*81910*/  MOV R181, R218 ;  /* 0x000000da00b57202 */ /* 0x000fe20000000f00 */
[----:B------:R-:W-:-:S02]  /*81920*/  IMAD.MOV.U32 R180, RZ, RZ, R219 ;  /* 0x000000ffffb47224 */ /* 0x000fc400078e00db */
[----:B------:R-:W4:Y:S04]  /*81930*/  LDL.LU R219, [R1+0x6250] ;  /* 0x0062500001db7983 */ /* 0x000f280000300800 */
[----:B------:R-:W4:Y:S04]  /*81940*/  LDL.LU R218, [R1+0x624c] ;  /* 0x00624c0001da7983 */ /* 0x000f280000300800 */
        /* <DEDUP_REMOVED lines=8> */
[----:B------:R-:W4:Y:S04]  /*819d0*/  LDL.LU R213, [R1+0x6238] ;  /* 0x0062380001d57983 */ /* 0x000f280000300800 */
[----:B------:R-:W4:Y:S01]  /*819e0*/  LDL.LU R212, [R1+0x6234] ;  /* 0x0062340001d47983 */ /* 0x000f220000300800 */
[----:B------:R-:W-:Y:S01]  /*819f0*/  MOV R176, R204 ;  /* 0x000000cc00b07202 */ /* 0x000fe20000000f00 */
[----:B------:R-:W-:Y:S01]  /*81a00*/  IMAD.MOV.U32 R177, RZ, RZ, R205 ;  /* 0x000000ffffb17224 */ /* 0x000fe200078e00cd */
[----:B------:R-:W-:Y:S01]  /*81a10*/  MOV R179, R207 ;  /* 0x000000cf00b37202 */ /* 0x000fe20000000f00 */
[----:B------:R-:W-:-:S02]  /*81a20*/  IMAD.MOV.U32 R178, RZ, RZ, R206 ;  /* 0x000000ffffb27224 */ /* 0x000fc400078e00ce */
[----:B------:R-:W-:Y:S01]  /*81a30*/  IMAD.MOV.U32 R160, RZ, RZ, R224 ;  /* 0x000000ffffa07224 */ /* 0x000fe200078e00e0 */
[----:B------:R-:W-:Y:S01]  /*81a40*/  MOV R162, R221 ;  /* 0x000000dd00a27202 */ /* 0x000fe20000000f00 */
[----:B------:R-:W-:Y:S02]  /*81a50*/  IMAD.MOV.U32 R161, RZ, RZ, R220 ;  /* 0x000000ffffa17224 */ /* 0x000fe400078e00dc */
[----:B------:R-:W-:Y:S02]  /*81a60*/  IMAD.MOV.U32 R163, RZ, RZ, R222 ;  /* 0x000000ffffa37224 */ /* 0x000fe400078e00de */
[----:B--2---:R-:W-:Y:S01]  /*81a70*/  IMAD.MOV.U32 R191, RZ, RZ, R228 ;  /* 0x000000ffffbf7224 */ /* 0x004fe200078e00e4 */
[----:B---3--:R-:W-:Y:S01]  /*81a80*/  MOV R190, R229 ;  /* 0x000000e500be7202 */ /* 0x008fe20000000f00 */
[----:B----4-:R-:W-:Y:S02]  /*81a90*/  IMAD.MOV.U32 R189, RZ, RZ, R230 ;  /* 0x000000ffffbd7224 */ /* 0x010fe400078e00e6 */
[----:B------:R-:W-:-:S02]  /*81aa0*/  IMAD.MOV.U32 R188, RZ, RZ, R231 ;  /* 0x000000ffffbc7224 */ /* 0x000fc400078e00e7 */
[----:B------:R-:W2:Y:S04]  /*81ab0*/  LDL.LU R231, [R1+0x6230] ;  /* 0x0062300001e77983 */ /* 0x000ea80000300800 */
[----:B------:R-:W3:Y:S04]  /*81ac0*/  LDL.LU R230, [R1+0x622c] ;  /* 0x00622c0001e67983 */ /* 0x000ee80000300800 */
[----:B------:R-:W4:Y:S04]  /*81ad0*/  LDL.LU R229, [R1+0x6228] ;  /* 0x0062280001e57983 */ /* 0x000f280000300800 */
[----:B------:R-:W2:Y:S01]  /*81ae0*/  LDL.LU R228, [R1+0x6224] ;  /* 0x0062240001e47983 */ /* 0x000ea20000300800 */
[----:B------:R-:W-:-:S02]  /*81af0*/  IMAD.MOV.U32 R199, RZ, RZ, R232 ;  /* 0x000000ffffc77224 */ /* 0x000fc400078e00e8 */
[----:B------:R-:W-:Y:S01]  /*81b00*/  IMAD.MOV.U32 R198, RZ, RZ, R233 ;  /* 0x000000ffffc67224 */ /* 0x000fe200078e00e9 */
[----:B------:R-:W-:Y:S01]  /*81b10*/  MOV R197, R234 ;  /* 0x000000ea00c57202 */ /* 0x000fe20000000f00 */
[----:B------:R-:W-:Y:S02]  /*81b20*/  IMAD.MOV.U32 R196, RZ, RZ, R235 ;  /* 0x000000ffffc47224 */ /* 0x000fe400078e00eb */
[----:B------:R-:W2:Y:S04]  /*81b30*/  LDL.LU R235, [R1+0x6220] ;  /* 0x0062200001eb7983 */ /* 0x000ea80000300800 */
[----:B------:R-:W2:Y:S04]  /*81b40*/  LDL.LU R234, [R1+0x621c] ;  /* 0x00621c0001ea7983 */ /* 0x000ea80000300800 */
[----:B------:R-:W2:Y:S04]  /*81b50*/  LDL.LU R233, [R1+0x6218] ;  /* 0x0062180001e97983 */ /* 0x000ea80000300800 */
[----:B------:R-:W2:Y:S01]  /*81b60*/  LDL.LU R232, [R1+0x6214] ;  /* 0x0062140001e87983 */ /* 0x000ea20000300800 */
[----:B------:R-:W-:Y:S01]  /*81b70*/  IMAD.MOV.U32 R192, RZ, RZ, R208 ;  /* 0x000000ffffc07224 */ /* 0x000fe200078e00d0 */
[----:B------:R-:W-:Y:S01]  /*81b80*/  MOV R239, R219 ;  /* 0x000000db00ef7202 */ /* 0x000fe20000000f00 */
[----:B------:R-:W-:-:S02]  /*81b90*/  IMAD.MOV.U32 R238, RZ, RZ, R218 ;  /* 0x000000ffffee7224 */ /* 0x000fc400078e00da */
[----:B------:R-:W-:Y:S01]  /*81ba0*/  IMAD.MOV.U32 R237, RZ, RZ, R217 ;  /* 0x000000ffffed7224 */ /* 0x000fe200078e00d9 */
[----:B------:R-:W-:Y:S02]  /*81bb0*/  MOV R236, R216 ;  /* 0x000000d800ec7202 */ /* 0x000fe40000000f00 */
[----:B------:R-:W2:Y:S04]  /*81bc0*/  LDL.LU R216, [R1+0x6210] ;  /* 0x0062100001d87983 */ /* 0x000ea80000300800 */
[----:B------:R-:W2:Y:S04]  /*81bd0*/  LDL.LU R217, [R1+0x620c] ;  /* 0x00620c0001d97983 */ /* 0x000ea80000300800 */
[----:B------:R-:W2:Y:S01]  /*81be0*/  LDL.LU R218, [R1+0x6208] ;  /* 0x0062080001da7983 */ /* 0x000ea20000300800 */
[----:B------:R-:W-:Y:S01]  /*81bf0*/  MOV R202, R214 ;  /* 0x000000d600ca7202 */ /* 0x000fe20000000f00 */
[----:B------:R-:W-:-:S02]  /*81c00*/  IMAD.MOV.U32 R201, RZ, RZ, R213 ;  /* 0x000000ffffc97224 */ /* 0x000fc400078e00d5 */
[----:B------:R-:W2:Y:S01]  /*81c10*/  LDL.LU R219, [R1+0x6204] ;  /* 0x0062040001db7983 */ /* 0x000ea20000300800 */
        /* <DEDUP_REMOVED lines=24> */
[----:B------:R-:W3:Y:S01]  /*81da0*/  LDL.LU R227, [R1+0x61b4] ;  /* 0x0061b40001e37983 */ /* 0x000ee20000300800 */
[----:B--2---:R-:W-:Y:S11]  /*81db0*/  HMMA.1688.F32.TF32 R220, R240, R126, R220 ;  /* 0x0000007ef0dc723c */ /* 0x004ff600000810dc */
[----:B------:R-:W-:Y:S11]  /*81dc0*/  @!UPT UIADD3 URZ, URZ, URZ, URZ ;  /* 0x0000003f3f3ff290 */ /* 0x000ff6000fffe03f */
[----:B------:R-:W-:Y:S01]  /*81dd0*/  @!UPT UIADD3 URZ, URZ, URZ, URZ ;  /* 0x0000003f3f3ff290 */ /* 0x000fe2000fffe03f */
[----:B------:R2:W-:Y:S04]  /*81de0*/  STL.64 [R1+0x770], R220 ;  /* 0x000770dc01007387 */ /* 0x0005e80000100a00 */
[----:B------:R3:W-:Y:S01]  /*81df0*/  STL.64 [R1+0x778], R222 ;  /* 0x000778de01007387 */ /* 0x0007e20000100a00 */
[----:B--2---:R-:W-:Y:S01]  /*81e00*/  MOV R220, R228 ;  /* 0x000000e400dc7202 */ /* 0x004fe20000000f00 */
[----:B----4-:R-:W-:Y:S02]  /*81e10*/  IMAD.MOV.U32 R221, RZ, RZ, R229 ;  /* 0x000000ffffdd7224 */ /* 0x010fe400078e00e5 */
[----:B------:R-:W2:Y:S01]  /*81e20*/  LDL.LU R228, [R1+0x61b0] ;  /* 0x0061b00001e47983 */ /* 0x000ea20000300800 */
[----:B---3--:R-:W-:Y:S01]  /*81e30*/  IMAD.MOV.U32 R222, RZ, RZ, R230 ;  /* 0x000000ffffde7224 */ /* 0x008fe200078e00e6 */
[----:B------:R-:W-:-:S02]  /*81e40*/  MOV R223, R231 ;  /* 0x000000e700df7202 */ /* 0x000fc40000000f00 */
[----:B------:R-:W2:Y:S04]  /*81e50*/  LDL.LU R229, [R1+0x61ac] ;  /* 0x0061ac0001e57983 */ /* 0x000ea80000300800 */
[----:B------:R-:W2:Y:S04]  /*81e60*/  LDL.LU R230, [R1+0x61a8] ;  /* 0x0061a80001e67983 */ /* 0x000ea80000300800 */
[----:B------:R-:W2:Y:S01]  /*81e70*/  LDL.LU R231, [R1+0x61a4] ;  /* 0x0061a40001e77983 */ /* 0x000ea20000300800 */
[----:B------:R-:W-:Y:S11]  /*81e80*/  HMMA.1688.F32.TF32 R224, R240, R122, R224 ;  /* 0x0000007af0e0723c */ /* 0x000ff600000810e0 */
[----:B------:R-:W-:Y:S11]  /*81e90*/  @!UPT UIADD3 URZ, URZ, URZ, URZ ;  /* 0x0000003f3f3ff290 */ /* 0x000ff6000fffe03f */
[----:B------:R-:W-:Y:S01]  /*81ea0*/  @!UPT UIADD3 URZ, URZ, URZ, URZ ;  /* 0x0000003f3f3ff290 */ /* 0x000fe2000fffe03f */
[----:B------:R3:W-:Y:S04]  /*81eb0*/  STL.64 [R1+0x760], R224 ;  /* 0x000760e001007387 */ /* 0x0007e80000100a00 */
[----:B------:R4:W-:Y:S01]  /*81ec0*/  STL.64 [R1+0x768], R226 ;  /* 0x000768e201007387 */ /* 0x0009e20000100a00 */
[----:B---3--:R-:W-:-:S03]  /*81ed0*/  IMAD.MOV.U32 R224, RZ, RZ, R232 ;  /* 0x000000ffffe07224 */ /* 0x008fc600078e00e8 */
[----:B------:R-:W3:Y:S01]  /*81ee0*/  LDL.LU R232, [R1+0x61a0] ;  /* 0x0061a00001e87983 */ /* 0x000ee20000300800 */
[----:B------:R-:W-:Y:S01]  /*81ef0*/  IMAD.MOV.U32 R225, RZ, RZ, R233 ;  /* 0x000000ffffe17224 */ /* 0x000fe200078e00e9 */
[----:B----4-:R-:W-:Y:S01]  /*81f00*/  MOV R226, R234 ;  /* 0x000000ea00e27202 */ /* 0x010fe20000000f00 */
[----:B------:R-:W-:Y:S01]  /*81f10*/  IMAD.MOV.U32 R227, RZ, RZ, R235 ;  /* 0x000000ffffe37224 */ /* 0x000fe200078e00eb */
[----:B------:R-:W3:Y:S04]  /*81f20*/  LDL.LU R233, [R1+0x619c] ;  /* 0x00619c0001e97983 */ /* 0x000ee80000300800 */
[----:B------:R-:W3:Y:S04]  /*81f30*/  LDL.LU R234, [R1+0x6198] ;  /* 0x0061980001ea7983 */ /* 0x000ee80000300800 */
[----:B------:R-:W3:Y:S01]  /*81f40*/  LDL.LU R235, [R1+0x6194] ;  /* 0x0061940001eb7983 */ /* 0x000ee20000300800 */
[C---:B--2---:R-:W-:Y:S11]  /*81f50*/  HMMA.1688.F32.TF32 R228, R240.reuse, R118, R228 ;  /* 0x00000076f0e4723c */ /* 0x044ff600000810e4 */
[----:B------:R-:W-:Y:S11]  /*81f60*/  @!UPT UIADD3 URZ, URZ, URZ, URZ ;  /* 0x0000003f3f3ff290 */ /* 0x000ff6000fffe03f */
[----:B------:R-:W-:Y:S01]  /*81f70*/  @!UPT UIADD3 URZ, URZ, URZ, URZ ;  /* 0x0000003f3f3ff290 */ /* 0x000fe2000fffe03f */
[----:B------:R2:W-:Y:S04]  /*81f80*/  STL.64 [R1+0x750], R228 ;  /* 0x000750e401007387 */ /* 0x0005e80000100a00 */
[----:B------:R4:W-:Y:S04]  /*81f90*/  STL.64 [R1+0x758], R230 ;  /* 0x000758e601007387 */ /* 0x0009e80000100a00 */
[----:B--2---:R-:W2:Y:S04]  /*81fa0*/  LDL.LU R228, [R1+0x970] ;  /* 0x0009700001e47983 */ /* 0x004ea80000300800 */
[----:B------:R-:W2:Y:S04]  /*81fb0*/  LDL.LU R229, [R1+0x974] ;  /* 0x0009740001e57983 */ /* 0x000ea80000300800 */
[----:B----4-:R-:W2:Y:S04]  /*81fc0*/  LDL.LU R230, [R1+0x978] ;  /* 0x0009780001e67983 */ /* 0x010ea80000300800 */
[----:B------:R-:W2:Y:S01]  /*81fd0*/  LDL.LU R231, [R1+0x97c] ;  /* 0x00097c0001e77983 */ /* 0x000ea20000300800 */
[C---:B---3--:R-:W-:Y:S08]  /*81fe0*/  HMMA.1688.F32.TF32 R232, R240.reuse, R114, R232 ;  /* 0x00000072f0e8723c */ /* 0x048ff000000810e8 */
[C---:B------:R-:W-:Y:S11]  /*81ff0*/  HMMA.1688.F32.TF32 R208, R240.reuse, R78, R208 ;  /* 0x0000004ef0d0723c */ /* 0x040ff600000810d0 */
[----:B------:R-:W-:Y:S04]  /*82000*/  @!UPT UIADD3 URZ, URZ, URZ, URZ ;  /* 0x0000003f3f3ff290 */ /* 0x000fe8000fffe03f */
[----:B------:R-:W-:Y:S04]  /*82010*/  STL.64 [R1+0x740], R232 ;  /* 0x000740e801007387 */ /* 0x000fe80000100a00 */
[----:B------:R3:W-:Y:S02]  /*82020*/  STL.64 [R1+0x748], R234 ;  /* 0x000748ea01007387 */ /* 0x0007e40000100a00 */
[C---:B---3--:R-:W-:Y:S08]  /*82030*/  HMMA.1688.F32.TF32 R232, R240.reuse, R110, R204 ;  /* 0x0000006ef0e8723c */ /* 0x048ff000000810cc */
[C---:B------:R-:W-:Y:S08]  /*82040*/  HMMA.1688.F32.TF32 R204, R240.reuse, R74, R212 ;  /* 0x0000004af0cc723c */ /* 0x040ff000000810d4 */
[C---:B------:R-:W-:Y:S07]  /*82050*/  HMMA.1688.F32.TF32 R212, R240.reuse, R106, R216 ;  /* 0x0000006af0d4723c */ /* 0x040fee00000810d8 */
[----:B------:R-:W-:Y:S04]  /*82060*/  STL.64 [R1+0x730], R232 ;  /* 0x000730e801007387 */ /* 0x000fe80000100a00 */
[----:B------:R-:W-:Y:S04]  /*82070*/  STL.64 [R1+0x738], R234 ;  /* 0x000738ea01007387 */ /* 0x000fe80000100a00 */
[----:B------:R-:W-:Y:S04]  /*82080*/  STL.64 [R1+0x720], R208 ;  /* 0x000720d001007387 */ /* 0x000fe80000100a00 */
[----:B------:R-:W-:Y:S04]  /*82090*/  STL.64 [R1+0x728], R210 ;  /* 0x000728d201007387 */ /* 0x000fe80000100a00 */
[----:B------:R-:W-:Y:S04]  /*820a0*/  STL.64 [R1+0x710], R204 ;  /* 0x000710cc01007387 */ /* 0x000fe80000100a00 */
[----:B------:R3:W-:Y:S02]  /*820b0*/  STL.64 [R1+0x718], R206 ;  /* 0x000718ce01007387 */ /* 0x0007e40000100a00 */
[C---:B---3--:R-:W-:Y:S02]  /*820c0*/  HMMA.1688.F32.TF32 R204, R240.reuse, R98, R224 ;  /* 0x00000062f0cc723c */ /* 0x048fe400000810e0 */
[----:B------:R-:W-:Y:S04]  /*820d0*/  STL.64 [R1+0x700], R212 ;  /* 0x000700d401007387 */ /* 0x000fe80000100a00 */
[----:B------:R3:W-:Y:S02]  /*820e0*/  STL.64 [R1+0x708], R214 ;  /* 0x000708d601007387 */ /* 0x0007e40000100a00 */
[C---:B---3--:R-:W-:Y:S08]  /*820f0*/  HMMA.1688.F32.TF32 R212, R240.reuse, R94, R220 ;  /* 0x0000005ef0d4723c */ /* 0x048ff000000810dc */
[C---:B------:R-:W-:Y:S08]  /*82100*/  HMMA.1688.F32.TF32 R140, R240.reuse, R22, R140 ;  /* 0x00000016f08c723c */ /* 0x040ff0000008108c */
[C---:B--2---:R-:W-:Y:S11]  /*82110*/  HMMA.1688.F32.TF32 R208, R240.reuse, R102, R228 ;  /* 0x00000066f0d0723c */ /* 0x044ff600000810e4 */
[----:B------:R-:W-:Y:S11]  /*82120*/  @!UPT UIADD3 URZ, URZ, URZ, URZ ;  /* 0x0000003f3f3ff290 */ /* 0x000ff6000fffe03f */
[----:B------:R-:W-:Y:S01]  /*82130*/  @!UPT UIADD3 URZ, URZ, URZ, URZ ;  /* 0x0000003f3f3ff290 */ /* 0x000fe2000fffe03f */
        /* <DEDUP_REMOVED lines=56> */
[----:B--2---:R-:W-:Y:S01]  /*824c0*/  HMMA.1688.F32.TF32 R140, R240, R10, R248 ;  /* 0x0000000af08c723c */ /* 0x004fe200000810f8 */
[----:B------:R-:W-:Y:S04]  /*824d0*/  STL.64 [R1+0x5c0], R144 ;  /* 0x0005c09001007387 */ /* 0x000fe80000100a00 */
[----:B------:R-:W-:Y:S04]  /*824e0*/  STL.64 [R1+0x5c8], R146 ;  /* 0x0005c89201007387 */ /* 0x000fe80000100a00 */
[----:B------:R2:W-:Y:S04]  /*824f0*/  STL.64 [R1+0x5b0], R136 ;  /* 0x0005b08801007387 */ /* 0x0005e80000100a00 */
[----:B------:R3:W-:Y:S04]  /*82500*/  STL.64 [R1+0x5b8], R138 ;  /* 0x0005b88a01007387 */ /* 0x0007e80000100a00 */
[----:B--2---:R-:W2:Y:S06]  /*82510*/  LDL.LU R136, [R1+0xcb0] ;  /* 0x000cb00001887983 */ /* 0x004eac0000300800 */
[----:B------:R4:W-:Y:S04]  /*82520*/  STL.64 [R1+0x5a0], R140 ;  /* 0x0005a08c01007387 */ /* 0x0009e80000100a00 */
[----:B------:R1:W-:Y:S04]  /*82530*/  STL.64 [R1+0x5a8], R142 ;  /* 0x0005a88e01007387 */ /* 0x0003e80000100a00 */
[----:B------:R-:W-:Y:S04]  /*82540*/  STL.64 [R1], R128 ;  /* 0x0000008001007387 */ /* 0x000fe80000100a00 */
[----:B------:R-:W-:Y:S04]  /*82550*/  STL.64 [R1+0x8], R130 ;  /* 0x0000088201007387 */ /* 0x000fe80000100a00 */
        /* <DEDUP_REMOVED lines=73> */
[C---:B----4-:R-:W-:Y:S08]  /*829f0*/  HMMA.1688.F32.TF32 R180, R132.reuse, R110, R180 ;  /* 0x0000006e84b4723c */ /* 0x050ff000000810b4 */
[C---:B------:R-:W-:Y:S08]  /*82a00*/  HMMA.1688.F32.TF32 R184, R132.reuse, R114, R184 ;  /* 0x0000007284b8723c */ /* 0x040ff000000810b8 */
[C---:B------:R-:W-:Y:S08]  /*82a10*/  HMMA.1688.F32.TF32 R244, R132.reuse, R158, R244 ;  /* 0x0000009e84f4723c */ /* 0x040ff000000810f4 */
[C---:B------:R-:W-:Y:S08]  /*82a20*/  HMMA.1688.F32.TF32 R188, R132.reuse, R118, R188 ;  /* 0x0000007684bc723c */ /* 0x040ff000000810bc */
[C---:B------:R-:W-:Y:S08]  /*82a30*/  HMMA.1688.F32.TF32 R196, R132.reuse, R126, R196 ;  /* 0x0000007e84c4723c */ /* 0x040ff000000810c4 */
[C---:B------:R-:W-:Y:S01]  /*82a40*/  HMMA.1688.F32.TF32 R192, R132.reuse, R122, R192 ;  /* 0x0000007a84c0723c */ /* 0x040fe200000810c0 */
[----:B------:R2:W-:Y:S04]  /*82a50*/  STL [R1+0x60c4], R244 ;  /* 0x0060c4f401007387 */ /* 0x0005e80000100800 */
[----:B------:R3:W-:Y:S03]  /*82a60*/  STL [R1+0x60c0], R245 ;  /* 0x0060c0f501007387 */ /* 0x0007e60000100800 */
[----:B------:R-:W-:Y:S01]  /*82a70*/  HMMA.1688.F32.TF32 R176, R132, R78, R176 ;  /* 0x0000004e84b0723c */ /* 0x000fe200000810b0 */
[----:B------:R4:W-:Y:S04]  /*82a80*/  STL [R1+0x60bc], R246 ;  /* 0x0060bcf601007387 */ /* 0x0009e80000100800 */
[----:B------:R1:W-:Y:S04]  /*82a90*/  STL [R1+0x60b8], R247 ;  /* 0x0060b8f701007387 */ /* 0x0003e80000100800 */
        /* <DEDUP_REMOVED lines=12> */
[----:B--2---:R-:W-:-:S03]  /*82b60*/  IMAD.MOV.U32 R244, RZ, RZ, R168 ;  /* 0x000000fffff47224 */ /* 0x004fc600078e00a8 */
[----:B------:R-:W-:Y:S01]  /*82b70*/  STL.64 [R1+0x530], R172 ;  /* 0x000530ac01007387 */ /* 0x000fe20000100a00 */
[----:B---3--:R-:W-:Y:S01]  /*82b80*/  MOV R245, R169 ;  /* 0x000000a900f57202 */ /* 0x008fe20000000f00 */
[----:B----4-:R-:W-:Y:S02]  /*82b90*/  IMAD.MOV.U32 R246, RZ, RZ, R170 ;  /* 0x000000fffff67224 */ /* 0x010fe400078e00aa */
[----:B------:R2:W-:Y:S01]  /*82ba0*/  STL.64 [R1+0x538], R174 ;  /* 0x000538ae01007387 */ /* 0x0005e20000100a00 */
[----:B-1----:R-:W-:Y:S02]  /*82bb0*/  IMAD.MOV.U32 R247, RZ, RZ, R171 ;  /* 0x000000fffff77224 */ /* 0x002fe400078e00ab */
        /* <DEDUP_REMOVED lines=30> */
[----:B-1----:R-:W4:Y:S04]  /*82da0*/  LDL.LU R140, [R1+0x1dd0] ;  /* 0x001dd000018c7983 */ /* 0x002f280000300800 */
        /* <DEDUP_REMOVED lines=105> */
[----:B----4-:R-:W-:Y:S08]  /*83440*/  HMMA.1688.F32.TF32 R196, R132, R18, R196 ;  /* 0x0000001284c4723c */ /* 0x010ff000000810c4 */
[----:B------:R-:W-:Y:S08]  /*83450*/  HMMA.1688.F32.TF32 R164, R128, R114, R164 ;  /* 0x0000007280a4723c */ /* 0x000ff000000810a4 */
[C---:B------:R-:W-:Y:S08]  /*83460*/  HMMA.1688.F32.TF32 R240, R132.reuse, R62, R240 ;  /* 0x0000003e84f0723c */ /* 0x040ff000000810f0 */
[C---:B------:R-:W-:Y:S08]  /*83470*/  HMMA.1688.F32.TF32 R244, R132.reuse, R58, R216 ;  /* 0x0000003a84f4723c */ /* 0x040ff000000810d8 */
[C---:B------:R-:W-:Y:S07]  /*83480*/  HMMA.1688.F32.TF32 R216, R132.reuse, R50, R208 ;  /* 0x0000003284d8723c */ /* 0x040fee00000810d0 */
[----:B------:R-:W-:Y:S04]  /*83490*/  STL.64 [R1+0x100], R240 ;  /* 0x000100f001007387 */ /* 0x000fe80000100a00 */
[----:B------:R1:W-:Y:S01]  /*834a0*/  STL.64 [R1+0x108], R242 ;  /* 0x000108f201007387 */ /* 0x0003e20000100a00 */
[C---:B------:R-:W-:Y:S08]  /*834b0*/  HMMA.1688.F32.TF32 R208, R132.reuse, R42, R232 ;  /* 0x0000002a84d0723c */ /* 0x040ff000000810e8 */
[C---:B-1----:R-:W-:Y:S08]  /*834c0*/  HMMA.1688.F32.TF32 R240, R132.reuse, R54, R212 ;  /* 0x0000003684f0723c */ /* 0x042ff000000810d4 */
        /* <DEDUP_REMOVED lines=16> */
[C---:B-1----:R-:W-:Y:S08]  /*835d0*/  HMMA.1688.F32.TF32 R204, R132.reuse, R26, R200 ;  /* 0x0000001a84cc723c */ /* 0x042ff000000810c8 */
[C---:B------:R-:W-:Y:S08]  /*835e0*/  HMMA.1688.F32.TF32 R200, R132.reuse, R22, R236 ;  /* 0x0000001684c8723c */ /* 0x040ff000000810ec */
[----:B------:R-:W-:Y:S01]  /*835f0*/  HMMA.1688.F32.TF32 R184, R132, R6, R184 ;  /* 0x0000000684b8723c */ /* 0x000fe200000810b8 */
        /* <DEDUP_REMOVED lines=24> */
[----:B------:R-:W-:Y:S04]  /*83780*/  STL.64 [R1+0x4a0], R176 ;  /* 0x0004a0b001007387 */ /* 0x000fe80000100a00 */
[----:B------:R-:W-:Y:S01]  /*83790*/  STL.64 [R1+0x4a8], R178 ;  /* 0x0004a8b201007387 */ /* 0x000fe20000100a00 */
[C---:B------:R-:W-:Y:S03]  /*837a0*/  HMMA.1688.F32.TF32 R152, R128.reuse, R78, R152 ;  /* 0x0000004e8098723c */ /* 0x040fe60000081098 */
[----:B------:R-:W-:Y:S04]  /*837b0*/  LDS R213, [R3+0x6200] ;  /* 0x0062000003d57984 */ /* 0x000fe80000000800 */
[----:B------:R-:W1:Y:S08]  /*837c0*/  LDS R215, [R3+0x7200] ;  /* 0x0072000003d77984 */ /* 0x000e700000000800 */
[----:B------:R-:W-:Y:S04]  /*837d0*/  STL.64 [R1+0x490], R132 ;  /* 0x0004908401007387 */ /* 0x000fe80000100a00 */
[----:B------:R2:W-:Y:S02]  /*837e0*/  STL.64 [R1+0x498], R134 ;  /* 0x0004988601007387 */ /* 0x0005e40000100a00 */
[C---:B--2---:R-:W-:Y:S02]  /*837f0*/  HMMA.1688.F32.TF32 R132, R128.reuse, R110, R160 ;  /* 0x0000006e8084723c */ /* 0x044fe400000810a0 */
[----:B------:R-:W-:Y:S04]  /*83800*/  STL.64 [R1+0x480], R168 ;  /* 0x000480a801007387 */ /* 0x000fe80000100a00 */
[----:B------:R-:W-:Y:S04]  /*83810*/  STL.64 [R1+0x488], R170 ;  /* 0x000488aa01007387 */ /* 0x000fe80000100a00 */
[----:B------:R-:W-:Y:S01]  /*83820*/  STL.64 [R1+0x470], R164 ;  /* 0x000470a401007387 */ /* 0x000fe20000100a00 */
[C---:B------:R-:W-:Y:S03]  /*83830*/  HMMA.1688.F32.TF32 R148, R128.reuse, R74, R148 ;  /* 0x0000004a8094723c */ /* 0x040fe60000081094 */
[----:B------:R-:W-:Y:S09]  /*83840*/  STL.64 [R1+0x478], R166 ;  /* 0x000478a601007387 */ /* 0x000ff20000100a00 */
        /* <DEDUP_REMOVED lines=13> */
[----:B------:R-:W-:Y:S04]  /*83920*/  STL.64 [R1+0x428], R146 ;  /* 0x0004289201007387 */ /* 0x000fe80000100a00 */
[----:B------:R-:W2:Y:S04]  /*83930*/  LDL.LU R136, [R1+0x1c30] ;  /* 0x001c300001887983 */ /* 0x000ea80000300800 */
[----:B------:R3:W-:Y:S04]  /*83940*/  STL.64 [R1+0x410], R140 ;  /* 0x0004108c01007387 */ /* 0x0007e80000100a00 */
[----:B------:R4:W-:Y:S05]  /*83950*/  STL.64 [R1+0x418], R142 ;  /* 0x0004188e01007387 */ /* 0x0009ea0000100a00 */
[----:B------:R-:W-:Y:S04]  /*83960*/  STL.64 [R1+0x400], R132 ;  /* 0x0004008401007387 */ /* 0x000fe80000100a00 */
        /* <DEDUP_REMOVED lines=111> */
[C---:B-1----:R-:W-:Y:S01]  /*84060*/  HMMA.1688.F32.TF32 R132, R128.reuse, R86, R240 ;  /* 0x000000568084723c */ /* 0x042fe200000810f0 */
[----:B------:R-:W-:Y:S04]  /*84070*/  LDS R240, [R92+0x6280] ;  /* 0x006280005cf07984 */ /* 0x000fe80000000800 */
[----:B------:R-:W-:Y:S03]  /*84080*/  LDS R242, [R92+0x7280] ;  /* 0x007280005cf27984 */ /* 0x000fe60000000800 */
[C---:B------:R-:W-:Y:S01]  /*84090*/  HMMA.1688.F32.TF32 R208, R128.reuse, R70, R208 ;  /* 0x0000004680d0723c */ /* 0x040fe200000810d0 */
[----:B------:R-:W-:Y:S04]  /*840a0*/  LDS R241, [R3+0x6280] ;  /* 0x0062800003f17984 */ /* 0x000fe80000000800 */
[----:B------:R-:W-:Y:S03]  /*840b0*/  LDS R243, [R3+0x7280] ;  /* 0x0072800003f37984 */ /* 0x000fe60000000800 */
[C---:B------:R-:W-:Y:S08]  /*840c0*/  HMMA.1688.F32.TF32 R244, R128.reuse, R90, R244 ;  /* 0x0000005a80f4723c */ /* 0x040ff000000810f4 */
[C---:B------:R-:W-:Y:S11]  /*840d0*/  HMMA.1688.F32.TF32 R216, R128.reuse, R82, R216 ;  /* 0x0000005280d8723c */ /* 0x040ff600000810d8 */
[----:B------:R-:W-:Y:S04]  /*840e0*/  @!UPT UIADD3 URZ, URZ, URZ, URZ ;  /* 0x0000003f3f3ff290 */ /* 0x000fe8000fffe03f */
        /* <DEDUP_REMOVED lines=16> */
[----:B------:R-:W-:Y:S04]  /*841f0*/  STL.64 [R1+0x390], R208 ;  /* 0x000390d001007387 */ /* 0x000fe80000100a00 */
[----:B------:R-:W-:Y:S01]  /*84200*/  STL.64 [R1+0x398], R210 ;  /* 0x000398d201007387 */ /* 0x000fe20000100a00 */
[C---:B-1----:R-:W-:Y:S03]  /*84210*/  HMMA.1688.F32.TF32 R204, R128.reuse, R50, R220 ;  /* 0x0000003280cc723c */ /* 0x042fe600000810dc */
[----:B------:R-:W-:Y:S04]  /*84220*/  LDS R220, [R252+0x6200] ;  /* 0x00620000fcdc7984 */ /* 0x000fe80000000800 */
[----:B------:R-:W-:Y:S04]  /*84230*/  LDS R222, [R252+0x7200] ;  /* 0x00720000fcde7984 */ /* 0x000fe80000000800 */
[----:B------:R-:W-:Y:S04]  /*84240*/  STL.64 [R1+0x380], R132 ;  /* 0x0003808401007387 */ /* 0x000fe80000100a00 */
[----:B------:R1:W-:Y:S01]  /*84250*/  STL.64 [R1+0x388], R134 ;  /* 0x0003888601007387 */ /* 0x0003e20000100a00 */
[C---:B------:R-:W-:Y:S03]  /*84260*/  HMMA.1688.F32.TF32 R196, R128.reuse, R38, R196 ;  /* 0x0000002680c4723c */ /* 0x040fe600000810c4 */
        /* <DEDUP_REMOVED lines=26> */
[----:B-1----:R-:W-:Y:S08]  /*84410*/  HMMA.1688.F32.TF32 R132, R128, R6, R164 ;  /* 0x000000068084723c */ /* 0x002ff000000810a4 */
[C---:B------:R-:W-:Y:S01]  /*84420*/  HMMA.1688.F32.TF32 R128, R212.reuse, R158, R160 ;  /* 0x0000009ed480723c */ /* 0x040fe200000810a0 */
[----:B------:R-:W-:Y:S04]  /*84430*/  STL.64 [R1+0x150], R172 ;  /* 0x000150ac01007387 */ /* 0x000fe80000100a00 */
[----:B------:R-:W-:Y:S04]  /*84440*/  STL.64 [R1+0x158], R174 ;  /* 0x000158ae01007387 */ /* 0x000fe80000100a00 */
[----:B------:R-:W-:Y:S01]  /*84450*/  STL.64 [R1+0x140], R168 ;  /* 0x000140a801007387 */ /* 0x000fe20000100a00 */
[C---:B------:R-:W-:Y:S03]  /*84460*/  HMMA.1688.F32.TF32 R152, R212.reuse, R126, R152 ;  /* 0x0000007ed498723c */ /* 0x040fe60000081098 */
[----:B------:R-:W-:Y:S04]  /*84470*/  STL.64 [R1+0x148], R170 ;  /* 0x000148aa01007387 */ /* 0x000fe80000100a00 */
[----:B------:R-:W-:Y:S04]  /*84480*/  STL.64 [R1+0x130], R132 ;  /* 0x0001308401007387 */ /* 0x000fe80000100a00 */
[----:B------:R1:W-:Y:S04]  /*84490*/  STL.64 [R1+0x138], R134 ;  /* 0x0001388601007387 */ /* 0x0003e80000100a00 */
[----:B------:R-:W-:Y:S04]  /*844a0*/  STL.64 [R1+0x120], R128 ;  /* 0x0001208001007387 */ /* 0x000fe80000100a00 */
[----:B------:R3:W-:Y:S01]  /*844b0*/  STL.64 [R1+0x128], R130 ;  /* 0x0001288201007387 */ /* 0x0007e20000100a00 */
[C---:B-1----:R-:W-:Y:S08]  /*844c0*/  HMMA.1688.F32.TF32 R132, R212.reuse, R122, R148 ;  /* 0x0000007ad484723c */ /* 0x042ff00000081094 */
[C---:B---3--:R-:W-:Y:S01]  /*844d0*/  HMMA.1688.F32.TF32 R128, R212.reuse, R118, R144 ;  /* 0x00000076d480723c */ /* 0x048fe20000081090 */
[----:B------:R-:W-:Y:S04]  /*844e0*/  STL.64 [R1+0x330], R152 ;  /* 0x0003309801007387 */ /* 0x000fe80000100a00 */
[----:B------:R-:W-:Y:S03]  /*844f0*/  STL.64 [R1+0x338], R154 ;  /* 0x0003389a01007387 */ /* 0x000fe60000100a00 */
[C---:B------:R-:W-:Y:S07]  /*84500*/  HMMA.1688.F32.TF32 R140, R212.reuse, R114, R140 ;  /* 0x00000072d48c723c */ /* 0x040fee000008108c */
[----:B------:R-:W-:Y:S04]  /*84510*/  STL.64 [R1+0x320], R132 ;  /* 0x0003208401007387 */ /* 0x000fe80000100a00 */
[----:B------:R1:W-:Y:S04]  /*84520*/  STL.64 [R1+0x328], R134 ;  /* 0x0003288601007387 */ /* 0x0003e80000100a00 */
[----:B------:R-:W-:Y:S04]  /*84530*/  STL.64 [R1+0x310], R128 ;  /* 0x0003108001007387 */ /* 0x000fe80000100a00 */
[----:B------:R3:W-:Y:S01]  /*84540*/  STL.64 [R1+0x318], R130 ;  /* 0x0003188201007387 */ /* 0x0007e20000100a00 */
[C---:B-1----:R-:W-:Y:S08]  /*84550*/  HMMA.1688.F32.TF32 R132, R212.reuse, R110, R136 ;  /* 0x0000006ed484723c */ /* 0x042ff00000081088 */
[C---:B---3--:R-:W-:Y:S01]  /*84560*/  HMMA.1688.F32.TF32 R128, R212.reuse, R78, R248 ;  /* 0x0000004ed480723c */ /* 0x048fe200000810f8 */
[----:B------:R1:W-:Y:S04]  /*84570*/  STL.64 [R1+0x300], R140 ;  /* 0x0003008c01007387 */ /* 0x0003e80000100a00 */
[----:B------:R3:W-:Y:S04]  /*84580*/  STL.64 [R1+0x308], R142 ;  /* 0x0003088e01007387 */ /* 0x0007e80000100a00 */
[----:B------:R-:W4:Y:S06]  /*84590*/  LDL.LU R144, [R1+0x1ae0] ;  /* 0x001ae00001907983 */ /* 0x000f2c0000300800 */
[----:B------:R-:W-:Y:S04]  /*845a0*/  STL.64 [R1+0x2f0], R132 ;  /* 0x0002f08401007387 */ /* 0x000fe80000100a00 */
[----:B------:R1:W-:Y:S04]  /*845b0*/  STL.64 [R1+0x2f8], R134 ;  /* 0x0002f88601007387 */ /* 0x0003e80000100a00 */
        /* <DEDUP_REMOVED lines=85> */
[C---:B--2---:R-:W-:Y:S08]  /*84b10*/  HMMA.1688.F32.TF32 R132, R212.reuse, R106, R228 ;  /* 0x0000006ad484723c */ /* 0x044ff000000810e4 */
[C---:B----4-:R-:W-:Y:S08]  /*84b20*/  HMMA.1688.F32.TF32 R204, R212.reuse, R74, R232 ;  /* 0x0000004ad4cc723c */ /* 0x050ff000000810e8 */
[C---:B---3--:R-:W-:Y:S11]  /*84b30*/  HMMA.1688.F32.TF32 R128, R212.reuse, R102, R140 ;  /* 0x00000066d480723c */ /* 0x048ff6000008108c */
[----:B------:R-:W-:Y:S04]  /*84b40*/  @!UPT UIADD3 URZ, URZ, URZ, URZ ;  /* 0x0000003f3f3ff290 */ /* 0x000fe8000fffe03f */
[----:B------:R-:W-:Y:S04]  /*84b50*/  STL.64 [R1+0x2d0], R204 ;  /* 0x0002d0cc01007387 */ /* 0x000fe80000100a00 */
[----:B------:R-:W-:Y:S04]  /*84b60*/  STL.64 [R1+0x2d8], R206 ;  /* 0x0002d8ce01007387 */ /* 0x000fe80000100a00 */
[----:B------:R-:W2:Y:S04]  /*84b70*/  LDL.LU R140, [R1+0x1ac0] ;  /* 0x001ac000018c7983 */ /* 0x000ea80000300800 */
[----:B------:R-:W-:Y:S04]  /*84b80*/  STL.64 [R1+0x2c0], R132 ;  /* 0x0002c08401007387 */ /* 0x000fe80000100a00 */
[----:B------:R-:W-:Y:S04]  /*84b90*/  STL.64 [R1+0x2c8], R134 ;  /* 0x0002c88601007387 */ /* 0x000fe80000100a00 */
[----:B------:R-:W-:Y:S04]  /*84ba0*/  STL.64 [R1+0x2b0], R128 ;  /* 0x0002b08001007387 */ /* 0x000fe80000100a00 */
[----:B------:R1:W-:Y:S04]  /*84bb0*/  STL.64 [R1+0x2b8], R130 ;  /* 0x0002b88201007387 */ /* 0x0003e80000100a00 */
[----:B------:R-:W2:Y:S04]  /*84bc0*/  LDL.LU R141, [R1+0x1ac4] ;  /* 0x001ac400018d7983 */ /* 0x000ea80000300800 */
[----:B------:R-:W2:Y:S04]  /*84bd0*/  LDL.LU R142, [R1+0x1ac8] ;  /* 0x001ac800018e7983 */ /* 0x000ea80000300800 */
[----:B------:R-:W2:Y:S01]  /*84be0*/  LDL.LU R143, [R1+0x1acc] ;  /* 0x001acc00018f7983 */ /* 0x000ea20000300800 */
[C---:B-1----:R-:W-:Y:S08]  /*84bf0*/  HMMA.1688.F32.TF32 R128, R212.reuse, R98, R224 ;  /* 0x00000062d480723c */ /* 0x042ff000000810e0 */
        /* <DEDUP_REMOVED lines=15> */
[----:B------:R-:W-:Y:S04]  /*84cf0*/  STL.64 [R1+0x268], R194 ;  /* 0x000268c201007387 */ /* 0x000fe80000100a00 */
[----:B------:R-:W3:Y:S06]  /*84d00*/  LDL.LU R136, [R1+0x1ab0] ;  /* 0x001ab00001887983 */ /* 0x000eec0000300800 */
[----:B------:R-:W-:Y:S01]  /*84d10*/  STL.64 [R1+0x250], R132 ;  /* 0x0002508401007387 */ /* 0x000fe20000100a00 */
[C---:B------:R-:W-:Y:S03]  /*84d20*/  HMMA.1688.F32.TF32 R184, R212.reuse, R62, R184 ;  /* 0x0000003ed4b8723c */ /* 0x040fe600000810b8 */
[----:B------:R1:W-:Y:S04]  /*84d30*/  STL.64 [R1+0x258], R134 ;  /* 0x0002588601007387 */ /* 0x0003e80000100a00 */
[----:B------:R-:W-:Y:S04]  /*84d40*/  STL.64 [R1+0x240], R128 ;  /* 0x0002408001007387 */ /* 0x000fe80000100a00 */
[----:B------:R4:W-:Y:S01]  /*84d50*/  STL.64 [R1+0x248], R130 ;  /* 0x0002488201007387 */ /* 0x0009e20000100a00 */
[C---:B-1----:R-:W-:Y:S03]  /*84d60*/  HMMA.1688.F32.TF32 R132, R212.reuse, R58, R180 ;  /* 0x0000003ad484723c */ /* 0x042fe600000810b4 */
[----:B------:R-:W3:Y:S04]  /*84d70*/  LDL.LU R137, [R1+0x1ab4] ;  /* 0x001ab40001897983 */ /* 0x000ee80000300800 */
[----:B------:R-:W3:Y:S04]  /*84d80*/  LDL.LU R138, [R1+0x1ab8] ;  /* 0x001ab800018a7983 */ /* 0x000ee80000300800 */
[----:B------:R-:W3:Y:S01]  /*84d90*/  LDL.LU R139, [R1+0x1abc] ;  /* 0x001abc00018b7983 */ /* 0x000ee20000300800 */
[C---:B----4-:R-:W-:Y:S03]  /*84da0*/  HMMA.1688.F32.TF32 R128, R212.reuse, R54, R176 ;  /* 0x00000036d480723c */ /* 0x050fe600000810b0 */
[----:B------:R-:W-:Y:S04]  /*84db0*/  STL.64 [R1+0x230], R184 ;  /* 0x000230b801007387 */ /* 0x000fe80000100a00 */
[----:B------:R-:W-:Y:S01]  /*84dc0*/  STL.64 [R1+0x238], R186 ;  /* 0x000238ba01007387 */ /* 0x000fe20000100a00 */
[C---:B------:R-:W-:Y:S03]  /*84dd0*/  HMMA.1688.F32.TF32 R172, R212.reuse, R50, R172 ;  /* 0x00000032d4ac723c */ /* 0x040fe600000810ac */
[----:B------:R-:W-:Y:S04]  /*84de0*/  STL.64 [R1+0x220], R132 ;  /* 0x0002208401007387 */ /* 0x000fe80000100a00 */
[----:B------:R1:W-:Y:S08]  /*84df0*/  STL.64 [R1+0x228], R134 ;  /* 0x0002288601007387 */ /* 0x0003f00000100a00 */
        /* <DEDUP_REMOVED lines=8> */
[----:B------:R1:W-:Y:S01]  /*84e80*/  STL.64 [R1+0x1f8], R134 ;  /* 0x0001f88601007387 */ /* 0x0003e20000100a00 */
[C---:B------:R-:W-:Y:S03]  /*84e90*/  HMMA.1688.F32.TF32 R236, R212.reuse, R26, R144 ;  /* 0x0000001ad4ec723c */ /* 0x040fe60000081090 */
[----:B------:R-:W-:Y:S05]  /*84ea0*/  STL.64 [R1+0x1e0], R128 ;  /* 0x0001e08001007387 */ /* 0x000fea0000100a00 */
[C---:B-1----:R-:W-:Y:S01]  /*84eb0*/  HMMA.1688.F32.TF32 R132, R212.reuse, R34, R152 ;  /* 0x00000022d484723c */ /* 0x042fe20000081098 */
[----:B------:R1:W-:Y:S07]  /*84ec0*/  STL.64 [R1+0x1e8], R130 ;  /* 0x0001e88201007387 */ /* 0x0003ee0000100a00 */
[C---:B-1----:R-:W-:Y:S01]  /*84ed0*/  HMMA.1688.F32.TF32 R128, R212.reuse, R30, R148 ;  /* 0x0000001ed480723c */ /* 0x042fe20000081094 */
[----:B------:R1:W-:Y:S04]  /*84ee0*/  STL.64 [R1+0x1d0], R160 ;  /* 0x0001d0a001007387 */ /* 0x0003e80000100a00 */
[----:B------:R4:W-:Y:S10]  /*84ef0*/  STL.64 [R1+0x1d8], R162 ;  /* 0x0001d8a201007387 */ /* 0x0009f40000100a00 */
[----:B------:R-:W-:Y:S04]  /*84f00*/  STL.64 [R1+0x1c0], R132 ;  /* 0x0001c08401007387 */ /* 0x000fe80000100a00 */
[----:B------:R-:W-:Y:S01]  /*84f10*/  STL.64 [R1+0x1c8], R134 ;  /* 0x0001c88601007387 */ /* 0x000fe20000100a00 */
[C---:B------:R-:W-:Y:S03]  /*84f20*/  HMMA.1688.F32.TF32 R232, R212.reuse, R22, R248 ;  /* 0x00000016d4e8723c */ /* 0x040fe600000810f8 */
[----:B------:R-:W-:Y:S04]  /*84f30*/  STL.64 [R1+0x5f30], R238 ;  /* 0x005f30ee01007387 */ /* 0x000fe80000100a00 */
[----:B------:R-:W-:Y:S04]  /*84f40*/  STL.64 [R1+0x1b0], R128 ;  /* 0x0001b08001007387 */ /* 0x000fe80000100a00 */
[----:B------:R1:W-:Y:S04]  /*84f50*/  STL.64 [R1+0x1b8], R130 ;  /* 0x0001b88201007387 */ /* 0x0003e80000100a00 */
[----:B------:R-:W-:Y:S04]  /*84f60*/  STL.64 [R1+0x5f28], R236 ;  /* 0x005f28ec01007387 */ /* 0x000fe80000100a00 */
[----:B------:R-:W3:Y:S04]  /*84f70*/  LDL.LU R248, [R1+0x1aa0] ;  /* 0x001aa00001f87983 */ /* 0x000ee80000300800 */
[----:B------:R-:W3:Y:S04]  /*84f80*/  LDL.LU R249, [R1+0x1aa4] ;  /* 0x001aa40001f97983 */ /* 0x000ee80000300800 */
[----:B------:R-:W3:Y:S04]  /*84f90*/  LDL.LU R250, [R1+0x1aa8] ;  /* 0x001aa80001fa7983 */ /* 0x000ee80000300800 */
[----:B------:R-:W3:Y:S04]  /*84fa0*/  LDL.LU R251, [R1+0x1aac] ;  /* 0x001aac0001fb7983 */ /* 0x000ee80000300800 */
[----:B------:R-:W-:Y:S04]  /*84fb0*/  STL.64 [R1+0x5f40], R234 ;  /* 0x005f40ea01007387 */ /* 0x000fe80000100a00 */
[----:B------:R-:W-:Y:S04]  /*84fc0*/  STL.64 [R1+0x5f38], R232 ;  /* 0x005f38e801007387 */ /* 0x000fe80000100a00 */
[----:B-1----:R-:W3:Y:S04]  /*84fd0*/  LDL.LU R160, [R1+0x1a60] ;  /* 0x001a600001a07983 */ /* 0x002ee80000300800 */
[----:B------:R-:W3:Y:S04]  /*84fe0*/  LDL.LU R161, [R1+0x1a64] ;  /* 0x001a640001a17983 */ /* 0x000ee80000300800 */
[----:B----4-:R-:W4:Y:S04]  /*84ff0*/  LDL.LU R162, [R1+0x1a68] ;  /* 0x001a680001a27983 */ /* 0x010f280000300800 */
        /* <DEDUP_REMOVED lines=22> */
[C---:B---3--:R-:W-:Y:S03]  /*85160*/  HMMA.1688.F32.TF32 R224, R212.reuse, R14, R136 ;  /* 0x0000000ed4e0723c */ /* 0x048fe60000081088 */
[----:B------:R-:W2:Y:S04]  /*85170*/  LDL.LU R136, [R1+0x1a40] ;  /* 0x001a400001887983 */ /* 0x000ea80000300800 */
[----:B------:R-:W2:Y:S04]  /*85180*/  LDL.LU R137, [R1+0x1a44] ;  /* 0x001a440001897983 */ /* 0x000ea80000300800 */
[----:B------:R-:W2:Y:S04]  /*85190*/  LDL.LU R138, [R1+0x1a48] ;  /* 0x001a4800018a7983 */ /* 0x000ea80000300800 */
[----:B------:R-:W2:Y:S08]  /*851a0*/  LDL.LU R139, [R1+0x1a4c] ;  /* 0x001a4c00018b7983 */ /* 0x000eb00000300800 */
[----:B------:R-:W-:Y:S04]  /*851b0*/  STL.64 [R1+0x5f60], R226 ;  /* 0x005f60e201007387 */ /* 0x000fe80000100a00 */
[----:B------:R-:W-:Y:S01]  /*851c0*/  STL.64 [R1+0x5f58], R224 ;  /* 0x005f58e001007387 */ /* 0x000fe20000100a00 */
[C---:B------:R-:W-:Y:S03]  /*851d0*/  HMMA.1688.F32.TF32 R216, R212.reuse, R10, R248 ;  /* 0x0000000ad4d8723c */ /* 0x040fe600000810f8 */
[----:B------:R-:W3:Y:S04]  /*851e0*/  LDL.LU R248, [R1+0x1a30] ;  /* 0x001a300001f87983 */ /* 0x000ee80000300800 */
[----:B------:R-:W3:Y:S04]  /*851f0*/  LDL.LU R249, [R1+0x1a34] ;  /* 0x001a340001f97983 */ /* 0x000ee80000300800 */
[----:B------:R-:W3:Y:S04]  /*85200*/  LDL.LU R250, [R1+0x1a38] ;  /* 0x001a380001fa7983 */ /* 0x000ee80000300800 */
[----:B------:R-:W3:Y:S01]  /*85210*/  LDL.LU R251, [R1+0x1a3c] ;  /* 0x001a3c0001fb7983 */ /* 0x000ee20000300800 */
[----:B----4-:R-:W-:Y:S08]  /*85220*/  HMMA.1688.F32.TF32 R212, R212, R6, R160 ;  /* 0x00000006d4d4723c */ /* 0x010ff000000810a0 */
[C---:B------:R-:W-:Y:S01]  /*85230*/  HMMA.1688.F32.TF32 R208, R220.reuse, R158, R152 ;  /* 0x0000009edcd0723c */ /* 0x040fe20000081098 */
[----:B------:R-:W-:Y:S04]  /*85240*/  STL.64 [R1+0x5f70], R218 ;  /* 0x005f70da01007387 */ /* 0x000fe80000100a00 */
[----:B------:R-:W-:Y:S10]  /*85250*/  STL.64 [R1+0x5f68], R216 ;  /* 0x005f68d801007387 */ /* 0x000ff40000100a00 */
[----:B------:R-:W-:Y:S04]  /*85260*/  STL.64 [R1+0x5f80], R214 ;  /* 0x005f80d601007387 */ /* 0x000fe80000100a00 */
[----:B------:R-:W-:Y:S04]  /*85270*/  STL.64 [R1+0x5f78], R212 ;  /* 0x005f78d401007387 */ /* 0x000fe80000100a00 */
[----:B------:R-:W-:Y:S04]  /*85280*/  STL.64 [R1+0x5f90], R210 ;  /* 0x005f90d201007387 */ /* 0x000fe80000100a00 */
[----:B------:R-:W-:Y:S01]  /*85290*/  STL.64 [R1+0x5f88], R208 ;  /* 0x005f88d001007387 */ /* 0x000fe20000100a00 */
[C---:B--2---:R-:W-:Y:S03]  /*852a0*/  HMMA.1688.F32.TF32 R204, R220.reuse, R126, R144 ;  /* 0x0000007edccc723c */ /* 0x044fe60000081090 */
[----:B------:R-:W2:Y:S04]  /*852b0*/  LDL.LU R144, [R1+0x1a20] ;  /* 0x001a200001907983 */ /* 0x000ea80000300800 */
[----:B------:R-:W2:Y:S04]  /*852c0*/  LDL.LU R145, [R1+0x1a24] ;  /* 0x001a240001917983 */ /* 0x000ea80000300800 */
[----:B------:R-:W2:Y:S04]  /*852d0*/  LDL.LU R146, [R1+0x1a28] ;  /* 0x001a280001927983 */ /* 0x000ea80000300800 */
[----:B------:R-:W2:Y:S01]  /*852e0*/  LDL.LU R147, [R1+0x1a2c] ;  /* 0x001a2c0001937983 */ /* 0x000ea20000300800 */
[C---:B------:R-:W-:Y:S08]  /*852f0*/  HMMA.1688.F32.TF32 R196, R220.reuse, R118, R140 ;  /* 0x00000076dcc4723c */ /* 0x040ff0000008108c */
[C---:B------:R-:W-:Y:S01]  /*85300*/  HMMA.1688.F32.TF32 R200, R220.reuse, R122, R148 ;  /* 0x0000007adcc8723c */ /* 0x040fe20000081094 */
[----:B------:R-:W-:Y:S04]  /*85310*/  STL.64 [R1+0x5fa0], R206 ;  /* 0x005fa0ce01007387 */ /* 0x000fe80000100a00 */
[----:B------:R-:W-:Y:S11]  /*85320*/  STL.64 [R1+0x5f98], R204 ;  /* 0x005f98cc01007387 */ /* 0x000ff60000100a00 */
[----:B------:R-:W-:Y:S07]  /*85330*/  @!UPT UIADD3 URZ, URZ, URZ, URZ ;  /* 0x0000003f3f3ff290 */ /* 0x000fee000fffe03f */
[----:B------:R-:W-:Y:S04]  /*85340*/  STL.64 [R1+0x5fb0], R202 ;  /* 0x005fb0ca01007387 */ /* 0x000fe80000100a00 */
[----:B------:R-:W-:Y:S04]  /*85350*/  STL.64 [R1+0x5fa8], R200 ;  /* 0x005fa8c801007387 */ /* 0x000fe80000100a00 */
[----:B------:R-:W-:Y:S04]  /*85360*/  STL.64 [R1+0x5fc0], R198 ;  /* 0x005fc0c601007387 */ /* 0x000fe80000100a00 */
[----:B------:R-:W-:Y:S04]  /*85370*/  STL.64 [R1+0x5fb8], R196 ;  /* 0x005fb8c401007387 */ /* 0x000fe80000100a00 */
[----:B------:R-:W4:Y:S04]  /*85380*/  LDL.LU R140, [R1+0x1a10] ;  /* 0x001a1000018c7983 */ /* 0x000f280000300800 */
[----:B------:R-:W4:Y:S04]  /*85390*/  LDL.LU R141, [R1+0x1a14] ;  /* 0x001a1400018d7983 */ /* 0x000f280000300800 */
[----:B------:R-:W4:Y:S04]  /*853a0*/  LDL.LU R142, [R1+0x1a18] ;  /* 0x001a1800018e7983 */ /* 0x000f280000300800 */
[----:B------:R-:W4:Y:S01]  /*853b0*/  LDL.LU R143, [R1+0x1a1c] ;  /* 0x001a1c00018f7983 */ /* 0x000f220000300800 */
[C---:B------:R-:W-:Y:S11]  /*853c0*/  HMMA.1688.F32.TF32 R192, R220.reuse, R114, R136 ;  /* 0x00000072dcc0723c */ /* 0x040ff60000081088 */
[----:B------:R-:W-:Y:S11]  /*853d0*/  @!UPT UIADD3 URZ, URZ, URZ, URZ ;  /* 0x0000003f3f3ff290 */ /* 0x000ff6000fffe03f */
[----:B------:R-:W-:Y:S01]  /*853e0*/  @!UPT UIADD3 URZ, URZ, URZ, URZ ;  /* 0x0000003f3f3ff290 */ /* 0x000fe2000fffe03f */
[----:B------:R-:W-:Y:S04]  /*853f0*/  STL.64 [R1+0x5fd0], R194 ;  /* 0x005fd0c201007387 */ /* 0x000fe80000100a00 */
[----:B------:R-:W-:Y:S04]  /*85400*/  STL.64 [R1+0x5fc8], R192 ;  /* 0x005fc8c001007387 */ /* 0x000fe80000100a00 */
        /* <DEDUP_REMOVED lines=8> */
[C---:B---3--:R-:W-:Y:S03]  /*85490*/  HMMA.1688.F32.TF32 R188, R220.reuse, R110, R248 ;  /* 0x0000006edcbc723c */ /* 0x048fe600000810f8 */
[----:B------:R-:W3:Y:S04]  /*854a0*/  LDL.LU R248, [R1+0x19e0] ;  /* 0x0019e00001f87983 */ /* 0x000ee80000300800 */
[----:B------:R-:W3:Y:S04]  /*854b0*/  LDL.LU R249, [R1+0x19e4] ;  /* 0x0019e40001f97983 */ /* 0x000ee80000300800 */
[----:B------:R-:W3:Y:S04]  /*854c0*/  LDL.LU R250, [R1+0x19e8] ;  /* 0x0019e80001fa7983 */ /* 0x000ee80000300800 */
[----:B------:R-:W3:Y:S08]  /*854d0*/  LDL.LU R251, [R1+0x19ec] ;  /* 0x0019ec0001fb7983 */ /* 0x000ef00000300800 */
        /* <DEDUP_REMOVED lines=11> */
[----:B------:R-:W2:Y:S04]  /*85590*/  LDL.LU R144, [R1+0x19b0] ;  /* 0x0019b00001907983 */ /* 0x000ea80000300800 */
[----:B------:R-:W2:Y:S04]  /*855a0*/  LDL.LU R145, [R1+0x19b4] ;  /* 0x0019b40001917983 */ /* 0x000ea80000300800 */
[----:B------:R-:W2:Y:S04]  /*855b0*/  LDL.LU R146, [R1+0x19b8] ;  /* 0x0019b80001927983 */ /* 0x000ea80000300800 */
[----:B------:R-:W2:Y:S08]  /*855c0*/  LDL.LU R147, [R1+0x19bc] ;  /* 0x0019bc0001937983 */ /* 0x000eb00000300800 */
[----:B------:R-:W-:Y:S04]  /*855d0*/  STL.64 [R1+0x5ff0], R186 ;  /* 0x005ff0ba01007387 */ /* 0x000fe80000100a00 */
[----:B------:R-:W-:Y:S01]  /*855e0*/  STL.64 [R1+0x5fe8], R184 ;  /* 0x005fe8b801007387 */ /* 0x000fe20000100a00 */
[C---:B----4-:R-:W-:Y:S03]  /*855f0*/  HMMA.1688.F32.TF32 R180, R220.reuse, R74, R140 ;  /* 0x0000004adcb4723c */ /* 0x050fe6000008108c */
[----:B------:R-:W4:Y:S04]  /*85600*/  LDL.LU R140, [R1+0x19a0] ;  /* 0x0019a000018c7983 */ /* 0x000f280000300800 */
[----:B------:R-:W4:Y:S04]  /*85610*/  LDL.LU R141, [R1+0x19a4] ;  /* 0x0019a400018d7983 */ /* 0x000f280000300800 */
[----:B------:R-:W4:Y:S04]  /*85620*/  LDL.LU R142, [R1+0x19a8] ;  /* 0x0019a800018e7983 */ /* 0x000f280000300800 */
[----:B------:R-:W4:Y:S08]  /*85630*/  LDL.LU R143, [R1+0x19ac] ;  /* 0x0019ac00018f7983 */ /* 0x000f300000300800 */
[----:B------:R-:W-:Y:S01]  /*85640*/  STL.64 [R1+0x6000], R182 ;  /* 0x006000b601007387 */ /* 0x000fe20000100a00 */
[C---:B------:R-:W-:Y:S08]  /*85650*/  HMMA.1688.F32.TF32 R176, R220.reuse, R106, R160 ;  /* 0x0000006adcb0723c */ /* 0x040ff000000810a0 */
[C---:B------:R-:W-:Y:S01]  /*85660*/  HMMA.1688.F32.TF32 R172, R220.reuse, R102, R136 ;  /* 0x00000066dcac723c */ /* 0x040fe20000081088 */
[----:B------:R-:W-:Y:S11]  /*85670*/  STL.64 [R1+0x5ff8], R180 ;  /* 0x005ff8b401007387 */ /* 0x000ff60000100a00 */
[----:B------:R-:W-:Y:S03]  /*85680*/  @!UPT UIADD3 URZ, URZ, URZ, URZ ;  /* 0x0000003f3f3ff290 */ /* 0x000fe6000fffe03f */
        /* <DEDUP_REMOVED lines=12> */
[----:B------:R-:W3:Y:S01]  /*85750*/  LDL.LU R251, [R1+0x198c] ;  /* 0x00198c0001fb7983 */ /* 0x000ee20000300800 */
[C---:B------:R-:W-:Y:S08]  /*85760*/  HMMA.1688.F32.TF32 R160, R220.reuse, R90, R148 ;  /* 0x0000005adca0723c */ /* 0x040ff00000081094 */
[C---:B------:R-:W-:Y:S01]  /*85770*/  HMMA.1688.F32.TF32 R164, R220.reuse, R94, R152 ;  /* 0x0000005edca4723c */ /* 0x040fe20000081098 */
[----:B------:R-:W-:Y:S04]  /*85780*/  STL.64 [R1+0x6030], R170 ;  /* 0x006030aa01007387 */ /* 0x000fe80000100a00 */
[----:B------:R-:W-:Y:S11]  /*85790*/  STL.64 [R1+0x6028], R168 ;  /* 0x006028a801007387 */ /* 0x000ff60000100a00 */
[----:B------:R-:W-:Y:S07]  /*857a0*/  @!UPT UIADD3 URZ, URZ, URZ, URZ ;  /* 0x0000003f3f3ff290 */ /* 0x000fee000fffe03f */
[----:B------:R-:W-:Y:S04]  /*857b0*/  STL.64 [R1+0x6040], R166 ;  /* 0x006040a601007387 */ /* 0x000fe80000100a00 */
[----:B------:R-:W-:Y:S01]  /*857c0*/  STL.64 [R1+0x6038], R164 ;  /* 0x006038a401007387 */ /* 0x000fe20000100a00 */
[C---:B--2---:R-:W-:Y:S03]  /*857d0*/  HMMA.1688.F32.TF32 R128, R220.reuse, R86, R144 ;  /* 0x00000056dc80723c */ /* 0x044fe60000081090 */
[----:B------:R-:W-:Y:S04]  /*857e0*/  STL.64 [R1+0x6050], R162 ;  /* 0x006050a201007387 */ /* 0x000fe80000100a00 */
[----:B------:R-:W-:Y:S11]  /*857f0*/  STL.64 [R1+0x6048], R160 ;  /* 0x006048a001007387 */ /* 0x000ff60000100a00 */
[----:B------:R-:W-:Y:S05]  /*85800*/  @!UPT UIADD3 URZ, URZ, URZ, URZ ;  /* 0x0000003f3f3ff290 */ /* 0x000fea000fffe03f */
        /* <DEDUP_REMOVED lines=12> */
[C---:B----4-:R-:W-:Y:S11]  /*858d0*/  HMMA.1688.F32.TF32 R132, R220.reuse, R82, R140 ;  /* 0x00000052dc84723c */ /* 0x050ff6000008108c */
[----:B------:R-:W-:Y:S11]  /*858e0*/  @!UPT UIADD3 URZ, URZ, URZ, URZ ;  /* 0x0000003f3f3ff290 */ /* 0x000ff6000fffe03f */
[----:B------:R-:W-:Y:S01]  /*858f0*/  @!UPT UIADD3 URZ, URZ, URZ, URZ ;  /* 0x0000003f3f3ff290 */ /* 0x000fe2000fffe03f */
[----:B------:R-:W-:Y:S04]  /*85900*/  STL [R1+0x5e84], R132 ;  /* 0x005e848401007387 */ /* 0x000fe80000100800 */
[----:B------:R-:W-:Y:S04]  /*85910*/  STL [R1+0x5e80], R133 ;  /* 0x005e808501007387 */ /* 0x000fe80000100800 */
[----:B------:R-:W-:Y:S04]  /*85920*/  STL [R1+0x5e7c], R134 ;  /* 0x005e7c8601007387 */ /* 0x000fe80000100800 */
[----:B------:R4:W-:Y:S01]  /*85930*/  STL [R1+0x5e78], R135 ;  /* 0x005e788701007387 */ /* 0x0009e20000100800 */
[C---:B------:R-:W-:Y:S11]  /*85940*/  HMMA.1688.F32.TF32 R136, R220.reuse, R70, R136 ;  /* 0x00000046dc88723c */ /* 0x040ff60000081088 */
[----:B------:R-:W-:Y:S11]  /*85950*/  @!UPT UIADD3 URZ, URZ, URZ, URZ ;  /* 0x0000003f3f3ff290 */ /* 0x000ff6000fffe03f */
[----:B------:R-:W-:Y:S01]  /*85960*/  @!UPT UIADD3 URZ, URZ, URZ, URZ ;  /* 0x0000003f3f3ff290 */ /* 0x000fe2000fffe03f */
[----:B------:R-:W-:Y:S04]  /*85970*/  STL [R1+0x5ea4], R136 ;  /* 0x005ea48801007387 */ /* 0x000fe80000100800 */
[----:B------:R-:W-:Y:S04]  /*85980*/  STL [R1+0x5ea0], R137 ;  /* 0x005ea08901007387 */ /* 0x000fe80000100800 */
[----:B------:R-:W-:Y:S04]  /*85990*/  STL [R1+0x5e9c], R138 ;  /* 0x005e9c8a01007387 */ /* 0x000fe80000100800 */
[----:B------:R-:W-:Y:S04]  /*859a0*/  STL [R1+0x5e88], R139 ;  /* 0x005e888b01007387 */ /* 0x000fe80000100800 */
        /* <DEDUP_REMOVED lines=13> */
[----:B------:R-:W-:Y:S04]  /*85a80*/  STL [R1+0x5e68], R140 ;  /* 0x005e688c01007387 */ /* 0x000fe80000100800 */
[----:B------:R-:W-:Y:S04]  /*85a90*/  STL [R1+0x5e64], R141 ;  /* 0x005e648d01007387 */ /* 0x000fe80000100800 */
[----:B------:R-:W-:Y:S04]  /*85aa0*/  STL [R1+0x5e60], R142 ;  /* 0x005e608e01007387 */ /* 0x000fe80000100800 */
[----:B------:R-:W-:Y:S01]  /*85ab0*/  STL [R1+0x5e5c], R143 ;  /* 0x005e5c8f01007387 */ /* 0x000fe20000100800 */
[C---:B--2---:R-:W-:Y:S11]  /*85ac0*/  HMMA.1688.F32.TF32 R144, R220.reuse, R62, R144 ;  /* 0x0000003edc90723c */ /* 0x044ff60000081090 */
        /* <DEDUP_REMOVED lines=17> */
[----:B------:R1:W-:Y:S04]  /*85be0*/  STL [R1+0x5eb4], R148 ;  /* 0x005eb49401007387 */ /* 0x0003e80000100800 */
[----:B------:R1:W-:Y:S04]  /*85bf0*/  STL [R1+0x5eb0], R149 ;  /* 0x005eb09501007387 */ /* 0x0003e80000100800 */
[----:B------:R1:W-:Y:S04]  /*85c00*/  STL [R1+0x5eac], R150 ;  /* 0x005eac9601007387 */ /* 0x0003e80000100800 */
[----:B------:R-:W-:Y:S04]  /*85c10*/  STL [R1+0x5e58], R151 ;  /* 0x005e589701007387 */ /* 0x000fe80000100800 */
[----:B------:R-:W3:Y:S04]  /*85c20*/  LDL.LU R244, [R1+0x1900] ;  /* 0x0019000001f47983 */ /* 0x000ee80000300800 */
[----:B------:R-:W3:Y:S04]  /*85c30*/  LDL.LU R245, [R1+0x1904] ;  /* 0x0019040001f57983 */ /* 0x000ee80000300800 */
[----:B------:R-:W3:Y:S04]  /*85c40*/  LDL.LU R246, [R1+0x1908] ;  /* 0x0019080001f67983 */ /* 0x000ee80000300800 */
[----:B------:R-:W3:Y:S01]  /*85c50*/  LDL.LU R247, [R1+0x190c] ;  /* 0x00190c0001f77983 */ /* 0x000ee20000300800 */
[C---:B----4-:R-:W-:Y:S08]  /*85c60*/  HMMA.1688.F32.TF32 R152, R220.reuse, R54, R152 ;  /* 0x00000036dc98723c */ /* 0x050ff00000081098 */
[C---:B---3--:R-:W-:Y:S11]  /*85c70*/  HMMA.1688.F32.TF32 R132, R220.reuse, R50, R228 ;  /* 0x00000032dc84723c */ /* 0x048ff600000810e4 */
[----:B------:R-:W-:Y:S04]  /*85c80*/  @!UPT UIADD3 URZ, URZ, URZ, URZ ;  /* 0x0000003f3f3ff290 */ /* 0x000fe8000fffe03f */
[----:B------:R3:W-:Y:S04]  /*85c90*/  STL [R1+0x5ec0], R152 ;  /* 0x005ec09801007387 */ /* 0x0007e80000100800 */
[----:B------:R-:W-:Y:S04]  /*85ca0*/  STL [R1+0x5ebc], R153 ;  /* 0x005ebc9901007387 */ /* 0x000fe80000100800 */
[----:B------:R4:W-:Y:S01]  /*85cb0*/  STL [R1+0x5eb8], R154 ;  /* 0x005eb89a01007387 */ /* 0x0009e20000100800 */
[----:B------:R-:W-:Y:S03]  /*85cc0*/  HMMA.1688.F32.TF32 R128, R220, R46, R248 ;  /* 0x0000002edc80723c */ /* 0x000fe600000810f8 */
[----:B------:R-:W-:Y:S04]  /*85cd0*/  STL [R1+0x5e54], R155 ;  /* 0x005e549b01007387 */ /* 0x000fe80000100800 */
[----:B------:R-:W-:Y:S04]  /*85ce0*/  STL.64 [R1+0x7a0], R132 ;  /* 0x0007a08401007387 */ /* 0x000fe80000100a00 */
[----:B------:R-:W-:Y:S04]  /*85cf0*/  STL.64 [R1+0x7a8], R134 ;  /* 0x0007a88601007387 */ /* 0x000fe80000100a00 */
[----:B------:R-:W2:Y:S04]  /*85d00*/  LDL.LU R248, [R1+0x18f0] ;  /* 0x0018f00001f87983 */ /* 0x000ea80000300800 */
[----:B------:R-:W2:Y:S04]  /*85d10*/  LDL.LU R249, [R1+0x18f4] ;  /* 0x0018f40001f97983 */ /* 0x000ea80000300800 */
[----:B------:R-:W2:Y:S04]  /*85d20*/  LDL.LU R250, [R1+0x18f8] ;  /* 0x0018f80001fa7983 */ /* 0x000ea80000300800 */
[----:B------:R-:W2:Y:S01]  /*85d30*/  LDL.LU R251, [R1+0x18fc] ;  /* 0x0018fc0001fb7983 */ /* 0x000ea20000300800 */
[----:B-1----:R-:W-:Y:S01]  /*85d40*/  MOV R148, R128 ;  /* 0x0000008000947202 */ /* 0x002fe20000000f00 */
[----:B------:R-:W-:Y:S01]  /*85d50*/  IMAD.MOV.U32 R149, RZ, RZ, R129 ;  /* 0x000000ffff957224 */ /* 0x000fe200078e0081 */
[----:B------:R-:W-:Y:S01]  /*85d60*/  MOV R144, R131 ;  /* 0x0000008300907202 */ /* 0x000fe20000000f00 */
[----:B------:R-:W-:-:S04]  /*85d70*/  IMAD.MOV.U32 R150, RZ, RZ, R130 ;  /* 0x000000ffff967224 */ /* 0x000fc800078e0082 */
[----:B------:R-:W-:Y:S04]  /*85d80*/  STL [R1+0x5ed0], R144 ;  /* 0x005ed09001007387 */ /* 0x000fe80000100800 */
[----:B------:R-:W-:Y:S04]  /*85d90*/  STL [R1+0x5ecc], R150 ;  /* 0x005ecc9601007387 */ /* 0x000fe80000100800 */
[----:B------:R-:W-:Y:S04]  /*85da0*/  STL [R1+0x5ec8], R148 ;  /* 0x005ec89401007387 */ /* 0x000fe80000100800 */
[----:B------:R-:W-:Y:S01]  /*85db0*/  STL [R1+0x5ec4], R149 ;  /* 0x005ec49501007387 */ /* 0x000fe20000100800 */
[C---:B---3--:R-:W-:Y:S11]  /*85dc0*/  HMMA.1688.F32.TF32 R128, R220.reuse, R42, R232 ;  /* 0x0000002adc80723c */ /* 0x048ff600000810e8 */
[----:B------:R-:W-:Y:S11]  /*85dd0*/  @!UPT UIADD3 URZ, URZ, URZ, URZ ;  /* 0x0000003f3f3ff290 */ /* 0x000ff6000fffe03f */
[----:B------:R-:W-:Y:S01]  /*85de0*/  @!UPT UIADD3 URZ, URZ, URZ, URZ ;  /* 0x0000003f3f3ff290 */ /* 0x000fe2000fffe03f */
[----:B------:R1:W-:Y:S01]  /*85df0*/  STL [R1+0x800], R128 ;  /* 0x0008008001007387 */ /* 0x0003e20000100800 */
[----:B------:R-:W-:Y:S01]  /*85e00*/  IMAD.MOV.U32 R152, RZ, RZ, R129 ;  /* 0x000000ffff987224 */ /* 0x000fe200078e0081 */
[----:B----4-:R-:W-:Y:S01]  /*85e10*/  MOV R154, R131 ;  /* 0x00000083009a7202 */ /* 0x010fe20000000f00 */
[----:B------:R-:W-:Y:S02]  /*85e20*/  IMAD.MOV.U32 R153, RZ, RZ, R130 ;  /* 0x000000ffff997224 */ /* 0x000fe400078e0082 */
[----:B-1----:R-:W-:Y:S02]  /*85e30*/  HMMA.1688.F32.TF32 R128, R220, R38, R236 ;  /* 0x00000026dc80723c */ /* 0x002fe400000810ec */
[----:B------:R-:W-:Y:S04]  /*85e40*/  STL [R1+0x5edc], R154 ;  /* 0x005edc9a01007387 */ /* 0x000fe80000100800 */
[----:B------:R-:W-:Y:S04]  /*85e50*/  STL [R1+0x5ed8], R153 ;  /* 0x005ed89901007387 */ /* 0x000fe80000100800 */
[----:B------:R-:W-:Y:S11]  /*85e60*/  STL [R1+0x5ed4], R152 ;  /* 0x005ed49801007387 */ /* 0x000ff60000100800 */
[----:B------:R-:W-:Y:S03]  /*85e70*/  @!UPT UIADD3 URZ, URZ, URZ, URZ ;  /* 0x0000003f3f3ff290 */ /* 0x000fe6000fffe03f */
[----:B------:R-:W-:Y:S01]  /*85e80*/  IMAD.MOV.U32 R136, RZ, RZ, R128 ;  /* 0x000000ffff887224 */ /* 0x000fe200078e0080 */
[----:B------:R-:W-:Y:S01]  /*85e90*/  MOV R138, R130 ;  /* 0x00000082008a7202 */ /* 0x000fe20000000f00 */
[----:B------:R-:W-:Y:S02]  /*85ea0*/  IMAD.MOV.U32 R128, RZ, RZ, R131 ;  /* 0x000000ffff807224 */ /* 0x000fe400078e0083 */
[----:B------:R-:W-:-:S03]  /*85eb0*/  IMAD.MOV.U32 R137, RZ, RZ, R129 ;  /* 0x000000ffff897224 */ /* 0x000fc600078e0081 */
[----:B------:R2:W-:Y:S04]  /*85ec0*/  STL [R1+0x5eec], R128 ;  /* 0x005eec8001007387 */ /* 0x0005e80000100800 */
[----:B------:R-:W-:Y:S04]  /*85ed0*/  STL [R1+0x5ee8], R138 ;  /* 0x005ee88a01007387 */ /* 0x000fe80000100800 */
[----:B------:R-:W-:Y:S04]  /*85ee0*/  STL [R1+0x5ee4], R137 ;  /* 0x005ee48901007387 */ /* 0x000fe80000100800 */
[----:B------:R1:W-:Y:S04]  /*85ef0*/  STL [R1+0x5ee0], R136 ;  /* 0x005ee08801007387 */ /* 0x0003e80000100800 */
[----:B------:R-:W3:Y:S04]  /*85f00*/  LDL.LU R224, [R1+0x18e0] ;  /* 0x0018e00001e07983 */ /* 0x000ee80000300800 */
[----:B------:R-:W3:Y:S04]  /*85f10*/  LDL.LU R225, [R1+0x18e4] ;  /* 0x0018e40001e17983 */ /* 0x000ee80000300800 */
[----:B------:R-:W3:Y:S04]  /*85f20*/  LDL.LU R226, [R1+0x18e8] ;  /* 0x0018e80001e27983 */ /* 0x000ee80000300800 */
[----:B------:R-:W3:Y:S01]  /*85f30*/  LDL.LU R227, [R1+0x18ec] ;  /* 0x0018ec0001e37983 */ /* 0x000ee20000300800 */
[----:B------:R-:W-:Y:S03]  /*85f40*/  HMMA.1688.F32.TF32 R132, R220, R34, R244 ;  /* 0x00000022dc84723c */ /* 0x000fe600000810f4 */
[----:B------:R-:W4:Y:S04]  /*85f50*/  LDL.LU R228, [R1+0x18d0] ;  /* 0x0018d00001e47983 */ /* 0x000f280000300800 */
[----:B------:R-:W4:Y:S04]  /*85f60*/  LDL.LU R229, [R1+0x18d4] ;  /* 0x0018d40001e57983 */ /* 0x000f280000300800 */
[----:B------:R-:W4:Y:S04]  /*85f70*/  LDL.LU R230, [R1+0x18d8] ;  /* 0x0018d80001e67983 */ /* 0x000f280000300800 */
[----:B------:R-:W4:Y:S09]  /*85f80*/  LDL.LU R231, [R1+0x18dc] ;  /* 0x0018dc0001e77983 */ /* 0x000f320000300800 */
[----:B------:R-:W-:Y:S01]  /*85f90*/  IMAD.MOV.U32 R149, RZ, RZ, R135 ;  /* 0x000000ffff957224 */ /* 0x000fe200078e0087 */
[----:B------:R-:W-:Y:S01]  /*85fa0*/  MOV R150, R133 ;  /* 0x0000008500967202 */ /* 0x000fe20000000f00 */
[----:B------:R-:W-:-:S02]  /*85fb0*/  IMAD.MOV.U32 R148, RZ, RZ, R134 ;  /* 0x000000ffff947224 */ /* 0x000fc400078e0086 */
[----:B------:R-:W-:Y:S01]  /*85fc0*/  IMAD.MOV.U32 R144, RZ, RZ, R132 ;  /* 0x000000ffff907224 */ /* 0x000fe200078e0084 */
[----:B------:R-:W-:Y:S04]  /*85fd0*/  STL [R1+0x5efc], R149 ;  /* 0x005efc9501007387 */ /* 0x000fe80000100800 */
[----:B------:R-:W-:Y:S04]  /*85fe0*/  STL [R1+0x5ef8], R148 ;  /* 0x005ef89401007387 */ /* 0x000fe80000100800 */
[----:B------:R-:W-:Y:S04]  /*85ff0*/  STL [R1+0x5ef4], R150 ;  /* 0x005ef49601007387 */ /* 0x000fe80000100800 */
[----:B------:R1:W-:Y:S04]  /*86000*/  STL [R1+0x5ef0], R144 ;  /* 0x005ef09001007387 */ /* 0x0003e80000100800 */
        /* <DEDUP_REMOVED lines=12> */
[----:B--2---:R-:W-:Y:S03]  /*860d0*/  HMMA.1688.F32.TF32 R128, R220, R30, R248 ;  /* 0x0000001edc80723c */ /* 0x004fe600000810f8 */
[----:B------:R-:W2:Y:S04]  /*860e0*/  LDL.LU R248, [R1+0x1880] ;  /* 0x0018800001f87983 */ /* 0x000ea80000300800 */
[----:B------:R-:W2:Y:S04]  /*860f0*/  LDL.LU R249, [R1+0x1884] ;  /* 0x0018840001f97983 */ /* 0x000ea80000300800 */
[----:B------:R-:W2:Y:S04]  /*86100*/  LDL.LU R250, [R1+0x1888] ;  /* 0x0018880001fa7983 */ /* 0x000ea80000300800 */
[----:B------:R-:W2:Y:S09]  /*86110*/  LDL.LU R251, [R1+0x188c] ;  /* 0x00188c0001fb7983 */ /* 0x000eb20000300800 */
[----:B-1----:R-:W-:Y:S01]  /*86120*/  MOV R136, R128 ;  /* 0x0000008000887202 */ /* 0x002fe20000000f00 */
[----:B------:R-:W-:Y:S01]  /*86130*/  IMAD.MOV.U32 R154, RZ, RZ, R129 ;  /* 0x000000ffff9a7224 */ /* 0x000fe200078e0081 */
[----:B------:R-:W-:Y:S01]  /*86140*/  MOV R152, R131 ;  /* 0x0000008300987202 */ /* 0x000fe20000000f00 */
[----:B------:R-:W-:-:S04]  /*86150*/  IMAD.MOV.U32 R153, RZ, RZ, R130 ;  /* 0x000000ffff997224 */ /* 0x000fc800078e0082 */
[----:B------:R-:W-:Y:S04]  /*86160*/  STL [R1+0x5f0c], R152 ;  /* 0x005f0c9801007387 */ /* 0x000fe80000100800 */
[----:B------:R-:W-:Y:S04]  /*86170*/  STL [R1+0x5f08], R153 ;  /* 0x005f089901007387 */ /* 0x000fe80000100800 */
[----:B------:R-:W-:Y:S04]  /*86180*/  STL [R1+0x5f04], R154 ;  /* 0x005f049a01007387 */ /* 0x000fe80000100800 */
[----:B------:R1:W-:Y:S01]  /*86190*/  STL [R1+0x5f00], R136 ;  /* 0x005f008801007387 */ /* 0x0003e20000100800 */
[C---:B---3--:R-:W-:Y:S11]  /*861a0*/  HMMA.1688.F32.TF32 R132, R220.reuse, R26, R224 ;  /* 0x0000001adc84723c */ /* 0x048ff600000810e0 */
[----:B------:R-:W-:Y:S11]  /*861b0*/  @!UPT UIADD3 URZ, URZ, URZ, URZ ;  /* 0x0000003f3f3ff290 */ /* 0x000ff6000fffe03f */
[----:B------:R-:W-:Y:S02]  /*861c0*/  @!UPT UIADD3 URZ, URZ, URZ, URZ ;  /* 0x0000003f3f3ff290 */ /* 0x000fe4000fffe03f */
[----:B------:R-:W-:Y:S01]  /*861d0*/  IMAD.MOV.U32 R144, RZ, RZ, R132 ;  /* 0x000000ffff907224 */ /* 0x000fe200078e0084 */
[----:B------:R-:W-:Y:S01]  /*861e0*/  MOV R138, R134 ;  /* 0x00000086008a7202 */ /* 0x000fe20000000f00 */
[----:B------:R-:W-:Y:S02]  /*861f0*/  IMAD.MOV.U32 R128, RZ, RZ, R133 ;  /* 0x000000ffff807224 */ /* 0x000fe400078e0085 */
[----:B------:R-:W-:Y:S02]  /*86200*/  IMAD.MOV.U32 R137, RZ, RZ, R135 ;  /* 0x000000ffff897224 */ /* 0x000fe400078e0087 */
[C---:B----4-:R-:W-:Y:S11]  /*86210*/  HMMA.1688.F32.TF32 R132, R220.reuse, R22, R228 ;  /* 0x00000016dc84723c */ /* 0x050ff600000810e4 */
[----:B------:R-:W-:Y:S11]  /*86220*/  @!UPT UIADD3 URZ, URZ, URZ, URZ ;  /* 0x0000003f3f3ff290 */ /* 0x000ff6000fffe03f */
[----:B------:R-:W-:Y:S02]  /*86230*/  @!UPT UIADD3 URZ, URZ, URZ, URZ ;  /* 0x0000003f3f3ff290 */ /* 0x000fe4000fffe03f */
[----:B------:R-:W-:Y:S01]  /*86240*/  IMAD.MOV.U32 R129, RZ, RZ, R132 ;  /* 0x000000ffff817224 */ /* 0x000fe200078e0084 */
[----:B------:R-:W-:Y:S01]  /*86250*/  MOV R130, R133 ;  /* 0x0000008500827202 */ /* 0x000fe20000000f00 */
[----:B------:R-:W-:Y:S02]  /*86260*/  IMAD.MOV.U32 R131, RZ, RZ, R134 ;  /* 0x000000ffff837224 */ /* 0x000fe400078e0086 */
[----:B------:R-:W-:Y:S02]  /*86270*/  IMAD.MOV.U32 R139, RZ, RZ, R135 ;  /* 0x000000ffff8b7224 */ /* 0x000fe400078e0087 */
[C---:B------:R-:W-:Y:S01]  /*86280*/  HMMA.1688.F32.TF32 R132, R220.reuse, R18, R232 ;  /* 0x00000012dc84723c */ /* 0x040fe200000810e8 */
[----:B------:R-:W-:Y:S11]  /*86290*/  STL [R1+0x5f1c], R137 ;  /* 0x005f1c8901007387 */ /* 0x000ff60000100800 */
[----:B------:R-:W-:Y:S11]  /*862a0*/  @!UPT UIADD3 URZ, URZ, URZ, URZ ;  /* 0x0000003f3f3ff290 */ /* 0x000ff6000fffe03f */
[----:B------:R-:W-:Y:S01]  /*862b0*/  @!UPT UIADD3 URZ, URZ, URZ, URZ ;  /* 0x0000003f3f3ff290 */ /* 0x000fe2000fffe03f */
[----:B-1----:R-:W-:Y:S01]  /*862c0*/  MOV R136, R132 ;  /* 0x0000008400887202 */ /* 0x002fe20000000f00 */
[----:B------:R-:W-:Y:S01]  /*862d0*/  IMAD.MOV.U32 R149, RZ, RZ, R133 ;  /* 0x000000ffff957224 */ /* 0x000fe200078e0085 */
[----:B------:R-:W-:Y:S01]  /*862e0*/  MOV R150, R135 ;  /* 0x0000008700967202 */ /* 0x000fe20000000f00 */
[----:B------:R-:W-:Y:S02]  /*862f0*/  IMAD.MOV.U32 R148, RZ, RZ, R134 ;  /* 0x000000ffff947224 */ /* 0x000fe400078e0086 */
[C---:B------:R-:W-:Y:S01]  /*86300*/  HMMA.1688.F32.TF32 R132, R220.reuse, R14, R236 ;  /* 0x0000000edc84723c */ /* 0x040fe200000810ec */
[----:B------:R-:W-:Y:S04]  /*86310*/  STL [R1+0x5f18], R138 ;  /* 0x005f188a01007387 */ /* 0x000fe80000100800 */
[----:B------:R-:W-:Y:S04]  /*86320*/  STL [R1+0x5f14], R128 ;  /* 0x005f148001007387 */ /* 0x000fe80000100800 */
[----:B------:R1:W-:Y:S11]  /*86330*/  STL [R1+0x5f10], R144 ;  /* 0x005f109001007387 */ /* 0x0003f60000100800 */
[----:B------:R-:W-:Y:S04]  /*86340*/  @!UPT UIADD3 URZ, URZ, URZ, URZ ;  /* 0x0000003f3f3ff290 */ /* 0x000fe8000fffe03f */
[----:B-1----:R-:W-:Y:S01]  /*86350*/  IMAD.MOV.U32 R144, RZ, RZ, R132 ;  /* 0x000000ffff907224 */ /* 0x002fe200078e0084 */
[----:B------:R-:W-:Y:S01]  /*86360*/  MOV R153, R134 ;  /* 0x0000008600997202 */ /* 0x000fe20000000f00 */
[----:B------:R-:W-:Y:S02]  /*86370*/  IMAD.MOV.U32 R152, RZ, RZ, R133 ;  /* 0x000000ffff987224 */ /* 0x000fe400078e0085 */
[----:B------:R-:W-:Y:S02]  /*86380*/  IMAD.MOV.U32 R154, RZ, RZ, R135 ;  /* 0x000000ffff9a7224 */ /* 0x000fe400078e0087 */
[C---:B------:R-:W-:Y:S01]  /*86390*/  HMMA.1688.F32.TF32 R132, R220.reuse, R10, R244 ;  /* 0x0000000adc84723c */ /* 0x040fe200000810f4 */
[----:B------:R1:W-:Y:S04]  /*863a0*/  STL [R1+0x5f20], R129 ;  /* 0x005f208101007387 */ /* 0x0003e80000100800 */
[----:B------:R-:W-:Y:S03]  /*863b0*/  STL.64 [R1+0x6070], R130 ;  /* 0x0060708201007387 */ /* 0x000fe60000100a00 */
[----:B--2---:R-:W-:Y:S01]  /*863c0*/  HMMA.1688.F32.TF32 R140, R220, R6, R248 ;  /* 0x00000006dc8c723c */ /* 0x004fe200000810f8 */
[----:B------:R-:W-:Y:S04]  /*863d0*/  LDS R221, [R2+0x6280] ;  /* 0x0062800002dd7984 */ /* 0x000fe80000000800 */
[----:B------:R-:W-:Y:S04]  /*863e0*/  LDS R223, [R2+0x7280] ;  /* 0x0072800002df7984 */ /* 0x000fe80000000800 */
[----:B------:R-:W-:Y:S04]  /*863f0*/  LDS R220, [R252+0x6280] ;  /* 0x00628000fcdc7984 */ /* 0x000fe80000000800 */
[----:B------:R-:W2:Y:S03]  /*86400*/  LDS R222, [R252+0x7280] ;  /* 0x00728000fcde7984 */ /* 0x000ea60000000800 */
[----:B-1----:R-:W-:-:S02]  /*86410*/  IMAD.MOV.U32 R129, RZ, RZ, R132 ;  /* 0x000000ffff817224 */ /* 0x002fc400078e0084 */
[----:B------:R-:W-:Y:S01]  /*86420*/  IMAD.MOV.U32 R128, RZ, RZ, R135 ;  /* 0x000000ffff807224 */ /* 0x000fe200078e0087 */
[----:B------:R-:W-:Y:S01]  /*86430*/  MOV R137, R133 ;  /* 0x0000008500897202 */ /* 0x000fe20000000f00 */
[----:B------:R-:W-:-:S03]  /*86440*/  IMAD.MOV.U32 R138, RZ, RZ, R134 ;  /* 0x000000ffff8a7224 */ /* 0x000fc600078e0086 */
[----:B------:R1:W-:Y:S04]  /*86450*/  STL.64 [R1+0x6068], R128 ;  /* 0x0060688001007387 */ /* 0x0003e80000100a00 */
[----:B------:R-:W-:Y:S04]  /*86460*/  STL.64 [R1+0x6060], R138 ;  /* 0x0060608a01007387 */ /* 0x000fe80000100a00 */
[----:B------:R-:W-:Y:S04]  /*86470*/  STL.64 [R1+0x6058], R136 ;  /* 0x0060588801007387 */ /* 0x000fe80000100a00 */
        /* <DEDUP_REMOVED lines=59> */
[----:B------:R-:W-:-:S05]  /*86830*/  IMAD.MOV.U32 R134, RZ, RZ, R142 ;  /* 0x000000ffff867224 */ /* 0x000fca00078e008e */
[----:B------:R-:W-:Y:S04]  /*86840*/  STL.64 [R1+0x6080], R134 ;  /* 0x0060808601007387 */ /* 0x000fe80000100a00 */
[----:B------:R4:W-:Y:S01]  /*86850*/  STL.64 [R1+0x6078], R132 ;  /* 0x0060788401007387 */ /* 0x0009e20000100a00 */
[C---:B-1----:R-:W-:Y:S11]  /*86860*/  HMMA.1688.F32.TF32 R128, R240.reuse, R158, R188 ;  /* 0x0000009ef080723c */ /* 0x042ff600000810bc */
[----:B------:R-:W-:Y:S11]  /*86870*/  @!UPT UIADD3 URZ, URZ, URZ, URZ ;  /* 0x0000003f3f3ff290 */ /* 0x000ff6000fffe03f */
[----:B------:R-:W-:Y:S02]  /*86880*/  @!UPT UIADD3 URZ, URZ, URZ, URZ ;  /* 0x0000003f3f3ff290 */ /* 0x000fe4000fffe03f */
[----:B------:R-:W-:Y:S01]  /*86890*/  IMAD.MOV.U32 R145, RZ, RZ, R128 ;  /* 0x000000ffff917224 */ /* 0x000fe200078e0080 */
[----:B------:R-:W-:Y:S01]  /*868a0*/  MOV R147, R130 ;  /* 0x0000008200937202 */ /* 0x000fe20000000f00 */
[----:B------:R-:W-:Y:S02]  /*868b0*/  IMAD.MOV.U32 R146, RZ, RZ, R129 ;  /* 0x000000ffff927224 */ /* 0x000fe400078e0081 */
[----:B------:R-:W-:Y:S02]  /*868c0*/  IMAD.MOV.U32 R140, RZ, RZ, R131 ;  /* 0x000000ffff8c7224 */ /* 0x000fe400078e0083 */
[C---:B--2---:R-:W-:Y:S01]  /*868d0*/  HMMA.1688.F32.TF32 R128, R240.reuse, R126, R192 ;  /* 0x0000007ef080723c */ /* 0x044fe200000810c0 */
[----:B------:R-:W-:Y:S04]  /*868e0*/  STL.64 [R1+0x6090], R146 ;  /* 0x0060909201007387 */ /* 0x000fe80000100a00 */
[----:B------:R-:W-:Y:S04]  /*868f0*/  STL.64 [R1+0x6088], R144 ;  /* 0x0060889001007387 */ /* 0x000fe80000100a00 */
[----:B------:R-:W2:Y:S11]  /*86900*/  LDL.LU R2, [R1+0x6190] ;  /* 0x0061900001027983 */ /* 0x000eb60000300800 */
[----:B------:R-:W-:Y:S04]  /*86910*/  @!UPT UIADD3 URZ, URZ, URZ, URZ ;  /* 0x0000003f3f3ff290 */ /* 0x000fe8000fffe03f */
[----:B------:R-:W-:Y:S01]  /*86920*/  IMAD.MOV.U32 R141, RZ, RZ, R128 ;  /* 0x000000ffff8d7224 */ /* 0x000fe200078e0080 */
[----:B------:R-:W-:Y:S01]  /*86930*/  MOV R142, R129 ;  /* 0x00000081008e7202 */ /* 0x000fe20000000f00 */
[----:B------:R-:W-:Y:S02]  /*86940*/  IMAD.MOV.U32 R143, RZ, RZ, R130 ;  /* 0x000000ffff8f7224 */ /* 0x000fe400078e0082 */
[----:B------:R-:W-:Y:S02]  /*86950*/  IMAD.MOV.U32 R151, RZ, RZ, R131 ;  /* 0x000000ffff977224 */ /* 0x000fe400078e0083 */
[C---:B---3--:R-:W-:Y:S03]  /*86960*/  HMMA.1688.F32.TF32 R128, R240.reuse, R122, R196 ;  /* 0x0000007af080723c */ /* 0x048fe600000810c4 */
[----:B------:R-:W-:Y:S04]  /*86970*/  STL.64 [R1+0x60b0], R150 ;  /* 0x0060b09601007387 */ /* 0x000fe80000100a00 */
[----:B------:R-:W-:Y:S04]  /*86980*/  STL.64 [R1+0x60a8], R148 ;  /* 0x0060a89401007387 */ /* 0x000fe80000100a00 */
[----:B------:R-:W-:Y:S04]  /*86990*/  STL.64 [R1+0x60a0], R142 ;  /* 0x0060a08e01007387 */ /* 0x000fe80000100a00 */
[----:B------:R-:W-:Y:S01]  /*869a0*/  STL.64 [R1+0x6098], R140 ;  /* 0x0060988c01007387 */ /* 0x000fe20000100a00 */
[----:B----4-:R-:W-:Y:S07]  /*869b0*/  HMMA.1688.F32.TF32 R132, R240, R118, R200 ;  /* 0x00000076f084723c */ /* 0x010fee00000810c8 */
[----:B------:R-:W-:Y:S01]  /*869c0*/  STL [R1+0x20c4], R129 ;  /* 0x0020c48101007387 */ /* 0x000fe20000100800 */
[----:B------:R-:W-:-:S03]  /*869d0*/  MOV R155, R128 ;  /* 0x00000080009b7202 */ /* 0x000fc60000000f00 */
        /* <DEDUP_REMOVED lines=17> */
[C---:B---3--:R-:W-:Y:S01]  /*86af0*/  HMMA.1688.F32.TF32 R132, R240.reuse, R102, R228 ;  /* 0x00000066f084723c */ /* 0x048fe200000810e4 */
        /* <DEDUP_REMOVED lines=109> */
[C---:B----4-:R-:W-:Y:S08]  /*871d0*/  HMMA.1688.F32.TF32 R140, R240.reuse, R82, R136 ;  /* 0x00000052f08c723c */ /* 0x050ff00000081088 */
[C---:B--2---:R-:W-:Y:S08]  /*871e0*/  HMMA.1688.F32.TF32 R136, R240.reuse, R70, R128 ;  /* 0x00000046f088723c */ /* 0x044ff00000081080 */
[C---:B---3--:R-:W-:Y:S08]  /*871f0*/  HMMA.1688.F32.TF32 R132, R240.reuse, R66, R160 ;  /* 0x00000042f084723c */ /* 0x048ff000000810a0 */
[C---:B------:R-:W-:Y:S01]  /*87200*/  HMMA.1688.F32.TF32 R128, R240.reuse, R62, R164 ;  /* 0x0000003ef080723c */ /* 0x040fe200000810a4 */
        /* <DEDUP_REMOVED lines=45> */
[----:B--2---:R-:W-:Y:S03]  /*874e0*/  HMMA.1688.F32.TF32 R132, R240, R6, R224 ;  /* 0x00000006f084723c */ /* 0x004fe600000810e0 */
[----:B------:R-:W-:Y:S04]  /*874f0*/  LDS R240, [R92+0x6300] ;  /* 0x006300005cf07984 */ /* 0x000fe80000000800 */
[----:B------:R-:W-:Y:S01]  /*87500*/  LDS R242, [R92+0x7300] ;  /* 0x007300005cf27984 */ /* 0x000fe20000000800 */
[C---:B-1----:R-:W-:Y:S03]  /*87510*/  HMMA.1688.F32.TF32 R128, R220.reuse, R158, R228 ;  /* 0x0000009edc80723c */ /* 0x042fe600000810e4 */
[----:B------:R-:W-:Y:S04]  /*87520*/  LDS R241, [R3+0x6300] ;  /* 0x0063000003f17984 */ /* 0x000fe80000000800 */
[----:B------:R-:W1:Y:S04]  /*87530*/  LDS R243, [R3+0x7300] ;  /* 0x0073000003f37984 */ /* 0x000e680000000800 */
[----:B------:R-:W-:Y:S04]  /*87540*/  STL.64 [R1+0x1f00], R136 ;  /* 0x001f008801007387 */ /* 0x000fe80000100a00 */
[----:B------:R-:W-:Y:S04]  /*87550*/  STL.64 [R1+0x1f08], R138 ;  /* 0x001f088a01007387 */ /* 0x000fe80000100a00 */
[----:B------:R-:W-:Y:S04]  /*87560*/  STL.64 [R1+0xcb0], R132 ;  /* 0x000cb08401007387 */ /* 0x000fe80000100a00 */
[----:B------:R2:W-:Y:S04]  /*87570*/  STL.64 [R1+0xcb8], R134 ;  /* 0x000cb88601007387 */ /* 0x0005e80000100a00 */
[----:B------:R-:W-:Y:S04]  /*87580*/  STL.64 [R1+0xcd0], R128 ;  /* 0x000cd08001007387 */ /* 0x000fe80000100a00 */
[----:B------:R3:W-:Y:S01]  /*87590*/  STL.64 [R1+0xcd8], R130 ;  /* 0x000cd88201007387 */ /* 0x0007e20000100a00 */
[C---:B--2---:R-:W-:Y:S08]  /*875a0*/  HMMA.1688.F32.TF32 R132, R220.reuse, R126, R232 ;  /* 0x0000007edc84723c */ /* 0x044ff000000810e8 */
[C---:B---3--:R-:W-:Y:S01]  /*875b0*/  HMMA.1688.F32.TF32 R128, R220.reuse, R122, R236 ;  /* 0x0000007adc80723c */ /* 0x048fe200000810ec */
[----:B------:R-:W-:Y:S11]  /*875c0*/  STL.64 [R1+0x6188], R122 ;  /* 0x0061887a01007387 */ /* 0x000ff60000100a00 */
[----:B------:R-:W-:Y:S03]  /*875d0*/  @!UPT UIADD3 URZ, URZ, URZ, URZ ;  /* 0x0000003f3f3ff290 */ /* 0x000fe6000fffe03f */
[----:B------:R-:W-:Y:S04]  /*875e0*/  STL.64 [R1+0x1ef0], R132 ;  /* 0x001ef08401007387 */ /* 0x000fe80000100a00 */
[----:B------:R-:W-:Y:S04]  /*875f0*/  STL.64 [R1+0x1ef8], R134 ;  /* 0x001ef88601007387 */ /* 0x000fe80000100a00 */
[----:B------:R2:W-:Y:S04]  /*87600*/  STL.64 [R1+0x6180], R120 ;  /* 0x0061807801007387 */ /* 0x0005e80000100a00 */
[----:B------:R-:W-:Y:S04]  /*87610*/  STL.64 [R1+0x1ee0], R128 ;  /* 0x001ee08001007387 */ /* 0x000fe80000100a00 */
[----:B------:R-:W-:Y:S01]  /*87620*/  STL.64 [R1+0x1ee8], R130 ;  /* 0x001ee88201007387 */ /* 0x000fe20000100a00 */
[C---:B--2---:R-:W-:Y:S03]  /*87630*/  HMMA.1688.F32.TF32 R120, R220.reuse, R118, R244 ;  /* 0x00000076dc78723c */ /* 0x044fe600000810f4 */
[----:B------:R-:W-:Y:S04]  /*87640*/  STL.64 [R1+0x6178], R118 ;  /* 0x0061787601007387 */ /* 0x000fe80000100a00 */
[----:B------:R2:W-:Y:S02]  /*87650*/  STL.64 [R1+0x6170], R116 ;  /* 0x0061707401007387 */ /* 0x0005e40000100a00 */
[----:B--2---:R-:W-:Y:S11]  /*87660*/  HMMA.1688.F32.TF32 R116, R220, R114, R248 ;  /* 0x00000072dc74723c */ /* 0x004ff600000810f8 */
[----:B------:R-:W-:Y:S03]  /*87670*/  @!UPT UIADD3 URZ, URZ, URZ, URZ ;  /* 0x0000003f3f3ff290 */ /* 0x000fe6000fffe03f */
[----:B------:R-:W-:Y:S04]  /*87680*/  STL.64 [R1+0x1ed0], R120 ;  /* 0x001ed07801007387 */ /* 0x000fe80000100a00 */
[----:B------:R-:W-:Y:S04]  /*87690*/  STL.64 [R1+0x1ed8], R122 ;  /* 0x001ed87a01007387 */ /* 0x000fe80000100a00 */
[----:B------:R-:W1:Y:S04]  /*876a0*/  LDL.LU R248, [R1+0x1470] ;  /* 0x0014700001f87983 */ /* 0x000e680000300800 */
[----:B------:R-:W-:Y:S04]  /*876b0*/  STL.64 [R1+0x1ec0], R116 ;  /* 0x001ec07401007387 */ /* 0x000fe80000100a00 */
[----:B------:R2:W-:Y:S04]  /*876c0*/  STL.64 [R1+0x1ec8], R118 ;  /* 0x001ec87601007387 */ /* 0x0005e80000100a00 */
[----:B------:R-:W1:Y:S04]  /*876d0*/  LDL.LU R249, [R1+0x1474] ;  /* 0x0014740001f97983 */ /* 0x000e680000300800 */
[----:B------:R-:W1:Y:S04]  /*876e0*/  LDL.LU R250, [R1+0x1478] ;  /* 0x0014780001fa7983 */ /* 0x000e680000300800 */
[----:B------:R-:W1:Y:S04]  /*876f0*/  LDL.LU R251, [R1+0x147c] ;  /* 0x00147c0001fb7983 */ /* 0x000e680000300800 */
        /* <DEDUP_REMOVED lines=106> */
[----:B------:R-:W-:-:S02]  /*87da0*/  IMAD.MOV.U32 R246, RZ, RZ, R2 ;  /* 0x000000fffff67224 */ /* 0x000fc400078e0002 */
[----:B------:R-:W-:Y:S01]  /*87db0*/  IMAD.MOV.U32 R247, RZ, RZ, R0 ;  /* 0x000000fffff77224 */ /* 0x000fe200078e0000 */
[C---:B--2---:R-:W-:Y:S08]  /*87dc0*/  HMMA.1688.F32.TF32 R116, R220.reuse, R110, R152 ;  /* 0x0000006edc74723c */ /* 0x044ff00000081098 */
[C---:B---3--:R-:W-:Y:S11]  /*87dd0*/  HMMA.1688.F32.TF32 R140, R220.reuse, R78, R140 ;  /* 0x0000004edc8c723c */ /* 0x048ff6000008108c */
[----:B------:R-:W-:Y:S04]  /*87de0*/  @!UPT UIADD3 URZ, URZ, URZ, URZ ;  /* 0x0000003f3f3ff290 */ /* 0x000fe8000fffe03f */
[----:B------:R2:W-:Y:S01]  /*87df0*/  STL.64 [R1+0x1eb0], R116 ;  /* 0x001eb07401007387 */ /* 0x0005e20000100a00 */
[----:B------:R-:W-:Y:S01]  /*87e00*/  MOV R2, R118 ;  /* 0x0000007600027202 */ /* 0x000fe20000000f00 */
[----:B------:R-:W-:Y:S01]  /*87e10*/  IMAD.MOV.U32 R0, RZ, RZ, R119 ;  /* 0x000000ffff007224 */ /* 0x000fe200078e0077 */
[C---:B----4-:R-:W-:Y:S08]  /*87e20*/  HMMA.1688.F32.TF32 R120, R220.reuse, R74, R148 ;  /* 0x0000004adc78723c */ /* 0x050ff00000081094 */
[C---:B--2---:R-:W-:Y:S01]  /*87e30*/  HMMA.1688.F32.TF32 R116, R220.reuse, R106, R144 ;  /* 0x0000006adc74723c */ /* 0x044fe20000081090 */
[----:B------:R2:W-:Y:S07]  /*87e40*/  STL [R1+0x5e50], R2 ;  /* 0x005e500201007387 */ /* 0x0005ee0000100800 */
[C---:B------:R-:W-:Y:S01]  /*87e50*/  HMMA.1688.F32.TF32 R132, R220.reuse, R102, R132 ;  /* 0x00000066dc84723c */ /* 0x040fe20000081084 */
[----:B--2---:R-:W2:Y:S04]  /*87e60*/  LDL R2, [R1+0xf30] ;  /* 0x000f300001027983 */ /* 0x004ea80000100800 */
[----:B------:R-:W-:Y:S04]  /*87e70*/  STL.64 [R1+0x1ea0], R140 ;  /* 0x001ea08c01007387 */ /* 0x000fe80000100a00 */
[----:B------:R-:W-:Y:S04]  /*87e80*/  STL.64 [R1+0x1ea8], R142 ;  /* 0x001ea88e01007387 */ /* 0x000fe80000100a00 */
[----:B------:R-:W-:Y:S04]  /*87e90*/  STL.64 [R1+0x1e90], R120 ;  /* 0x001e907801007387 */ /* 0x000fe80000100a00 */
[----:B------:R3:W-:Y:S04]  /*87ea0*/  STL.64 [R1+0x1e98], R122 ;  /* 0x001e987a01007387 */ /* 0x0007e80000100a00 */
[----:B------:R-:W-:Y:S04]  /*87eb0*/  STL.64 [R1+0x1e80], R116 ;  /* 0x001e807401007387 */ /* 0x000fe80000100a00 */
[----:B------:R4:W-:Y:S01]  /*87ec0*/  STL.64 [R1+0x1e88], R118 ;  /* 0x001e887601007387 */ /* 0x0009e20000100a00 */
[C---:B---3--:R-:W-:Y:S08]  /*87ed0*/  HMMA.1688.F32.TF32 R120, R220.reuse, R98, R136 ;  /* 0x00000062dc78723c */ /* 0x048ff00000081088 */
[C---:B----4-:R-:W-:Y:S01]  /*87ee0*/  HMMA.1688.F32.TF32 R116, R220.reuse, R94, R128 ;  /* 0x0000005edc74723c */ /* 0x050fe20000081080 */
[----:B------:R-:W-:Y:S04]  /*87ef0*/  STL.64 [R1+0x1e70], R132 ;  /* 0x001e708401007387 */ /* 0x000fe80000100a00 */
[----:B------:R-:W-:Y:S03]  /*87f00*/  STL.64 [R1+0x1e78], R134 ;  /* 0x001e788601007387 */ /* 0x000fe60000100a00 */
[C---:B------:R-:W-:Y:S07]  /*87f10*/  HMMA.1688.F32.TF32 R128, R220.reuse, R90, R160 ;  /* 0x0000005adc80723c */ /* 0x040fee00000810a0 */
[----:B------:R-:W-:Y:S04]  /*87f20*/  STL.64 [R1+0x1e60], R120 ;  /* 0x001e607801007387 */ /* 0x000fe80000100a00 */
[----:B------:R3:W-:Y:S04]  /*87f30*/  STL.64 [R1+0x1e68], R122 ;  /* 0x001e687a01007387 */ /* 0x0007e80000100a00 */
[----:B------:R-:W-:Y:S04]  /*87f40*/  STL.64 [R1+0x1e50], R116 ;  /* 0x001e507401007387 */ /* 0x000fe80000100a00 */
[----:B------:R4:W-:Y:S01]  /*87f50*/  STL.64 [R1+0x1e58], R118 ;  /* 0x001e587601007387 */ /* 0x0009e20000100a00 */
[C---:B---3--:R-:W-:Y:S08]  /*87f60*/  HMMA.1688.F32.TF32 R120, R220.reuse, R86, R164 ;  /* 0x00000056dc78723c */ /* 0x048ff000000810a4 */
[C---:B----4-:R-:W-:Y:S01]  /*87f70*/  HMMA.1688.F32.TF32 R116, R220.reuse, R82, R168 ;  /* 0x00000052dc74723c */ /* 0x050fe200000810a8 */
[----:B------:R-:W-:Y:S04]  /*87f80*/  STL.64 [R1+0x1e40], R128 ;  /* 0x001e408001007387 */ /* 0x000fe80000100a00 */
[----:B------:R3:W-:Y:S10]  /*87f90*/  STL.64 [R1+0x1e48], R130 ;  /* 0x001e488201007387 */ /* 0x0007f40000100a00 */
[----:B------:R-:W-:Y:S01]  /*87fa0*/  STL.64 [R1+0x1e30], R120 ;  /* 0x001e307801007387 */ /* 0x000fe20000100a00 */
[C---:B---3--:R-:W-:Y:S03]  /*87fb0*/  HMMA.1688.F32.TF32 R128, R220.reuse, R70, R172 ;  /* 0x00000046dc80723c */ /* 0x048fe600000810ac */
[----:B------:R3:W-:Y:S04]  /*87fc0*/  STL.64 [R1+0x1e38], R122 ;  /* 0x001e387a01007387 */ /* 0x0007e80000100a00 */
[----:B------:R-:W-:Y:S04]  /*87fd0*/  STL.64 [R1+0x1e20], R116 ;  /* 0x001e207401007387 */ /* 0x000fe80000100a00 */
[----:B------:R4:W-:Y:S01]  /*87fe0*/  STL.64 [R1+0x1e28], R118 ;  /* 0x001e287601007387 */ /* 0x0009e20000100a00 */
[C---:B---3--:R-:W-:Y:S08]  /*87ff0*/  HMMA.1688.F32.TF32 R120, R220.reuse, R66, R176 ;  /* 0x00000042dc78723c */ /* 0x048ff000000810b0 */
[C---:B----4-:R-:W-:Y:S03]  /*88000*/  HMMA.1688.F32.TF32 R116, R220.reuse, R62, R180 ;  /* 0x0000003edc74723c */ /* 0x050fe600000810b4 */
[----:B------:R-:W-:Y:S04]  /*88010*/  STL.64 [R1+0x1e10], R128 ;  /* 0x001e108001007387 */ /* 0x000fe80000100a00 */
[----:B------:R3:W-:Y:S08]  /*88020*/  STL.64 [R1+0x1e18], R130 ;  /* 0x001e188201007387 */ /* 0x0007f00000100a00 */
        /* <DEDUP_REMOVED lines=41> */
[----:B---3--:R-:W-:Y:S03]  /*882c0*/  HMMA.1688.F32.TF32 R120, R220, R6, R244 ;  /* 0x00000006dc78723c */ /* 0x008fe600000810f4 */
[----:B------:R-:W-:Y:S04]  /*882d0*/  LDS R220, [R252+0x6300] ;  /* 0x00630000fcdc7984 */ /* 0x000fe80000000800 */
[----:B------:R-:W-:Y:S01]  /*882e0*/  LDS R222, [R252+0x7300] ;  /* 0x00730000fcde7984 */ /* 0x000fe20000000800 */
[C---:B-1----:R-:W-:Y:S03]  /*882f0*/  HMMA.1688.F32.TF32 R116, R240.reuse, R158, R248 ;  /* 0x0000009ef074723c */ /* 0x042fe600000810f8 */
[----:B------:R1:W-:Y:S04]  /*88300*/  STL.64 [R1+0x1d20], R128 ;  /* 0x001d208001007387 */ /* 0x0003e80000100a00 */
[----:B------:R3:W-:Y:S04]  /*88310*/  STL.64 [R1+0x1d28], R130 ;  /* 0x001d288201007387 */ /* 0x0007e80000100a00 */
[----:B------:R-:W4:Y:S04]  /*88320*/  LDL.LU R248, [R1+0x12a0] ;  /* 0x0012a00001f87983 */ /* 0x000f280000300800 */
[----:B--2---:R-:W-:Y:S04]  /*88330*/  LDS R221, [R2+0x6300] ;  /* 0x0063000002dd7984 */ /* 0x004fe80000000800 */
[----:B------:R-:W-:Y:S04]  /*88340*/  STL.64 [R1+0xed0], R120 ;  /* 0x000ed07801007387 */ /* 0x000fe80000100a00 */
[----:B------:R-:W-:Y:S04]  /*88350*/  STL.64 [R1+0xed8], R122 ;  /* 0x000ed87a01007387 */ /* 0x000fe80000100a00 */
[----:B------:R2:W-:Y:S04]  /*88360*/  STL.64 [R1+0xef0], R116 ;  /* 0x000ef07401007387 */ /* 0x0005e80000100a00 */
        /* <DEDUP_REMOVED lines=120> */
[----:B------:R-:W1:Y:S01]  /*88af0*/  LDS R223, [R2+0x7300] ;  /* 0x0073000002df7984 */ /* 0x000e620000000800 */
        /* <DEDUP_REMOVED lines=17> */
[C---:B----4-:R-:W-:Y:S08]  /*88c10*/  HMMA.1688.F32.TF32 R128, R240.reuse, R102, R128 ;  /* 0x00000066f080723c */ /* 0x050ff00000081080 */
[C---:B--2---:R-:W-:Y:S11]  /*88c20*/  HMMA.1688.F32.TF32 R152, R240.reuse, R118, R152 ;  /* 0x00000076f098723c */ /* 0x044ff60000081098 */
[----:B------:R-:W-:Y:S11]  /*88c30*/  @!UPT UIADD3 URZ, URZ, URZ, URZ ;  /* 0x0000003f3f3ff290 */ /* 0x000ff6000fffe03f */
[----:B------:R-:W-:Y:S01]  /*88c40*/  @!UPT UIADD3 URZ, URZ, URZ, URZ ;  /* 0x0000003f3f3ff290 */ /* 0x000fe2000fffe03f */
[----:B------:R-:W-:Y:S04]  /*88c50*/  STL.64 [R1+0x1cf0], R152 ;  /* 0x001cf09801007387 */ /* 0x000fe80000100a00 */
[----:B------:R-:W-:Y:S04]  /*88c60*/  STL.64 [R1+0x1cf8], R154 ;  /* 0x001cf89a01007387 */ /* 0x000fe80000100a00 */
[----:B------:R-:W-:Y:S04]  /*88c70*/  STL.64 [R1+0x1ce0], R140 ;  /* 0x001ce08c01007387 */ /* 0x000fe80000100a00 */
[----:B------:R2:W-:Y:S02]  /*88c80*/  STL.64 [R1+0x1ce8], R142 ;  /* 0x001ce88e01007387 */ /* 0x0005e40000100a00 */
[C---:B--2---:R-:W-:Y:S08]  /*88c90*/  HMMA.1688.F32.TF32 R140, R240.reuse, R74, R132 ;  /* 0x0000004af08c723c */ /* 0x044ff00000081084 */
        /* <DEDUP_REMOVED lines=11> */
[----:B------:R4:W-:Y:S01]  /*88d50*/  STL.64 [R1+0x1c98], R130 ;  /* 0x001c988201007387 */ /* 0x0009e20000100a00 */
[C---:B--2---:R-:W-:Y:S08]  /*88d60*/  HMMA.1688.F32.TF32 R132, R240.reuse, R94, R164 ;  /* 0x0000005ef084723c */ /* 0x044ff000000810a4 */
[C---:B----4-:R-:W-:Y:S01]  /*88d70*/  HMMA.1688.F32.TF32 R128, R240.reuse, R90, R168 ;  /* 0x0000005af080723c */ /* 0x050fe200000810a8 */
[----:B------:R-:W-:Y:S04]  /*88d80*/  STL.64 [R1+0x1c80], R136 ;  /* 0x001c808801007387 */ /* 0x000fe80000100a00 */
[----:B------:R2:W-:Y:S10]  /*88d90*/  STL.64 [R1+0x1c88], R138 ;  /* 0x001c888a01007387 */ /* 0x0005f40000100a00 */
[----:B------:R-:W-:Y:S01]  /*88da0*/  STL.64 [R1+0x1c70], R132 ;  /* 0x001c708401007387 */ /* 0x000fe20000100a00 */
[C---:B--2---:R-:W-:Y:S03]  /*88db0*/  HMMA.1688.F32.TF32 R136, R240.reuse, R86, R172 ;  /* 0x00000056f088723c */ /* 0x044fe600000810ac */
[----:B------:R2:W-:Y:S04]  /*88dc0*/  STL.64 [R1+0x1c78], R134 ;  /* 0x001c788601007387 */ /* 0x0005e80000100a00 */
[----:B------:R-:W-:Y:S04]  /*88dd0*/  STL.64 [R1+0x1c60], R128 ;  /* 0x001c608001007387 */ /* 0x000fe80000100a00 */
[----:B------:R4:W-:Y:S01]  /*88de0*/  STL.64 [R1+0x1c68], R130 ;  /* 0x001c688201007387 */ /* 0x0009e20000100a00 */
[C---:B--2---:R-:W-:Y:S08]  /*88df0*/  HMMA.1688.F32.TF32 R132, R240.reuse, R82, R176 ;  /* 0x00000052f084723c */ /* 0x044ff000000810b0 */
[C---:B----4-:R-:W-:Y:S03]  /*88e00*/  HMMA.1688.F32.TF32 R128, R240.reuse, R70, R180 ;  /* 0x00000046f080723c */ /* 0x050fe600000810b4 */
[----:B------:R-:W-:Y:S04]  /*88e10*/  STL.64 [R1+0x1c50], R136 ;  /* 0x001c508801007387 */ /* 0x000fe80000100a00 */
[----:B------:R2:W-:Y:S08]  /*88e20*/  STL.64 [R1+0x1c58], R138 ;  /* 0x001c588a01007387 */ /* 0x0005f00000100a00 */
        /* <DEDUP_REMOVED lines=141> */
[----:B--2---:R-:W-:Y:S03]  /*89700*/  HMMA.1688.F32.TF32 R132, R240, R6, R136 ;  /* 0x00000006f084723c */ /* 0x004fe60000081088 */
[----:B------:R-:W-:Y:S04]  /*89710*/  LDS R240, [R92+0x6380] ;  /* 0x006380005cf07984 */ /* 0x000fe80000000800 */
[----:B------:R-:W-:Y:S01]  /*89720*/  LDS R242, [R92+0x7380] ;  /* 0x007380005cf27984 */ /* 0x000fe20000000800 */
[C---:B----4-:R-:W-:Y:S03]  /*89730*/  HMMA.1688.F32.TF32 R128, R220.reuse, R158, R128 ;  /* 0x0000009edc80723c */ /* 0x050fe60000081080 */
[----:B------:R-:W-:Y:S04]  /*89740*/  LDS R241, [R3+0x6380] ;  /* 0x0063800003f17984 */ /* 0x000fe80000000800 */
[----:B------:R-:W1:Y:S08]  /*89750*/  LDS R243, [R3+0x7380] ;  /* 0x0073800003f37984 */ /* 0x000e700000000800 */
[----:B------:R-:W-:Y:S04]  /*89760*/  STL.64 [R1+0x1770], R132 ;  /* 0x0017708401007387 */ /* 0x000fe80000100a00 */
[----:B------:R2:W-:Y:S01]  /*89770*/  STL.64 [R1+0x1778], R134 ;  /* 0x0017788601007387 */ /* 0x0005e20000100a00 */
[C---:B---3--:R-:W-:Y:S08]  /*89780*/  HMMA.1688.F32.TF32 R136, R220.reuse, R126, R160 ;  /* 0x0000007edc88723c */ /* 0x048ff000000810a0 */
[C---:B--2---:R-:W-:Y:S01]  /*89790*/  HMMA.1688.F32.TF32 R132, R220.reuse, R122, R164 ;  /* 0x0000007adc84723c */ /* 0x044fe200000810a4 */
        /* <DEDUP_REMOVED lines=8> */
[C---:B---3--:R-:W-:Y:S03]  /*89820*/  HMMA.1688.F32.TF32 R132, R220.reuse, R110, R176 ;  /* 0x0000006edc84723c */ /* 0x048fe600000810b0 */
        /* <DEDUP_REMOVED lines=40> */
[----:B------:R-:W-:Y:S04]  /*89ab0*/  STL.64 [R1+0x1a48], R138 ;  /* 0x001a488a01007387 */ /* 0x000fe80000100a00 */
[----:B------:R-:W-:Y:S04]  /*89ac0*/  STL.64 [R1+0x6168], R58 ;  /* 0x0061683a01007387 */ /* 0x000fe80000100a00 */
[----:B------:R-:W-:Y:S04]  /*89ad0*/  STL.64 [R1+0x1a30], R132 ;  /* 0x001a308401007387 */ /* 0x000fe80000100a00 */
[----:B------:R-:W-:Y:S04]  /*89ae0*/  STL.64 [R1+0x1a38], R134 ;  /* 0x001a388601007387 */ /* 0x000fe80000100a00 */
[----:B------:R2:W-:Y:S02]  /*89af0*/  STL.64 [R1+0x6160], R56 ;  /* 0x0061603801007387 */ /* 0x0005e40000100a00 */
[C---:B--2---:R-:W-:Y:S02]  /*89b00*/  HMMA.1688.F32.TF32 R56, R220.reuse, R54, R236 ;  /* 0x00000036dc38723c */ /* 0x044fe400000810ec */
[----:B------:R-:W-:Y:S04]  /*89b10*/  STL.64 [R1+0x1a20], R128 ;  /* 0x001a208001007387 */ /* 0x000fe80000100a00 */
[----:B------:R-:W-:Y:S04]  /*89b20*/  STL.64 [R1+0x1a28], R130 ;  /* 0x001a288201007387 */ /* 0x000fe80000100a00 */
[----:B------:R-:W-:Y:S04]  /*89b30*/  STL.64 [R1+0x6158], R54 ;  /* 0x0061583601007387 */ /* 0x000fe80000100a00 */
[----:B------:R2:W-:Y:S09]  /*89b40*/  STL.64 [R1+0x6150], R52 ;  /* 0x0061503401007387 */ /* 0x0005f20000100a00 */
[----:B------:R-:W-:Y:S04]  /*89b50*/  STL.64 [R1+0x1a10], R56 ;  /* 0x001a103801007387 */ /* 0x000fe80000100a00 */
[----:B------:R3:W-:Y:S01]  /*89b60*/  STL.64 [R1+0x1a18], R58 ;  /* 0x001a183a01007387 */ /* 0x0007e20000100a00 */
[C---:B--2---:R-:W-:Y:S08]  /*89b70*/  HMMA.1688.F32.TF32 R52, R220.reuse, R46, R248 ;  /* 0x0000002edc34723c */ /* 0x044ff000000810f8 */
[C---:B---3--:R-:W-:Y:S01]  /*89b80*/  HMMA.1688.F32.TF32 R56, R220.reuse, R50, R244 ;  /* 0x00000032dc38723c */ /* 0x048fe200000810f4 */
[----:B------:R-:W2:Y:S11]  /*89b90*/  LDL.LU R244, [R1+0xf70] ;  /* 0x000f700001f47983 */ /* 0x000eb60000300800 */
[----:B------:R-:W-:Y:S11]  /*89ba0*/  @!UPT UIADD3 URZ, URZ, URZ, URZ ;  /* 0x0000003f3f3ff290 */ /* 0x000ff6000fffe03f */
[----:B------:R-:W-:Y:S04]  /*89bb0*/  STL.64 [R1+0x1a00], R56 ;  /* 0x001a003801007387 */ /* 0x000fe80000100a00 */
[----:B------:R-:W-:Y:S04]  /*89bc0*/  STL.64 [R1+0x1a08], R58 ;  /* 0x001a083a01007387 */ /* 0x000fe80000100a00 */
[----:B------:R-:W-:Y:S04]  /*89bd0*/  STL.64 [R1+0x19f0], R52 ;  /* 0x0019f03401007387 */ /* 0x000fe80000100a00 */
        /* <DEDUP_REMOVED lines=111> */
[C---:B------:R-:W-:Y:S11]  /*8a2d0*/  HMMA.1688.F32.TF32 R140, R220.reuse, R34, R144 ;  /* 0x00000022dc8c723c */ /* 0x040ff60000081090 */
[----:B------:R-:W-:Y:S04]  /*8a2e0*/  @!UPT UIADD3 URZ, URZ, URZ, URZ ;  /* 0x0000003f3f3ff290 */ /* 0x000fe8000fffe03f */
[----:B------:R-:W-:Y:S04]  /*8a2f0*/  STL.64 [R1+0x19e0], R56 ;  /* 0x0019e03801007387 */ /* 0x000fe80000100a00 */
[----:B------:R2:W-:Y:S04]  /*8a300*/  STL.64 [R1+0x19e8], R58 ;  /* 0x0019e83a01007387 */ /* 0x0005e80000100a00 */
[----:B------:R-:W-:Y:S04]  /*8a310*/  STL.64 [R1+0x19d0], R52 ;  /* 0x0019d03401007387 */ /* 0x000fe80000100a00 */
[----:B------:R3:W-:Y:S01]  /*8a320*/  STL.64 [R1+0x19d8], R54 ;  /* 0x0019d83601007387 */ /* 0x0007e20000100a00 */
[C---:B--2---:R-:W-:Y:S08]  /*8a330*/  HMMA.1688.F32.TF32 R56, R220.reuse, R30, R132 ;  /* 0x0000001edc38723c */ /* 0x044ff00000081084 */
[C---:B---3--:R-:W-:Y:S01]  /*8a340*/  HMMA.1688.F32.TF32 R52, R220.reuse, R26, R136 ;  /* 0x0000001adc34723c */ /* 0x048fe20000081088 */
[----:B------:R-:W-:Y:S04]  /*8a350*/  STL.64 [R1+0x19c0], R140 ;  /* 0x0019c08c01007387 */ /* 0x000fe80000100a00 */
[----:B------:R-:W-:Y:S10]  /*8a360*/  STL.64 [R1+0x19c8], R142 ;  /* 0x0019c88e01007387 */ /* 0x000ff40000100a00 */
[----:B------:R-:W-:Y:S04]  /*8a370*/  STL.64 [R1+0x19b0], R56 ;  /* 0x0019b03801007387 */ /* 0x000fe80000100a00 */
[----:B------:R2:W-:Y:S04]  /*8a380*/  STL.64 [R1+0x19b8], R58 ;  /* 0x0019b83a01007387 */ /* 0x0005e80000100a00 */
[----:B------:R-:W-:Y:S04]  /*8a390*/  STL.64 [R1+0x19a0], R52 ;  /* 0x0019a03401007387 */ /* 0x000fe80000100a00 */
[----:B------:R3:W-:Y:S01]  /*8a3a0*/  STL.64 [R1+0x19a8], R54 ;  /* 0x0019a83601007387 */ /* 0x0007e20000100a00 */
[C---:B--2---:R-:W-:Y:S08]  /*8a3b0*/  HMMA.1688.F32.TF32 R56, R220.reuse, R18, R160 ;  /* 0x00000012dc38723c */ /* 0x044ff000000810a0 */
[C---:B---3--:R-:W-:Y:S01]  /*8a3c0*/  HMMA.1688.F32.TF32 R52, R220.reuse, R14, R164 ;  /* 0x0000000edc34723c */ /* 0x048fe200000810a4 */
[----:B------:R-:W-:Y:S04]  /*8a3d0*/  STL.64 [R1+0x1990], R128 ;  /* 0x0019908001007387 */ /* 0x000fe80000100a00 */
[----:B------:R2:W-:Y:S10]  /*8a3e0*/  STL.64 [R1+0x1998], R130 ;  /* 0x0019988201007387 */ /* 0x0005f40000100a00 */
[----:B------:R-:W-:Y:S01]  /*8a3f0*/  STL.64 [R1+0x1980], R56 ;  /* 0x0019803801007387 */ /* 0x000fe20000100a00 */
[C---:B--2---:R-:W-:Y:S03]  /*8a400*/  HMMA.1688.F32.TF32 R128, R220.reuse, R10, R168 ;  /* 0x0000000adc80723c */ /* 0x044fe600000810a8 */
[----:B------:R2:W-:Y:S04]  /*8a410*/  STL.64 [R1+0x1988], R58 ;  /* 0x0019883a01007387 */ /* 0x0005e80000100a00 */
[----:B------:R-:W-:Y:S04]  /*8a420*/  STL.64 [R1+0x1970], R52 ;  /* 0x0019703401007387 */ /* 0x000fe80000100a00 */
[----:B------:R1:W-:Y:S01]  /*8a430*/  STL.64 [R1+0x1978], R54 ;  /* 0x0019783601007387 */ /* 0x0003e20000100a00 */
[----:B--2---:R-:W-:Y:S03]  /*8a440*/  HMMA.1688.F32.TF32 R56, R220, R6, R172 ;  /* 0x00000006dc38723c */ /* 0x004fe600000810ac */
[----:B------:R-:W-:Y:S04]  /*8a450*/  LDS R220, [R252+0x6380] ;  /* 0x00638000fcdc7984 */ /* 0x000fe80000000800 */
[----:B------:R-:W-:Y:S01]  /*8a460*/  LDS R222, [R252+0x7380] ;  /* 0x00738000fcde7984 */ /* 0x000fe20000000800 */
[C---:B-1----:R-:W-:Y:S03]  /*8a470*/  HMMA.1688.F32.TF32 R52, R240.reuse, R158, R176 ;  /* 0x0000009ef034723c */ /* 0x042fe600000810b0 */
[----:B------:R-:W-:Y:S04]  /*8a480*/  STL.64 [R1+0x1960], R128 ;  /* 0x0019608001007387 */ /* 0x000fe80000100a00 */
[----:B------:R-:W-:Y:S04]  /*8a490*/  STL.64 [R1+0x1968], R130 ;  /* 0x0019688201007387 */ /* 0x000fe80000100a00 */
[----:B------:R-:W-:Y:S04]  /*8a4a0*/  LDS R221, [R2+0x6380] ;  /* 0x0063800002dd7984 */ /* 0x000fe80000000800 */
[----:B------:R-:W1:Y:S04]  /*8a4b0*/  LDS R223, [R2+0x7380] ;  /* 0x0073800002df7984 */ /* 0x000e680000000800 */
[----:B------:R-:W-:Y:S04]  /*8a4c0*/  STL.64 [R1+0x1750], R56 ;  /* 0x0017503801007387 */ /* 0x000fe80000100a00 */
[----:B------:R-:W-:Y:S04]  /*8a4d0*/  STL.64 [R1+0x1758], R58 ;  /* 0x0017583a01007387 */ /* 0x000fe80000100a00 */
[----:B------:R-:W-:Y:S04]  /*8a4e0*/  STL.64 [R1+0x1740], R52 ;  /* 0x0017403401007387 */ /* 0x000fe80000100a00 */
[----:B------:R2:W-:Y:S02]  /*8a4f0*/  STL.64 [R1+0x1748], R54 ;  /* 0x0017483601007387 */ /* 0x0005e40000100a00 */
[C---:B--2---:R-:W-:Y:S08]  /*8a500*/  HMMA.1688.F32.TF32 R52, R240.reuse, R126, R180 ;  /* 0x0000007ef034723c */ /* 0x044ff000000810b4 */
[C---:B------:R-:W-:Y:S08]  /*8a510*/  HMMA.1688.F32.TF32 R128, R240.reuse, R122, R184 ;  /* 0x0000007af080723c */ /* 0x040ff000000810b8 */
[C---:B------:R-:W-:Y:S07]  /*8a520*/  HMMA.1688.F32.TF32 R56, R240.reuse, R118, R188 ;  /* 0x00000076f038723c */ /* 0x040fee00000810bc */
[----:B------:R-:W-:Y:S04]  /*8a530*/  STL.64 [R1+0x1950], R52 ;  /* 0x0019503401007387 */ /* 0x000fe80000100a00 */
[----:B------:R2:W-:Y:S02]  /*8a540*/  STL.64 [R1+0x1958], R54 ;  /* 0x0019583601007387 */ /* 0x0005e40000100a00 */
[C---:B--2---:R-:W-:Y:S02]  /*8a550*/  HMMA.1688.F32.TF32 R52, R240.reuse, R114, R192 ;  /* 0x00000072f034723c */ /* 0x044fe400000810c0 */
[----:B------:R-:W-:Y:S04]  /*8a560*/  STL.64 [R1+0x1940], R128 ;  /* 0x0019408001007387 */ /* 0x000fe80000100a00 */
[----:B------:R2:W-:Y:S04]  /*8a570*/  STL.64 [R1+0x1948], R130 ;  /* 0x0019488201007387 */ /* 0x0005e80000100a00 */
[----:B------:R-:W-:Y:S04]  /*8a580*/  STL.64 [R1+0x1930], R56 ;  /* 0x0019303801007387 */ /* 0x000fe80000100a00 */
[----:B------:R3:W-:Y:S01]  /*8a590*/  STL.64 [R1+0x1938], R58 ;  /* 0x0019383a01007387 */ /* 0x0007e20000100a00 */
[C---:B--2---:R-:W-:Y:S08]  /*8a5a0*/  HMMA.1688.F32.TF32 R128, R240.reuse, R110, R196 ;  /* 0x0000006ef080723c */ /* 0x044ff000000810c4 */
[----:B------:R-:W-:Y:S01]  /*8a5b0*/  STL.64 [R1+0x1920], R52 ;  /* 0x0019203401007387 */ /* 0x000fe20000100a00 */
[C---:B---3--:R-:W-:Y:S03]  /*8a5c0*/  HMMA.1688.F32.TF32 R56, R240.reuse, R78, R200 ;  /* 0x0000004ef038723c */ /* 0x048fe600000810c8 */
[----:B------:R2:W-:Y:S05]  /*8a5d0*/  STL.64 [R1+0x1928], R54 ;  /* 0x0019283601007387 */ /* 0x0005ea0000100a00 */
[C---:B--2---:R-:W-:Y:S06]  /*8a5e0*/  HMMA.1688.F32.TF32 R52, R240.reuse, R74, R204 ;  /* 0x0000004af034723c */ /* 0x044fec00000810cc */
[----:B------:R-:W-:Y:S04]  /*8a5f0*/  STL.64 [R1+0x1910], R128 ;  /* 0x0019108001007387 */ /* 0x000fe80000100a00 */
[----:B------:R2:W-:Y:S05]  /*8a600*/  STL.64 [R1+0x1918], R130 ;  /* 0x0019188201007387 */ /* 0x0005ea0000100a00 */
[----:B------:R-:W-:Y:S04]  /*8a610*/  STL.64 [R1+0x1900], R56 ;  /* 0x0019003801007387 */ /* 0x000fe80000100a00 */
[----:B------:R3:W-:Y:S01]  /*8a620*/  STL.64 [R1+0x1908], R58 ;  /* 0x0019083a01007387 */ /* 0x0007e20000100a00 */
[C---:B--2---:R-:W-:Y:S03]  /*8a630*/  HMMA.1688.F32.TF32 R128, R240.reuse, R106, R208 ;  /* 0x0000006af080723c */ /* 0x044fe600000810d0 */
[----:B------:R-:W-:Y:S05]  /*8a640*/  STL.64 [R1+0x18f0], R52 ;  /* 0x0018f03401007387 */ /* 0x000fea0000100a00 */
[C---:B---3--:R-:W-:Y:S01]  /*8a650*/  HMMA.1688.F32.TF32 R56, R240.reuse, R102, R212 ;  /* 0x00000066f038723c */ /* 0x048fe200000810d4 */
[----:B------:R2:W-:Y:S07]  /*8a660*/  STL.64 [R1+0x18f8], R54 ;  /* 0x0018f83601007387 */ /* 0x0005ee0000100a00 */
[C---:B--2---:R-:W-:Y:S07]  /*8a670*/  HMMA.1688.F32.TF32 R52, R240.reuse, R98, R216 ;  /* 0x00000062f034723c */ /* 0x044fee00000810d8 */
[----:B------:R-:W-:Y:S04]  /*8a680*/  STL.64 [R1+0x18e0], R128 ;  /* 0x0018e08001007387 */ /* 0x000fe80000100a00 */
[----:B------:R2:W-:Y:S04]  /*8a690*/  STL.64 [R1+0x18e8], R130 ;  /* 0x0018e88201007387 */ /* 0x0005e80000100a00 */
        /* <DEDUP_REMOVED lines=16> */
[----:B------:R2:W-:Y:S04]  /*8a7a0*/  STL.64 [R1+0x1880], R128 ;  /* 0x0018808001007387 */ /* 0x0005e80000100a00 */
[----:B------:R3:W-:Y:S04]  /*8a7b0*/  STL.64 [R1+0x1888], R130 ;  /* 0x0018888201007387 */ /* 0x0007e80000100a00 */
        /* <DEDUP_REMOVED lines=129> */
[----:B------:R-:W3:Y:S01]  /*8afd0*/  LDL.LU.64 R56, [R1+0x6160] ;  /* 0x0061600001387983 */ /* 0x000ee20000300a00 */
[C---:B--2---:R-:W-:Y:S11]  /*8afe0*/  HMMA.1688.F32.TF32 R52, R240.reuse, R58, R52 ;  /* 0x0000003af034723c */ /* 0x044ff60000081034 */
[----:B------:R-:W-:Y:S11]  /*8aff0*/  @!UPT UIADD3 URZ, URZ, URZ, URZ ;  /* 0x0000003f3f3ff290 */ /* 0x000ff6000fffe03f */
[----:B------:R-:W-:Y:S01]  /*8b000*/  @!UPT UIADD3 URZ, URZ, URZ, URZ ;  /* 0x0000003f3f3ff290 */ /* 0x000fe2000fffe03f */
[----:B------:R-:W-:Y:S04]  /*8b010*/  STL.64 [R1+0x1840], R52 ;  /* 0x0018403401007387 */ /* 0x000fe80000100a00 */
[----:B------:R1:W-:Y:S04]  /*8b020*/  STL.64 [R1+0x1848], R54 ;  /* 0x0018483601007387 */ /* 0x0003e80000100a00 */
[----:B-1----:R-:W2:Y:S04]  /*8b030*/  LDL.LU.64 R54, [R1+0x6158] ;  /* 0x0061580001367983 */ /* 0x002ea80000300a00 */
[----:B------:R-:W4:Y:S01]  /*8b040*/  LDL.LU.64 R52, [R1+0x6150] ;  /* 0x0061500001347983 */ /* 0x000f220000300a00 */
[C---:B------:R-:W-:Y:S08]  /*8b050*/  HMMA.1688.F32.TF32 R244, R240.reuse, R50, R244 ;  /* 0x00000032f0f4723c */ /* 0x040ff000000810f4 */
[C---:B------:R-:W-:Y:S08]  /*8b060*/  HMMA.1688.F32.TF32 R152, R240.reuse, R46, R152 ;  /* 0x0000002ef098723c */ /* 0x040ff00000081098 */
[C---:B---3--:R-:W-:Y:S08]  /*8b070*/  HMMA.1688.F32.TF32 R140, R240.reuse, R42, R140 ;  /* 0x0000002af08c723c */ /* 0x048ff0000008108c */
[C---:B------:R-:W-:Y:S08]  /*8b080*/  HMMA.1688.F32.TF32 R148, R240.reuse, R38, R148 ;  /* 0x00000026f094723c */ /* 0x040ff00000081094 */
[C---:B------:R-:W-:Y:S08]  /*8b090*/  HMMA.1688.F32.TF32 R144, R240.reuse, R34, R144 ;  /* 0x00000022f090723c */ /* 0x040ff00000081090 */
[----:B------:R-:W-:Y:S01]  /*8b0a0*/  HMMA.1688.F32.TF32 R136, R240, R26, R136 ;  /* 0x0000001af088723c */ /* 0x000fe20000081088 */
[----:B------:R-:W-:-:S02]  /*8b0b0*/  IMAD.MOV.U32 R239, RZ, RZ, R156 ;  /* 0x000000ffffef7224 */ /* 0x000fc400078e009c */
[----:B------:R-:W-:Y:S05]  /*8b0c0*/  LDS R156, [R92+0x8000] ;  /* 0x008000005c9c7984 */ /* 0x000fea0000000800 */
[C---:B--2---:R-:W-:Y:S11]  /*8b0d0*/  HMMA.1688.F32.TF32 R248, R240.reuse, R54, R248 ;  /* 0x00000036f0f8723c */ /* 0x044ff600000810f8 */
[----:B------:R-:W-:Y:S11]  /*8b0e0*/  @!UPT UIADD3 URZ, URZ, URZ, URZ ;  /* 0x0000003f3f3ff290 */ /* 0x000ff6000fffe03f */
[----:B------:R-:W-:Y:S01]  /*8b0f0*/  @!UPT UIADD3 URZ, URZ, URZ, URZ ;  /* 0x0000003f3f3ff290 */ /* 0x000fe2000fffe03f */
[----:B------:R-:W-:Y:S04]  /*8b100*/  STL.64 [R1+0x1830], R248 ;  /* 0x001830f801007387 */ /* 0x000fe80000100a00 */
[----:B------:R1:W-:Y:S04]  /*8b110*/  STL.64 [R1+0x1838], R250 ;  /* 0x001838fa01007387 */ /* 0x0003e80000100a00 */
[----:B-1----:R-:W2:Y:S04]  /*8b120*/  LDL.LU.64 R250, [R1+0x6148] ;  /* 0x0061480001fa7983 */ /* 0x002ea80000300a00 */
[----:B------:R-:W2:Y:S04]  /*8b130*/  LDL.LU.64 R248, [R1+0x6140] ;  /* 0x0061400001f87983 */ /* 0x000ea80000300a00 */
[----:B------:R-:W-:Y:S04]  /*8b140*/  STL.64 [R1+0x1820], R244 ;  /* 0x001820f401007387 */ /* 0x000fe80000100a00 */
[----:B------:R1:W-:Y:S04]  /*8b150*/  STL.64 [R1+0x1828], R246 ;  /* 0x001828f601007387 */ /* 0x0003e80000100a00 */
[----:B-1----:R-:W3:Y:S04]  /*8b160*/  LDL.LU R247, [R1+0xf3c] ;  /* 0x000f3c0001f77983 */ /* 0x002ee80000300800 */
[----:B------:R-:W-:Y:S04]  /*8b170*/  STL.64 [R1+0x1810], R152 ;  /* 0x0018109801007387 */ /* 0x000fe80000100a00 */
[----:B------:R-:W-:Y:S04]  /*8b180*/  STL.64 [R1+0x1818], R154 ;  /* 0x0018189a01007387 */ /* 0x000fe80000100a00 */
[----:B------:R-:W-:Y:S04]  /*8b190*/  STL.64 [R1+0x1800], R140 ;  /* 0x0018008c01007387 */ /* 0x000fe80000100a00 */
[----:B------:R1:W-:Y:S02]  /*8b1a0*/  STL.64 [R1+0x1808], R142 ;  /* 0x0018088e01007387 */ /* 0x0003e40000100a00 */
[C---:B-1----:R-:W-:Y:S08]  /*8b1b0*/  HMMA.1688.F32.TF32 R140, R240.reuse, R30, R132 ;  /* 0x0000001ef08c723c */ /* 0x042ff00000081084 */
[C---:B------:R-:W-:Y:S08]  /*8b1c0*/  HMMA.1688.F32.TF32 R132, R240.reuse, R22, R128 ;  /* 0x00000016f084723c */ /* 0x040ff00000081080 */
[C---:B----4-:R-:W-:Y:S01]  /*8b1d0*/  HMMA.1688.F32.TF32 R128, R240.reuse, R18, R160 ;  /* 0x00000012f080723c */ /* 0x050fe200000810a0 */
        /* <DEDUP_REMOVED lines=14> */
[----:B-1----:R-:W-:Y:S07]  /*8b2c0*/  HMMA.1688.F32.TF32 R128, R240, R6, R172 ;  /* 0x00000006f080723c */ /* 0x002fee00000810ac */
        /* <DEDUP_REMOVED lines=96> */
[----:B------:R-:W-:-:S02]  /*8b8d0*/  IMAD.MOV.U32 R210, RZ, RZ, R125 ;  /* 0x000000ffffd27224 */ /* 0x000fc400078e007d */
[----:B------:R-:W-:Y:S01]  /*8b8e0*/  IMAD.MOV.U32 R211, RZ, RZ, R124 ;  /* 0x000000ffffd37224 */ /* 0x000fe200078e007c */
[----:B------:R-:W-:Y:S01]  /*8b8f0*/  MOV R200, R121 ;  /* 0x0000007900c87202 */ /* 0x000fe20000000f00 */
[----:B---3--:R-:W1:Y:S01]  /*8b900*/  LDSM.16.M88.4 R124, [R247+0x20080] ;  /* 0x02008000f77c783b */ /* 0x008e620000000200 */
[----:B------:R-:W-:Y:S01]  /*8b910*/  IMAD.MOV.U32 R201, RZ, RZ, R120 ;  /* 0x000000ffffc97224 */ /* 0x000fe200078e0078 */
[----:B------:R-:W-:Y:S01]  /*8b920*/  MOV R203, R116 ;  /* 0x0000007400cb7202 */ /* 0x000fe20000000f00 */
[----:B------:R-:W-:Y:S01]  /*8b930*/  IMAD.MOV.U32 R202, RZ, RZ, R117 ;  /* 0x000000ffffca7224 */ /* 0x000fe200078e0075 */
[----:B------:R-:W3:Y:S01]  /*8b940*/  LDSM.16.M88.4 R120, [R247+0x20880] ;  /* 0x02088000f778783b */ /* 0x000ee20000000200 */
[----:B------:R-:W-:Y:S02]  /*8b950*/  IMAD.MOV.U32 R196, RZ, RZ, R113 ;  /* 0x000000ffffc47224 */ /* 0x000fe400078e0071 */
[----:B------:R-:W-:Y:S01]  /*8b960*/  IMAD.MOV.U32 R197, RZ, RZ, R112 ;  /* 0x000000ffffc57224 */ /* 0x000fe200078e0070 */
[----:B------:R-:W3:Y:S04]  /*8b970*/  LDSM.16.M88.4 R116, [R247+0x21080] ;  /* 0x02108000f774783b */ /* 0x000ee80000000200 */
[----:B------:R-:W3:Y:S01]  /*8b980*/  LDSM.16.M88.4 R112, [R247+0x21880] ;  /* 0x02188000f770783b */ /* 0x000ee20000000200 */
[----:B------:R-:W-:-:S02]  /*8b990*/  IMAD.MOV.U32 R178, RZ, RZ, R49 ;  /* 0x000000ffffb27224 */ /* 0x000fc400078e0031 */
[----:B------:R-:W-:Y:S01]  /*8b9a0*/  IMAD.MOV.U32 R179, RZ, RZ, R48 ;  /* 0x000000ffffb37224 */ /* 0x000fe200078e0030 */
[----:B------:R-:W-:Y:S01]  /*8b9b0*/  MOV R182, R45 ;  /* 0x0000002d00b67202 */ /* 0x000fe20000000f00 */
[----:B------:R-:W-:Y:S02]  /*8b9c0*/  IMAD.MOV.U32 R180, RZ, RZ, R97 ;  /* 0x000000ffffb47224 */ /* 0x000fe400078e0061 */
[----:B------:R-:W-:Y:S02]  /*8b9d0*/  IMAD.MOV.U32 R181, RZ, RZ, R96 ;  /* 0x000000ffffb57224 */ /* 0x000fe400078e0060 */
        /* <DEDUP_REMOVED lines=10> */
[----:B------:R-:W-:Y:S01]  /*8ba80*/  IMAD.MOV.U32 R192, RZ, RZ, R109 ;  /* 0x000000ffffc07224 */ /* 0x000fe200078e006d */
[----:B------:R-:W-:Y:S01]  /*8ba90*/  MOV R209, R157 ;  /* 0x0000009d00d17202 */ /* 0x000fe20000000f00 */
[----:B------:R-:W-:Y:S01]  /*8baa0*/  IMAD.MOV.U32 R194, RZ, RZ, R33 ;  /* 0x000000ffffc27224 */ /* 0x000fe200078e0021 */
[----:B------:R-:W-:Y:S01]  /*8bab0*/  HMMA.1688.F32.TF32 R44, R220, R46, R180 ;  /* 0x0000002edc2c723c */ /* 0x000fe200000810b4 */
[----:B------:R-:W-:Y:S01]  /*8bac0*/  IMAD.MOV.U32 R195, RZ, RZ, R32 ;  /* 0x000000ffffc37224 */ /* 0x000fe200078e0020 */
[----:B------:R-:W-:Y:S01]  /*8bad0*/  MOV R198, R29 ;  /* 0x0000001d00c67202 */ /* 0x000fe20000000f00 */
[----:B------:R-:W-:Y:S01]  /*8bae0*/  IMAD.MOV.U32 R199, RZ, RZ, R28 ;  /* 0x000000ffffc77224 */ /* 0x000fe200078e001c */
[----:B------:R-:W2:Y:S01]  /*8baf0*/  LDS R157, [R3+0x8000] ;  /* 0x00800000039d7984 */ /* 0x000ea20000000800 */
[----:B------:R-:W-:-:S03]  /*8bb00*/  MOV R204, R25 ;  /* 0x0000001900cc7202 */ /* 0x000fc60000000f00 */
[C---:B------:R-:W-:Y:S01]  /*8bb10*/  HMMA.1688.F32.TF32 R40, R220.reuse, R42, R184 ;  /* 0x0000002adc28723c */ /* 0x040fe200000810b8 */
[----:B-1----:R-:W-:Y:S01]  /*8bb20*/  STL [R1+0x5e10], R126 ;  /* 0x005e107e01007387 */ /* 0x002fe20000100800 */
[----:B------:R-:W-:Y:S01]  /*8bb30*/  IMAD.MOV.U32 R205, RZ, RZ, R24 ;  /* 0x000000ffffcd7224 */ /* 0x000fe200078e0018 */
[----:B------:R-:W-:Y:S01]  /*8bb40*/  MOV R207, R20 ;  /* 0x0000001400cf7202 */ /* 0x000fe20000000f00 */
[----:B------:R-:W-:Y:S01]  /*8bb50*/  IMAD.MOV.U32 R206, RZ, RZ, R21 ;  /* 0x000000ffffce7224 */ /* 0x000fe200078e0015 */
[----:B------:R-:W-:Y:S03]  /*8bb60*/  STL [R1+0x5e0c], R127 ;  /* 0x005e0c7f01007387 */ /* 0x000fe60000100800 */
[C---:B------:R-:W-:Y:S01]  /*8bb70*/  HMMA.1688.F32.TF32 R36, R220.reuse, R38, R188 ;  /* 0x00000026dc24723c */ /* 0x040fe200000810bc */
[----:B---3--:R-:W-:Y:S04]  /*8bb80*/  STL [R1+0x5e14], R122 ;  /* 0x005e147a01007387 */ /* 0x008fe80000100800 */
[----:B------:R-:W-:Y:S03]  /*8bb90*/  STL [R1+0x5e08], R123 ;  /* 0x005e087b01007387 */ /* 0x000fe60000100800 */
[C---:B------:R-:W-:Y:S01]  /*8bba0*/  HMMA.1688.F32.TF32 R32, R220.reuse, R34, R192 ;  /* 0x00000022dc20723c */ /* 0x040fe200000810c0 */
[----:B------:R-:W-:Y:S04]  /*8bbb0*/  STL [R1+0x5e00], R118 ;  /* 0x005e007601007387 */ /* 0x000fe80000100800 */
[----:B------:R-:W-:Y:S03]  /*8bbc0*/  STL [R1+0x5dfc], R119 ;  /* 0x005dfc7701007387 */ /* 0x000fe60000100800 */
[----:B------:R-:W-:Y:S01]  /*8bbd0*/  HMMA.1688.F32.TF32 R28, R220, R30, R196 ;  /* 0x0000001edc1c723c */ /* 0x000fe200000810c4 */
[----:B------:R-:W-:Y:S01]  /*8bbe0*/  STL [R1+0x5e04], R114 ;  /* 0x005e047201007387 */ /* 0x000fe20000100800 */
[----:B------:R-:W-:-:S03]  /*8bbf0*/  IMAD.MOV.U32 R224, RZ, RZ, R17 ;  /* 0x000000ffffe07224 */ /* 0x000fc600078e0011 */
[----:B------:R-:W-:Y:S03]  /*8bc00*/  STL [R1+0x5df8], R115 ;  /* 0x005df87301007387 */ /* 0x000fe60000100800 */
[C---:B------:R-:W-:Y:S01]  /*8bc10*/  HMMA.1688.F32.TF32 R24, R220.reuse, R26, R200 ;  /* 0x0000001adc18723c */ /* 0x040fe200000810c8 */
[----:B------:R-:W-:Y:S01]  /*8bc20*/  IMAD.MOV.U32 R225, RZ, RZ, R16 ;  /* 0x000000ffffe17224 */ /* 0x000fe200078e0010 */
[----:B------:R-:W-:Y:S01]  /*8bc30*/  MOV R226, R13 ;  /* 0x0000000d00e27202 */ /* 0x000fe20000000f00 */
[----:B------:R-:W-:Y:S01]  /*8bc40*/  IMAD.MOV.U32 R227, RZ, RZ, R12 ;  /* 0x000000ffffe37224 */ /* 0x000fe200078e000c */
[----:B------:R-:W1:Y:S04]  /*8bc50*/  LDSM.16.M88.4 R108, [R247+0x22080] ;  /* 0x02208000f76c783b */ /* 0x000e680000000200 */
[C---:B------:R-:W-:Y:S01]  /*8bc60*/  HMMA.1688.F32.TF32 R20, R220.reuse, R22, R204 ;  /* 0x00000016dc14723c */ /* 0x040fe200000810cc */
[----:B------:R-:W3:Y:S04]  /*8bc70*/  LDSM.16.M88.4 R104, [R247+0x22880] ;  /* 0x02288000f768783b */ /* 0x000ee80000000200 */
[----:B------:R-:W1:Y:S03]  /*8bc80*/  LDSM.16.M88.4 R100, [R247+0x23080] ;  /* 0x02308000f764783b */ /* 0x000e660000000200 */
[C---:B------:R-:W-:Y:S01]  /*8bc90*/  HMMA.1688.F32.TF32 R16, R220.reuse, R18, R208 ;  /* 0x00000012dc10723c */ /* 0x040fe200000810d0 */
[----:B------:R-:W1:Y:S07]  /*8bca0*/  LDSM.16.M88.4 R96, [R247+0x23880] ;  /* 0x02388000f760783b */ /* 0x000e6e0000000200 */
[----:B------:R-:W-:Y:S01]  /*8bcb0*/  HMMA.1688.F32.TF32 R12, R220, R14, R212 ;  /* 0x0000000edc0c723c */ /* 0x000fe200000810d4 */
[----:B----4-:R-:W-:Y:S01]  /*8bcc0*/  MOV R177, R92 ;  /* 0x0000005c00b17202 */ /* 0x010fe20000000f00 */
[----:B--2---:R-:W-:-:S02]  /*8bcd0*/  IMAD.MOV.U32 R176, RZ, RZ, R93 ;  /* 0x000000ffffb07224 */ /* 0x004fc400078e005d */
[----:B------:R-:W2:Y:S01]  /*8bce0*/  LDSM.16.M88.4 R92, [R247+0x24080] ;  /* 0x02408000f75c783b */ /* 0x000ea20000000200 */
        /* <DEDUP_REMOVED lines=9> */
[----:B------:R-:W-:Y:S01]  /*8bd80*/  MOV R166, R61 ;  /* 0x0000003d00a67202 */ /* 0x000fe20000000f00 */
[----:B------:R-:W-:-:S02]  /*8bd90*/  IMAD.MOV.U32 R165, RZ, RZ, R80 ;  /* 0x000000ffffa57224 */ /* 0x000fc400078e0050 */
[----:B------:R-:W-:Y:S02]  /*8bda0*/  IMAD.MOV.U32 R164, RZ, RZ, R81 ;  /* 0x000000ffffa47224 */ /* 0x000fe400078e0051 */
[----:B------:R-:W-:Y:S02]  /*8bdb0*/  IMAD.MOV.U32 R163, RZ, RZ, R64 ;  /* 0x000000ffffa37224 */ /* 0x000fe400078e0040 */
[----:B------:R-:W-:Y:S01]  /*8bdc0*/  IMAD.MOV.U32 R162, RZ, RZ, R65 ;  /* 0x000000ffffa27224 */ /* 0x000fe200078e0041 */
[----:B------:R-:W-:Y:S01]  /*8bdd0*/  MOV R161, R76 ;  /* 0x0000004c00a17202 */ /* 0x000fe20000000f00 */
[----:B------:R-:W-:Y:S01]  /*8bde0*/  IMAD.MOV.U32 R160, RZ, RZ, R77 ;  /* 0x000000ffffa07224 */ /* 0x000fe200078e004d */
[----:B------:R-:W-:Y:S01]  /*8bdf0*/  MOV R131, R68 ;  /* 0x0000004400837202 */ /* 0x000fe20000000f00 */
[----:B------:R-:W-:Y:S02]  /*8be00*/  IMAD.MOV.U32 R130, RZ, RZ, R69 ;  /* 0x000000ffff827224 */ /* 0x000fe400078e0045 */
[----:B------:R-:W-:Y:S01]  /*8be10*/  IMAD.MOV.U32 R129, RZ, RZ, R72 ;  /* 0x000000ffff817224 */ /* 0x000fe200078e0048 */
[----:B------:R-:W-:-:S02]  /*8be20*/  MOV R128, R73 ;  /* 0x0000004900807202 */ /* 0x000fc40000000f00 */
[C---:B------:R-:W-:Y:S01]  /*8be30*/  HMMA.1688.F32.TF32 R64, R220.reuse, R66, R160 ;  /* 0x00000042dc40723c */ /* 0x040fe200000810a0 */
[----:B------:R-:W4:Y:S04]  /*8be40*/  LDSM.16.M88.4 R88, [R247+0x24880] ;  /* 0x02488000f758783b */ /* 0x000f280000000200 */
[----:B------:R-:W1:Y:S03]  /*8be50*/  LDSM.16.M88.4 R84, [R247+0x25080] ;  /* 0x02508000f754783b */ /* 0x000e660000000200 */
[C---:B------:R-:W-:Y:S01]  /*8be60*/  HMMA.1688.F32.TF32 R68, R220.reuse, R70, R128 ;  /* 0x00000046dc44723c */ /* 0x040fe20000081080 */
[----:B------:R-:W-:Y:S04]  /*8be70*/  LDSM.16.M88.4 R80, [R247+0x27880] ;  /* 0x02788000f750783b */ /* 0x000fe80000000200 */
[----:B------:R-:W-:Y:S03]  /*8be80*/  LDSM.16.M88.4 R76, [R247+0x28080] ;  /* 0x02808000f74c783b */ /* 0x000fe60000000200 */
[C---:B------:R-:W-:Y:S01]  /*8be90*/  HMMA.1688.F32.TF32 R60, R220.reuse, R62, R164 ;  /* 0x0000003edc3c723c */ /* 0x040fe200000810a4 */
[----:B------:R-:W-:Y:S07]  /*8bea0*/  LDSM.16.M88.4 R72, [R247+0x28880] ;  /* 0x02888000f748783b */ /* 0x000fee0000000200 */
        /* <DEDUP_REMOVED lines=35> */
[----:B------:R-:W2:Y:S04]  /*8c0e0*/  LDSM.16.M88.4 R24, [R247+0x25880] ;  /* 0x02588000f718783b */ /* 0x000ea80000000200 */
[----:B------:R-:W-:Y:S01]  /*8c0f0*/  LDSM.16.M88.4 R68, [R247+0x29080] ;  /* 0x02908000f744783b */ /* 0x000fe20000000200 */
[C---:B-1----:R-:W-:Y:S03]  /*8c100*/  HMMA.1688.F32.TF32 R12, R156.reuse, R124, R228 ;  /* 0x0000007c9c0c723c */ /* 0x042fe600000810e4 */
[----:B------:R-:W-:Y:S04]  /*8c110*/  LDSM.16.M88.4 R64, [R247+0x29880] ;  /* 0x02988000f740783b */ /* 0x000fe80000000200 */
[----:B------:R-:W-:Y:S04]  /*8c120*/  LDSM.16.M88.4 R60, [R247+0x2a080] ;  /* 0x02a08000f73c783b */ /* 0x000fe80000000200 */
        /* <DEDUP_REMOVED lines=8> */
[----:B------:R-:W-:Y:S04]  /*8c1b0*/  LDSM.16.M88.4 R56, [R247+0x2a880] ;  /* 0x02a88000f738783b */ /* 0x000fe80000000200 */
[----:B------:R-:W-:Y:S01]  /*8c1c0*/  LDSM.16.M88.4 R52, [R247+0x2b080] ;  /* 0x02b08000f734783b */ /* 0x000fe20000000200 */
[----:B-1----:R-:W-:Y:S03]  /*8c1d0*/  HMMA.1688.F32.TF32 R12, R156, R112, R248 ;  /* 0x000000709c0c723c */ /* 0x002fe600000810f8 */
[----:B------:R-:W-:Y:S04]  /*8c1e0*/  LDSM.16.M88.4 R48, [R247+0x2b880] ;  /* 0x02b88000f730783b */ /* 0x000fe80000000200 */
[----:B------:R-:W-:Y:S04]  /*8c1f0*/  LDSM.16.M88.4 R44, [R247+0x2c080] ;  /* 0x02c08000f72c783b */ /* 0x000fe80000000200 */
[----:B------:R-:W-:Y:S04]  /*8c200*/  STL.64 [R1+0x1530], R20 ;  /* 0x0015301401007387 */ /* 0x000fe80000100a00 */
[----:B------:R-:W-:Y:S04]  /*8c210*/  STL.64 [R1+0x1538], R22 ;  /* 0x0015381601007387 */ /* 0x000fe80000100a00 */
[----:B------:R-:W-:Y:S04]  /*8c220*/  STL.64 [R1+0x1520], R16 ;  /* 0x0015201001007387 */ /* 0x000fe80000100a00 */
[----:B------:R-:W1:Y:S04]  /*8c230*/  LDSM.16.M88.4 R20, [R247+0x26080] ;  /* 0x02608000f714783b */ /* 0x000e680000000200 */
[----:B------:R-:W-:Y:S04]  /*8c240*/  STL.64 [R1+0x1528], R18 ;  /* 0x0015281201007387 */ /* 0x000fe80000100a00 */
[----:B------:R-:W-:Y:S04]  /*8c250*/  STL.64 [R1+0x1510], R12 ;  /* 0x0015100c01007387 */ /* 0x000fe80000100a00 */
[----:B------:R-:W2:Y:S04]  /*8c260*/  LDSM.16.M88.4 R16, [R247+0x26880] ;  /* 0x02688000f710783b */ /* 0x000ea80000000200 */
[----:B------:R-:W-:Y:S04]  /*8c270*/  STL.64 [R1+0x1518], R14 ;  /* 0x0015180e01007387 */ /* 0x000fe80000100a00 */
[----:B------:R-:W1:Y:S04]  /*8c280*/  LDSM.16.M88.4 R12, [R247+0x27080] ;  /* 0x02708000f70c783b */ /* 0x000e680000000200 */
[----:B------:R-:W-:Y:S04]  /*8c290*/  STL [R1+0x5df4], R110 ;  /* 0x005df46e01007387 */ /* 0x000fe80000100800 */
[----:B------:R-:W-:Y:S04]  /*8c2a0*/  STL [R1+0x5df0], R111 ;  /* 0x005df06f01007387 */ /* 0x000fe80000100800 */
[----:B---3--:R-:W-:Y:S04]  /*8c2b0*/  STL [R1+0x5dec], R106 ;  /* 0x005dec6a01007387 */ /* 0x008fe80000100800 */
[----:B------:R-:W3:Y:S04]  /*8c2c0*/  LDSM.16.M88.4 R40, [R247+0x2c880] ;  /* 0x02c88000f728783b */ /* 0x000ee80000000200 */
[----:B------:R-:W-:Y:S04]  /*8c2d0*/  STL [R1+0x5de8], R107 ;  /* 0x005de86b01007387 */ /* 0x000fe80000100800 */
[----:B------:R-:W-:Y:S04]  /*8c2e0*/  STL [R1+0x5de4], R102 ;  /* 0x005de46601007387 */ /* 0x000fe80000100800 */
[----:B------:R-:W1:Y:S04]  /*8c2f0*/  LDSM.16.M88.4 R36, [R247+0x2d080] ;  /* 0x02d08000f724783b */ /* 0x000e680000000200 */
[----:B------:R-:W-:Y:S01]  /*8c300*/  STL [R1+0x5de0], R103 ;  /* 0x005de06701007387 */ /* 0x000fe20000100800 */
[----:B------:R-:W-:-:S03]  /*8c310*/  IMAD.MOV.U32 R236, RZ, RZ, R9 ;  /* 0x000000ffffec7224 */ /* 0x000fc600078e0009 */
[----:B------:R-:W-:Y:S01]  /*8c320*/  STL [R1+0x5ddc], R98 ;  /* 0x005ddc6201007387 */ /* 0x000fe20000100800 */
[----:B------:R-:W-:-:S03]  /*8c330*/  MOV R237, R8 ;  /* 0x0000000800ed7202 */ /* 0x000fc60000000f00 */
[----:B------:R-:W1:Y:S04]  /*8c340*/  LDSM.16.M88.4 R32, [R247+0x2d880] ;  /* 0x02d88000f720783b */ /* 0x000e680000000200 */
[----:B------:R-:W-:Y:S01]  /*8c350*/  STL [R1+0x5dd8], R99 ;  /* 0x005dd86301007387 */ /* 0x000fe20000100800 */
[----:B------:R-:W-:-:S03]  /*8c360*/  IMAD.MOV.U32 R238, RZ, RZ, R5 ;  /* 0x000000ffffee7224 */ /* 0x000fc600078e0005 */
[----:B------:R-:W-:Y:S01]  /*8c370*/  STL [R1+0x5dd4], R94 ;  /* 0x005dd45e01007387 */ /* 0x000fe20000100800 */
[----:B------:R-:W-:-:S03]  /*8c380*/  IMAD.MOV.U32 R239, RZ, RZ, R4 ;  /* 0x000000ffffef7224 */ /* 0x000fc600078e0004 */
[----:B------:R-:W1:Y:S04]  /*8c390*/  LDSM.16.M88.4 R28, [R247+0x2e080] ;  /* 0x02e08000f71c783b */ /* 0x000e680000000200 */
[----:B------:R-:W-:Y:S04]  /*8c3a0*/  STL [R1+0x5dd0], R95 ;  /* 0x005dd05f01007387 */ /* 0x000fe80000100800 */
[----:B----4-:R-:W-:Y:S04]  /*8c3b0*/  STL [R1+0x5dcc], R90 ;  /* 0x005dcc5a01007387 */ /* 0x010fe80000100800 */
[----:B------:R-:W4:Y:S04]  /*8c3c0*/  LDSM.16.M88.4 R8, [R247+0x2e880] ;  /* 0x02e88000f708783b */ /* 0x000f280000000200 */
[----:B------:R-:W-:Y:S04]  /*8c3d0*/  STL [R1+0x5dc8], R91 ;  /* 0x005dc85b01007387 */ /* 0x000fe80000100800 */
[----:B------:R-:W-:Y:S04]  /*8c3e0*/  STL [R1+0x5dbc], R86 ;  /* 0x005dbc5601007387 */ /* 0x000fe80000100800 */
[----:B------:R-:W3:Y:S04]  /*8c3f0*/  LDSM.16.M88.4 R4, [R247+0x2f080] ;  /* 0x02f08000f704783b */ /* 0x000ee80000000200 */
[----:B------:R-:W-:Y:S04]  /*8c400*/  STL [R1+0x5db8], R87 ;  /* 0x005db85701007387 */ /* 0x000fe80000100800 */
[----:B------:R-:W-:Y:S04]  /*8c410*/  STL [R1+0x5dc4], R26 ;  /* 0x005dc41a01007387 */ /* 0x000fe80000100800 */
[----:B------:R-:W-:Y:S04]  /*8c420*/  STL [R1+0x5dc0], R27 ;  /* 0x005dc01b01007387 */ /* 0x000fe80000100800 */
[----:B-1----:R-:W-:Y:S04]  /*8c430*/  STL [R1+0x5db4], R22 ;  /* 0x005db41601007387 */ /* 0x002fe80000100800 */
[----:B------:R-:W-:Y:S04]  /*8c440*/  STL [R1+0x5db0], R23 ;  /* 0x005db01701007387 */ /* 0x000fe80000100800 */
[----:B--2---:R-:W-:Y:S04]  /*8c450*/  STL [R1+0x5da4], R18 ;  /* 0x005da41201007387 */ /* 0x004fe80000100800 */
        /* <DEDUP_REMOVED lines=23> */
[----:B---3--:R-:W-:Y:S04]  /*8c5d0*/  STL [R1+0x5d44], R42 ;  /* 0x005d442a01007387 */ /* 0x008fe80000100800 */
[----:B------:R-:W-:Y:S04]  /*8c5e0*/  STL [R1+0x5d40], R43 ;  /* 0x005d402b01007387 */ /* 0x000fe80000100800 */
[----:B------:R-:W-:Y:S04]  /*8c5f0*/  STL [R1+0x5d4c], R38 ;  /* 0x005d4c2601007387 */ /* 0x000fe80000100800 */
[----:B------:R-:W-:Y:S04]  /*8c600*/  STL [R1+0x5d48], R39 ;  /* 0x005d482701007387 */ /* 0x000fe80000100800 */
[----:B------:R-:W-:Y:S04]  /*8c610*/  STL [R1+0x5d54], R34 ;  /* 0x005d542201007387 */ /* 0x000fe80000100800 */
[----:B------:R-:W-:Y:S04]  /*8c620*/  STL [R1+0x5d50], R35 ;  /* 0x005d502301007387 */ /* 0x000fe80000100800 */
[----:B------:R-:W-:Y:S04]  /*8c630*/  STL [R1+0x5cfc], R30 ;  /* 0x005cfc1e01007387 */ /* 0x000fe80000100800 */
[----:B------:R-:W-:Y:S04]  /*8c640*/  STL [R1+0x5cf8], R31 ;  /* 0x005cf81f01007387 */ /* 0x000fe80000100800 */
[----:B----4-:R-:W-:Y:S04]  /*8c650*/  STL [R1+0x5cec], R10 ;  /* 0x005cec0a01007387 */ /* 0x010fe80000100800 */
[----:B------:R-:W-:Y:S04]  /*8c660*/  STL [R1+0x5ce8], R11 ;  /* 0x005ce80b01007387 */ /* 0x000fe80000100800 */
[----:B------:R-:W-:Y:S04]  /*8c670*/  STL [R1+0x5cf4], R6 ;  /* 0x005cf40601007387 */ /* 0x000fe80000100800 */
[----:B------:R-:W-:Y:S04]  /*8c680*/  STL [R1+0x5cf0], R7 ;  /* 0x005cf00701007387 */ /* 0x000fe80000100800 */
[----:B------:R-:W2:Y:S04]  /*8c690*/  LDL.LU R224, [R1+0x2a30] ;  /* 0x002a300001e07983 */ /* 0x000ea80000300800 */
[----:B------:R-:W2:Y:S04]  /*8c6a0*/  LDL.LU R225, [R1+0x2a34] ;  /* 0x002a340001e17983 */ /* 0x000ea80000300800 */
[----:B------:R-:W2:Y:S04]  /*8c6b0*/  LDL.LU R226, [R1+0x2a38] ;  /* 0x002a380001e27983 */ /* 0x000ea80000300800 */
[----:B------:R-:W2:Y:S04]  /*8c6c0*/  LDL.LU R227, [R1+0x2a3c] ;  /* 0x002a3c0001e37983 */ /* 0x000ea80000300800 */
[----:B------:R-:W3:Y:S04]  /*8c6d0*/  LDL.LU R244, [R1+0x2a20] ;  /* 0x002a200001f47983 */ /* 0x000ee80000300800 */
[----:B------:R-:W3:Y:S04]  /*8c6e0*/  LDL.LU R245, [R1+0x2a24] ;  /* 0x002a240001f57983 */ /* 0x000ee80000300800 */
[----:B------:R1:W4:Y:S04]  /*8c6f0*/  LDSM.16.M88.4 R248, [R247+0x2f880] ;  /* 0x02f88000f7f8783b */ /* 0x0003280000000200 */
[----:B------:R-:W3:Y:S04]  /*8c700*/  LDL.LU R246, [R1+0x2a28] ;  /* 0x002a280001f67983 */ /* 0x000ee80000300800 */
[----:B-1----:R-:W3:Y:S01]  /*8c710*/  LDL.LU R247, [R1+0x2a2c] ;  /* 0x002a2c0001f77983 */ /* 0x002ee20000300800 */
[----:B------:R-:W-:Y:S03]  /*8c720*/  HMMA.1688.F32.TF32 R128, R156, R108, R236 ;  /* 0x0000006c9c80723c */ /* 0x000fe600000810ec */
[----:B------:R-:W-:Y:S04]  /*8c730*/  LDS R220, [R252+0x8000] ;  /* 0x00800000fcdc7984 */ /* 0x000fe80000000800 */
[----:B------:R-:W-:Y:S04]  /*8c740*/  LDS R222, [R252+0x9000] ;  /* 0x00900000fcde7984 */ /* 0x000fe80000000800 */
[----:B------:R-:W-:Y:S04]  /*8c750*/  LDS R221, [R2+0x8000] ;  /* 0x0080000002dd7984 */ /* 0x000fe80000000800 */
[----:B------:R-:W1:Y:S04]  /*8c760*/  LDS R223, [R2+0x9000] ;  /* 0x0090000002df7984 */ /* 0x000e680000000800 */
[----:B----4-:R-:W-:Y:S04]  /*8c770*/  STL [R1+0x5ce4], R250 ;  /* 0x005ce4fa01007387 */ /* 0x010fe80000100800 */
        /* <DEDUP_REMOVED lines=23> */
[----:B------:R-:W-:-:S02]  /*8c8f0*/  IMAD.MOV.U32 R126, RZ, RZ, R130 ;  /* 0x000000ffff7e7224 */ /* 0x000fc400078e0082 */
[----:B------:R-:W-:Y:S02]  /*8c900*/  IMAD.MOV.U32 R127, RZ, RZ, R131 ;  /* 0x000000ffff7f7224 */ /* 0x000fe400078e0083 */
[----:B------:R-:W-:Y:S01]  /*8c910*/  STL [R1+0x5e18], R122 ;  /* 0x005e187a01007387 */ /* 0x000fe20000100800 */
[C---:B--2---:R-:W-:Y:S11]  /*8c920*/  HMMA.1688.F32.TF32 R128, R156.reuse, R104, R224 ;  /* 0x000000689c80723c */ /* 0x044ff600000810e0 */
[----:B------:R-:W-:Y:S11]  /*8c930*/  @!UPT UIADD3 URZ, URZ, URZ, URZ ;  /* 0x0000003f3f3ff290 */ /* 0x000ff6000fffe03f */
[----:B------:R-:W-:Y:S02]  /*8c940*/  @!UPT UIADD3 URZ, URZ, URZ, URZ ;  /* 0x0000003f3f3ff290 */ /* 0x000fe4000fffe03f */
[----:B------:R-:W-:Y:S01]  /*8c950*/  MOV R123, R128 ;  /* 0x00000080007b7202 */ /* 0x000fe20000000f00 */
[----:B------:R-:W-:Y:S01]  /*8c960*/  IMAD.MOV.U32 R114, RZ, RZ, R129 ;  /* 0x000000ffff727224 */ /* 0x000fe200078e0081 */
[----:B------:R-:W-:Y:S01]  /*8c970*/  MOV R119, R131 ;  /* 0x0000008300777202 */ /* 0x000fe20000000f00 */
[----:B------:R-:W-:Y:S02]  /*8c980*/  IMAD.MOV.U32 R118, RZ, RZ, R130 ;  /* 0x000000ffff767224 */ /* 0x000fe400078e0082 */
[----:B---3--:R-:W-:Y:S11]  /*8c990*/  HMMA.1688.F32.TF32 R128, R156, R100, R244 ;  /* 0x000000649c80723c */ /* 0x008ff600000810f4 */
[----:B------:R-:W-:Y:S11]  /*8c9a0*/  @!UPT UIADD3 URZ, URZ, URZ, URZ ;  /* 0x0000003f3f3ff290 */ /* 0x000ff6000fffe03f */
[----:B------:R-:W-:Y:S01]  /*8c9b0*/  @!UPT UIADD3 URZ, URZ, URZ, URZ ;  /* 0x0000003f3f3ff290 */ /* 0x000fe2000fffe03f */
[----:B------:R4:W-:Y:S04]  /*8c9c0*/  STL [R1+0x14e4], R129 ;  /* 0x0014e48101007387 */ /* 0x0009e80000100800 */
[----:B------:R-:W2:Y:S04]  /*8c9d0*/  LDL.LU R244, [R1+0x29c0] ;  /* 0x0029c00001f47983 */ /* 0x000ea80000300800 */
[----:B------:R-:W2:Y:S04]  /*8c9e0*/  LDL.LU R245, [R1+0x29c4] ;  /* 0x0029c40001f57983 */ /* 0x000ea80000300800 */
[----:B------:R-:W2:Y:S04]  /*8c9f0*/  LDL.LU R246, [R1+0x29c8] ;  /* 0x0029c80001f67983 */ /* 0x000ea80000300800 */
[----:B------:R-:W2:Y:S01]  /*8ca00*/  LDL.LU R247, [R1+0x29cc] ;  /* 0x0029cc0001f77983 */ /* 0x000ea20000300800 */
[----:B------:R-:W-:Y:S01]  /*8ca10*/  IMAD.MOV.U32 R115, RZ, RZ, R128 ;  /* 0x000000ffff737224 */ /* 0x000fe200078e0080 */
[----:B------:R-:W-:Y:S01]  /*8ca20*/  MOV R111, R131 ;  /* 0x00000083006f7202 */ /* 0x000fe20000000f00 */
[----:B------:R-:W-:-:S02]  /*8ca30*/  IMAD.MOV.U32 R110, RZ, RZ, R130 ;  /* 0x000000ffff6e7224 */ /* 0x000fc400078e0082 */
[----:B----4-:R-:W-:Y:S11]  /*8ca40*/  HMMA.1688.F32.TF32 R128, R156, R96, R228 ;  /* 0x000000609c80723c */ /* 0x010ff600000810e4 */
[----:B------:R-:W-:Y:S11]  /*8ca50*/  @!UPT UIADD3 URZ, URZ, URZ, URZ ;  /* 0x0000003f3f3ff290 */ /* 0x000ff6000fffe03f */
[----:B------:R-:W-:Y:S01]  /*8ca60*/  @!UPT UIADD3 URZ, URZ, URZ, URZ ;  /* 0x0000003f3f3ff290 */ /* 0x000fe2000fffe03f */
[----:B------:R-:W-:Y:S01]  /*8ca70*/  STL.64 [R1+0x14d0], R128 ;  /* 0x0014d08001007387 */ /* 0x000fe20000100a00 */
[----:B------:R-:W-:-:S03]  /*8ca80*/  IMAD.MOV.U32 R106, RZ, RZ, R131 ;  /* 0x000000ffff6a7224 */ /* 0x000fc600078e0083 */
[----:B------:R3:W-:Y:S04]  /*8ca90*/  STL [R1+0x14d8], R130 ;  /* 0x0014d88201007387 */ /* 0x0007e80000100800 */
[----:B------:R-:W4:Y:S04]  /*8caa0*/  LDL.LU R228, [R1+0x29a0] ;  /* 0x0029a00001e47983 */ /* 0x000f280000300800 */
[----:B------:R-:W4:Y:S01]  /*8cab0*/  LDL.LU R229, [R1+0x29a4] ;  /* 0x0029a40001e57983 */ /* 0x000f220000300800 */
[----:B---3--:R-:W-:Y:S03]  /*8cac0*/  HMMA.1688.F32.TF32 R128, R156, R92, R212 ;  /* 0x0000005c9c80723c */ /* 0x008fe600000810d4 */
[----:B------:R-:W4:Y:S04]  /*8cad0*/  LDL.LU R230, [R1+0x29a8] ;  /* 0x0029a80001e67983 */ /* 0x000f280000300800 */
[----:B------:R-:W4:Y:S04]  /*8cae0*/  LDL.LU R231, [R1+0x29ac] ;  /* 0x0029ac0001e77983 */ /* 0x000f280000300800 */
[----:B------:R-:W4:Y:S04]  /*8caf0*/  LDL.LU R224, [R1+0x29b0] ;  /* 0x0029b00001e07983 */ /* 0x000f280000300800 */
[----:B------:R-:W4:Y:S04]  /*8cb00*/  LDL.LU R225, [R1+0x29b4] ;  /* 0x0029b40001e17983 */ /* 0x000f280000300800 */
[----:B------:R-:W4:Y:S04]  /*8cb10*/  LDL.LU R226, [R1+0x29b8] ;  /* 0x0029b80001e27983 */ /* 0x000f280000300800 */
[----:B------:R-:W4:Y:S01]  /*8cb20*/  LDL.LU R227, [R1+0x29bc] ;  /* 0x0029bc0001e37983 */ /* 0x000f220000300800 */
[----:B------:R-:W-:Y:S01]  /*8cb30*/  IMAD.MOV.U32 R107, RZ, RZ, R128 ;  /* 0x000000ffff6b7224 */ /* 0x000fe200078e0080 */
[----:B------:R-:W-:-:S02]  /*8cb40*/  MOV R102, R130 ;  /* 0x0000008200667202 */ /* 0x000fc40000000f00 */
[----:B------:R1:W-:Y:S01]  /*8cb50*/  STL [R1+0x14c4], R129 ;  /* 0x0014c48101007387 */ /* 0x0003e20000100800 */
[----:B------:R-:W-:Y:S02]  /*8cb60*/  IMAD.MOV.U32 R103, RZ, RZ, R131 ;  /* 0x000000ffff677224 */ /* 0x000fe400078e0083 */
[C---:B-1----:R-:W-:Y:S11]  /*8cb70*/  HMMA.1688.F32.TF32 R128, R156.reuse, R88, R216 ;  /* 0x000000589c80723c */ /* 0x042ff600000810d8 */
[----:B------:R-:W-:Y:S11]  /*8cb80*/  @!UPT UIADD3 URZ, URZ, URZ, URZ ;  /* 0x0000003f3f3ff290 */ /* 0x000ff6000fffe03f */
[----:B------:R-:W-:Y:S01]  /*8cb90*/  @!UPT UIADD3 URZ, URZ, URZ, URZ ;  /* 0x0000003f3f3ff290 */ /* 0x000fe2000fffe03f */
[----:B------:R1:W-:Y:S01]  /*8cba0*/  STL.64 [R1+0x14b0], R128 ;  /* 0x0014b08001007387 */ /* 0x0003e20000100a00 */
[----:B------:R-:W-:Y:S01]  /*8cbb0*/  IMAD.MOV.U32 R98, RZ, RZ, R130 ;  /* 0x000000ffff627224 */ /* 0x000fe200078e0082 */
[----:B------:R-:W-:Y:S02]  /*8cbc0*/  MOV R99, R131 ;  /* 0x0000008300637202 */ /* 0x000fe40000000f00 */
[C---:B-1----:R-:W-:Y:S11]  /*8cbd0*/  HMMA.1688.F32.TF32 R128, R156.reuse, R84, R232 ;  /* 0x000000549c80723c */ /* 0x042ff600000810e8 */
[----:B------:R-:W-:Y:S11]  /*8cbe0*/  @!UPT UIADD3 URZ, URZ, URZ, URZ ;  /* 0x0000003f3f3ff290 */ /* 0x000ff6000fffe03f */
[----:B------:R-:W-:Y:S01]  /*8cbf0*/  @!UPT UIADD3 URZ, URZ, URZ, URZ ;  /* 0x0000003f3f3ff290 */ /* 0x000fe2000fffe03f */
[----:B------:R1:W-:Y:S01]  /*8cc00*/  STL.64 [R1+0x14a0], R128 ;  /* 0x0014a08001007387 */ /* 0x0003e20000100a00 */
[----:B------:R-:W-:Y:S02]  /*8cc10*/  IMAD.MOV.U32 R94, RZ, RZ, R130 ;  /* 0x000000ffff5e7224 */ /* 0x000fe400078e0082 */
[----:B------:R-:W-:Y:S02]  /*8cc20*/  IMAD.MOV.U32 R95, RZ, RZ, R131 ;  /* 0x000000ffff5f7224 */ /* 0x000fe400078e0083 */
[----:B-1----:R-:W-:Y:S11]  /*8cc30*/  HMMA.1688.F32.TF32 R128, R156, R24, R236 ;  /* 0x000000189c80723c */ /* 0x002ff600000810ec */
[----:B------:R-:W-:Y:S11]  /*8cc40*/  @!UPT UIADD3 URZ, URZ, URZ, URZ ;  /* 0x0000003f3f3ff290 */ /* 0x000ff6000fffe03f */
[----:B------:R-:W-:Y:S01]  /*8cc50*/  @!UPT UIADD3 URZ, URZ, URZ, URZ ;  /* 0x0000003f3f3ff290 */ /* 0x000fe2000fffe03f */
[----:B------:R2:W-:Y:S04]  /*8cc60*/  STL.64 [R1+0x1490], R128 ;  /* 0x0014908001007387 */ /* 0x0005e80000100a00 */
        /* <DEDUP_REMOVED lines=9> */
[----:B------:R-:W-:-:S02]  /*8cd00*/  IMAD.MOV.U32 R91, RZ, RZ, R131 ;  /* 0x000000ffff5b7224 */ /* 0x000fc400078e0083 */
[----:B--2---:R-:W-:Y:S01]  /*8cd10*/  HMMA.1688.F32.TF32 R128, R156, R20, R244 ;  /* 0x000000149c80723c */ /* 0x004fe200000810f4 */
[----:B------:R-:W2:Y:S04]  /*8cd20*/  LDL.LU R244, [R1+0x2970] ;  /* 0x0029700001f47983 */ /* 0x000ea80000300800 */
[----:B------:R-:W2:Y:S04]  /*8cd30*/  LDL.LU R245, [R1+0x2974] ;  /* 0x0029740001f57983 */ /* 0x000ea80000300800 */
[----:B------:R-:W2:Y:S04]  /*8cd40*/  LDL.LU R246, [R1+0x2978] ;  /* 0x0029780001f67983 */ /* 0x000ea80000300800 */
[----:B------:R-:W2:Y:S11]  /*8cd50*/  LDL.LU R247, [R1+0x297c] ;  /* 0x00297c0001f77983 */ /* 0x000eb60000300800 */
[----:B------:R-:W-:Y:S01]  /*8cd60*/  IMAD.MOV.U32 R26, RZ, RZ, R128 ;  /* 0x000000ffff1a7224 */ /* 0x000fe200078e0080 */
[----:B------:R-:W-:Y:S01]  /*8cd70*/  MOV R27, R129 ;  /* 0x00000081001b7202 */ /* 0x000fe20000000f00 */
[----:B------:R-:W-:-:S02]  /*8cd80*/  IMAD.MOV.U32 R86, RZ, RZ, R130 ;  /* 0x000000ffff567224 */ /* 0x000fc400078e0082 */
[----:B------:R-:W-:Y:S02]  /*8cd90*/  IMAD.MOV.U32 R87, RZ, RZ, R131 ;  /* 0x000000ffff577224 */ /* 0x000fe400078e0083 */
[C---:B----4-:R-:W-:Y:S08]  /*8cda0*/  HMMA.1688.F32.TF32 R128, R156.reuse, R12, R228 ;  /* 0x0000000c9c80723c */ /* 0x050ff000000810e4 */
[----:B------:R-:W-:Y:S11]  /*8cdb0*/  HMMA.1688.F32.TF32 R132, R156, R16, R224 ;  /* 0x000000109c84723c */ /* 0x000ff600000810e0 */
[----:B------:R-:W-:Y:S11]  /*8cdc0*/  @!UPT UIADD3 URZ, URZ, URZ, URZ ;  /* 0x0000003f3f3ff290 */ /* 0x000ff6000fffe03f */
[----:B------:R-:W-:Y:S01]  /*8cdd0*/  @!UPT UIADD3 URZ, URZ, URZ, URZ ;  /* 0x0000003f3f3ff290 */ /* 0x000fe2000fffe03f */
[----:B------:R-:W-:Y:S04]  /*8cde0*/  STL.64 [R1+0x1470], R132 ;  /* 0x0014708401007387 */ /* 0x000fe80000100a00 */
[----:B------:R-:W-:Y:S04]  /*8cdf0*/  STL.64 [R1+0x1478], R134 ;  /* 0x0014788601007387 */ /* 0x000fe80000100a00 */
        /* <DEDUP_REMOVED lines=18> */
[----:B------:R-:W4:Y:S01]  /*8cf20*/  LDL.LU R231, [R1+0x293c] ;  /* 0x00293c0001e77983 */ /* 0x000f220000300800 */
[C---:B---3--:R-:W-:Y:S03]  /*8cf30*/  HMMA.1688.F32.TF32 R128, R156.reuse, R80, R232 ;  /* 0x000000509c80723c */ /* 0x048fe600000810e8 */
[----:B------:R-:W3:Y:S11]  /*8cf40*/  LDL.LU R232, [R1+0x2920] ;  /* 0x0029200001e87983 */ /* 0x000ef60000300800 */
[----:B------:R-:W-:Y:S09]  /*8cf50*/  @!UPT UIADD3 URZ, URZ, URZ, URZ ;  /* 0x0000003f3f3ff290 */ /* 0x000ff2000fffe03f */
[----:B------:R-:W-:Y:S04]  /*8cf60*/  STL.64 [R1+0x1450], R128 ;  /* 0x0014508001007387 */ /* 0x000fe80000100a00 */
[----:B------:R1:W-:Y:S04]  /*8cf70*/  STL.64 [R1+0x1458], R130 ;  /* 0x0014588201007387 */ /* 0x0003e80000100a00 */
[----:B------:R-:W3:Y:S04]  /*8cf80*/  LDL.LU R233, [R1+0x2924] ;  /* 0x0029240001e97983 */ /* 0x000ee80000300800 */
[----:B------:R-:W3:Y:S04]  /*8cf90*/  LDL.LU R234, [R1+0x2928] ;  /* 0x0029280001ea7983 */ /* 0x000ee80000300800 */
[----:B------:R-:W3:Y:S01]  /*8cfa0*/  LDL.LU R235, [R1+0x292c] ;  /* 0x00292c0001eb7983 */ /* 0x000ee20000300800 */
[----:B-1----:R-:W-:Y:S03]  /*8cfb0*/  HMMA.1688.F32.TF32 R128, R156, R76, R236 ;  /* 0x0000004c9c80723c */ /* 0x002fe600000810ec */
[----:B------:R-:W3:Y:S04]  /*8cfc0*/  LDL.LU R236, [R1+0x2910] ;  /* 0x0029100001ec7983 */ /* 0x000ee80000300800 */
[----:B------:R-:W3:Y:S04]  /*8cfd0*/  LDL.LU R237, [R1+0x2914] ;  /* 0x0029140001ed7983 */ /* 0x000ee80000300800 */
[----:B------:R-:W3:Y:S04]  /*8cfe0*/  LDL.LU R238, [R1+0x2918] ;  /* 0x0029180001ee7983 */ /* 0x000ee80000300800 */
[----:B------:R-:W3:Y:S09]  /*8cff0*/  LDL.LU R239, [R1+0x291c] ;  /* 0x00291c0001ef7983 */ /* 0x000ef20000300800 */
[----:B------:R-:W-:Y:S01]  /*8d000*/  IMAD.MOV.U32 R70, RZ, RZ, R128 ;  /* 0x000000ffff467224 */ /* 0x000fe200078e0080 */
[----:B------:R-:W-:Y:S01]  /*8d010*/  MOV R71, R129 ;  /* 0x0000008100477202 */ /* 0x000fe20000000f00 */
[----:B------:R-:W-:-:S02]  /*8d020*/  IMAD.MOV.U32 R18, RZ, RZ, R130 ;  /* 0x000000ffff127224 */ /* 0x000fc400078e0082 */
[----:B------:R-:W-:Y:S02]  /*8d030*/  IMAD.MOV.U32 R19, RZ, RZ, R131 ;  /* 0x000000ffff137224 */ /* 0x000fe400078e0083 */
[----:B--2---:R-:W-:Y:S01]  /*8d040*/  HMMA.1688.F32.TF32 R128, R156, R72, R244 ;  /* 0x000000489c80723c */ /* 0x004fe200000810f4 */
[----:B------:R-:W2:Y:S04]  /*8d050*/  LDL.LU R244, [R1+0x2900] ;  /* 0x0029000001f47983 */ /* 0x000ea80000300800 */
[----:B------:R-:W2:Y:S04]  /*8d060*/  LDL.LU R245, [R1+0x2904] ;  /* 0x0029040001f57983 */ /* 0x000ea80000300800 */
[----:B------:R-:W2:Y:S04]  /*8d070*/  LDL.LU R246, [R1+0x2908] ;  /* 0x0029080001f67983 */ /* 0x000ea80000300800 */
[----:B------:R-:W2:Y:S11]  /*8d080*/  LDL.LU R247, [R1+0x290c] ;  /* 0x00290c0001f77983 */ /* 0x000eb60000300800 */
        /* <DEDUP_REMOVED lines=9> */
[----:B------:R-:W-:Y:S02]  /*8d120*/  IMAD.MOV.U32 R79, RZ, RZ, R129 ;  /* 0x000000ffff4f7224 */ /* 0x000fe400078e0081 */
[----:B------:R-:W-:Y:S02]  /*8d130*/  IMAD.MOV.U32 R83, RZ, RZ, R131 ;  /* 0x000000ffff537224 */ /* 0x000fe400078e0083 */
[C---:B------:R-:W-:Y:S11]  /*8d140*/  HMMA.1688.F32.TF32 R128, R156.reuse, R56, R228 ;  /* 0x000000389c80723c */ /* 0x040ff600000810e4 */
[----:B------:R-:W-:Y:S11]  /*8d150*/  @!UPT UIADD3 URZ, URZ, URZ, URZ ;  /* 0x0000003f3f3ff290 */ /* 0x000ff6000fffe03f */
[----:B------:R-:W-:Y:S02]  /*8d160*/  @!UPT UIADD3 URZ, URZ, URZ, URZ ;  /* 0x0000003f3f3ff290 */ /* 0x000fe4000fffe03f */
[----:B------:R-:W-:Y:S01]  /*8d170*/  IMAD.MOV.U32 R38, RZ, RZ, R128 ;  /* 0x000000ffff267224 */ /* 0x000fe200078e0080 */
[----:B------:R-:W-:Y:S01]  /*8d180*/  MOV R39, R129 ;  /* 0x0000008100277202 */ /* 0x000fe20000000f00 */
[----:B------:R-:W-:Y:S02]  /*8d190*/  IMAD.MOV.U32 R42, RZ, RZ, R130 ;  /* 0x000000ffff2a7224 */ /* 0x000fe400078e0082 */
[----:B------:R-:W-:Y:S01]  /*8d1a0*/  IMAD.MOV.U32 R43, RZ, RZ, R131 ;  /* 0x000000ffff2b7224 */ /* 0x000fe200078e0083 */
[C---:B------:R-:W-:Y:S08]  /*8d1b0*/  HMMA.1688.F32.TF32 R136, R156.reuse, R64, R216 ;  /* 0x000000409c88723c */ /* 0x040ff000000810d8 */
[C---:B------:R-:W-:Y:S08]  /*8d1c0*/  HMMA.1688.F32.TF32 R132, R156.reuse, R60, R224 ;  /* 0x0000003c9c84723c */ /* 0x040ff000000810e0 */
[C---:B---3--:R-:W-:Y:S07]  /*8d1d0*/  HMMA.1688.F32.TF32 R128, R156.reuse, R52, R232 ;  /* 0x000000349c80723c */ /* 0x048fee00000810e8 */
[----:B------:R-:W-:Y:S04]  /*8d1e0*/  STL.64 [R1+0x1410], R136 ;  /* 0x0014108801007387 */ /* 0x000fe80000100a00 */
[----:B------:R-:W-:Y:S11]  /*8d1f0*/  STL.64 [R1+0x1418], R138 ;  /* 0x0014188a01007387 */ /* 0x000ff60000100a00 */
[----:B------:R-:W-:Y:S02]  /*8d200*/  @!UPT UIADD3 URZ, URZ, URZ, URZ ;  /* 0x0000003f3f3ff290 */ /* 0x000fe4000fffe03f */
[----:B------:R-:W-:Y:S01]  /*8d210*/  MOV R46, R128 ;  /* 0x00000080002e7202 */ /* 0x000fe20000000f00 */
[----:B------:R-:W-:Y:S01]  /*8d220*/  IMAD.MOV.U32 R47, RZ, RZ, R129 ;  /* 0x000000ffff2f7224 */ /* 0x000fe200078e0081 */
[----:B------:R-:W-:Y:S01]  /*8d230*/  MOV R51, R131 ;  /* 0x0000008300337202 */ /* 0x000fe20000000f00 */
[----:B------:R-:W-:Y:S02]  /*8d240*/  IMAD.MOV.U32 R50, RZ, RZ, R130 ;  /* 0x000000ffff327224 */ /* 0x000fe400078e0082 */
[----:B------:R-:W-:Y:S01]  /*8d250*/  HMMA.1688.F32.TF32 R128, R156, R48, R236 ;  /* 0x000000309c80723c */ /* 0x000fe200000810ec */
[----:B------:R-:W-:Y:S04]  /*8d260*/  STL.64 [R1+0x1400], R132 ;  /* 0x0014008401007387 */ /* 0x000fe80000100a00 */
[----:B------:R-:W-:Y:S04]  /*8d270*/  STL.64 [R1+0x1408], R134 ;  /* 0x0014088601007387 */ /* 0x000fe80000100a00 */
[----:B------:R-:W-:Y:S04]  /*8d280*/  STL [R1+0x5d64], R39 ;  /* 0x005d642701007387 */ /* 0x000fe80000100800 */
[----:B------:R-:W-:Y:S04]  /*8d290*/  STL [R1+0x5d60], R38 ;  /* 0x005d602601007387 */ /* 0x000fe80000100800 */
[----:B------:R1:W-:Y:S04]  /*8d2a0*/  STL [R1+0x5d5c], R42 ;  /* 0x005d5c2a01007387 */ /* 0x0003e80000100800 */
[----:B------:R3:W-:Y:S03]  /*8d2b0*/  STL [R1+0x5d58], R43 ;  /* 0x005d582b01007387 */ /* 0x0007e60000100800 */
[----:B------:R-:W-:Y:S01]  /*8d2c0*/  IMAD.MOV.U32 R55, RZ, RZ, R129 ;  /* 0x000000ffff377224 */ /* 0x000fe200078e0081 */
[----:B------:R-:W4:Y:S01]  /*8d2d0*/  LDL R122, [R1+0xf34] ;  /* 0x000f3400017a7983 */ /* 0x000f220000100800 */
[----:B------:R-:W-:-:S03]  /*8d2e0*/  IMAD.MOV.U32 R54, RZ, RZ, R128 ;  /* 0x000000ffff367224 */ /* 0x000fc600078e0080 */
[----:B------:R-:W-:Y:S04]  /*8d2f0*/  STL [R1+0x5d74], R51 ;  /* 0x005d743301007387 */ /* 0x000fe80000100800 */
[----:B------:R-:W-:Y:S04]  /*8d300*/  STL [R1+0x5d70], R50 ;  /* 0x005d703201007387 */ /* 0x000fe80000100800 */
[----:B------:R1:W-:Y:S04]  /*8d310*/  STL [R1+0x5d6c], R47 ;  /* 0x005d6c2f01007387 */ /* 0x0003e80000100800 */
[----:B------:R1:W-:Y:S04]  /*8d320*/  STL [R1+0x5d68], R46 ;  /* 0x005d682e01007387 */ /* 0x0003e80000100800 */
[----:B------:R1:W-:Y:S04]  /*8d330*/  STL [R1+0x5d7c], R55 ;  /* 0x005d7c3701007387 */ /* 0x0003e80000100800 */
[----:B------:R1:W-:Y:S04]  /*8d340*/  STL [R1+0x5d78], R54 ;  /* 0x005d783601007387 */ /* 0x0003e80000100800 */
        /* <DEDUP_REMOVED lines=10> */
[----:B------:R-:W4:Y:S01]  /*8d3f0*/  LDL.LU R216, [R1+0x21b0] ;  /* 0x0021b00001d87983 */ /* 0x000f220000300800 */
[----:B--2---:R-:W-:Y:S03]  /*8d400*/  HMMA.1688.F32.TF32 R128, R156, R44, R244 ;  /* 0x0000002c9c80723c */ /* 0x004fe600000810f4 */
        /* <DEDUP_REMOVED lines=36> */
[----:B-1----:R-:W-:-:S03]  /*8d650*/  IMAD.MOV.U32 R42, RZ, RZ, R128 ;  /* 0x000000ffff2a7224 */ /* 0x002fc600078e0080 */
[----:B------:R-:W4:Y:S01]  /*8d660*/  LDL.LU R233, [R1+0x2874] ;  /* 0x0028740001e97983 */ /* 0x000f220000300800 */
[----:B---3--:R-:W-:Y:S01]  /*8d670*/  MOV R43, R129 ;  /* 0x00000081002b7202 */ /* 0x008fe20000000f00 */
[----:B------:R-:W-:Y:S02]  /*8d680*/  IMAD.MOV.U32 R34, RZ, RZ, R130 ;  /* 0x000000ffff227224 */ /* 0x000fe400078e0082 */
[----:B------:R-:W3:Y:S01]  /*8d690*/  LDL.LU R234, [R1+0x2878] ;  /* 0x0028780001ea7983 */ /* 0x000ee20000300800 */
[----:B------:R-:W-:-:S03]  /*8d6a0*/  IMAD.MOV.U32 R35, RZ, RZ, R131 ;  /* 0x000000ffff237224 */ /* 0x000fc600078e0083 */
[----:B------:R-:W3:Y:S01]  /*8d6b0*/  LDL.LU R235, [R1+0x287c] ;  /* 0x00287c0001eb7983 */ /* 0x000ee20000300800 */
        /* <DEDUP_REMOVED lines=16> */
[C---:B------:R-:W-:Y:S08]  /*8d7c0*/  HMMA.1688.F32.TF32 R128, R156.reuse, R32, R196 ;  /* 0x000000209c80723c */ /* 0x040ff000000810c4 */
[C---:B------:R-:W-:Y:S11]  /*8d7d0*/  HMMA.1688.F32.TF32 R132, R156.reuse, R28, R200 ;  /* 0x0000001c9c84723c */ /* 0x040ff600000810c8 */
[----:B------:R-:W-:Y:S05]  /*8d7e0*/  @!UPT UIADD3 URZ, URZ, URZ, URZ ;  /* 0x0000003f3f3ff290 */ /* 0x000fea000fffe03f */
[----:B------:R-:W-:Y:S01]  /*8d7f0*/  IMAD.MOV.U32 R58, RZ, RZ, R128 ;  /* 0x000000ffff3a7224 */ /* 0x000fe200078e0080 */
[----:B------:R-:W-:Y:S01]  /*8d800*/  MOV R59, R129 ;  /* 0x00000081003b7202 */ /* 0x000fe20000000f00 */
[----:B------:R-:W-:Y:S02]  /*8d810*/  IMAD.MOV.U32 R62, RZ, RZ, R130 ;  /* 0x000000ffff3e7224 */ /* 0x000fe400078e0082 */
[----:B------:R-:W-:Y:S02]  /*8d820*/  IMAD.MOV.U32 R63, RZ, RZ, R131 ;  /* 0x000000ffff3f7224 */ /* 0x000fe400078e0083 */
[C---:B------:R-:W-:Y:S08]  /*8d830*/  HMMA.1688.F32.TF32 R128, R156.reuse, R8, R204 ;  /* 0x000000089c80723c */ /* 0x040ff000000810cc */
[C---:B------:R-:W-:Y:S01]  /*8d840*/  HMMA.1688.F32.TF32 R136, R156.reuse, R4, R208 ;  /* 0x000000049c88723c */ /* 0x040fe200000810d0 */
[----:B------:R-:W-:Y:S04]  /*8d850*/  STL.64 [R1+0x1380], R132 ;  /* 0x0013808401007387 */ /* 0x000fe80000100a00 */
[----:B------:R1:W-:Y:S10]  /*8d860*/  STL.64 [R1+0x1388], R134 ;  /* 0x0013888601007387 */ /* 0x0003f40000100a00 */
[----:B------:R-:W-:Y:S01]  /*8d870*/  STL.64 [R1+0x1370], R128 ;  /* 0x0013708001007387 */ /* 0x000fe20000100a00 */
[----:B-1----:R-:W-:Y:S03]  /*8d880*/  HMMA.1688.F32.TF32 R132, R156, R248, R212 ;  /* 0x000000f89c84723c */ /* 0x002fe600000810d4 */
[----:B------:R1:W-:Y:S04]  /*8d890*/  STL.64 [R1+0x1378], R130 ;  /* 0x0013788201007387 */ /* 0x0003e80000100a00 */
[----:B------:R-:W-:Y:S04]  /*8d8a0*/  LDS R156, [R122+0x8080] ;  /* 0x008080007a9c7984 */ /* 0x000fe80000000800 */
[----:B------:R-:W-:Y:S01]  /*8d8b0*/  LDS R158, [R122+0x9080] ;  /* 0x009080007a9e7984 */ /* 0x000fe20000000800 */
[C---:B-1----:R-:W-:Y:S03]  /*8d8c0*/  HMMA.1688.F32.TF32 R128, R220.reuse, R124, R216 ;  /* 0x0000007cdc80723c */ /* 0x042fe600000810d8 */
[----:B------:R-:W-:Y:S04]  /*8d8d0*/  STL.64 [R1+0x1360], R136 ;  /* 0x0013608801007387 */ /* 0x000fe80000100a00 */
[----:B------:R-:W-:Y:S04]  /*8d8e0*/  STL.64 [R1+0x1368], R138 ;  /* 0x0013688a01007387 */ /* 0x000fe80000100a00 */
[----:B------:R-:W-:Y:S04]  /*8d8f0*/  STL.64 [R1+0xf70], R132 ;  /* 0x000f708401007387 */ /* 0x000fe80000100a00 */
[----:B------:R-:W-:Y:S04]  /*8d900*/  STL.64 [R1+0xf78], R134 ;  /* 0x000f788601007387 */ /* 0x000fe80000100a00 */
[----:B------:R-:W-:Y:S04]  /*8d910*/  LDS R157, [R3+0x8080] ;  /* 0x00808000039d7984 */ /* 0x000fe80000000800 */
[----:B------:R-:W1:Y:S04]  /*8d920*/  LDS R159, [R3+0x9080] ;  /* 0x00908000039f7984 */ /* 0x000e680000000800 */
[----:B------:R-:W-:Y:S04]  /*8d930*/  STL.64 [R1+0xf60], R128 ;  /* 0x000f608001007387 */ /* 0x000fe80000100a00 */
[----:B------:R4:W-:Y:S02]  /*8d940*/  STL.64 [R1+0xf68], R130 ;  /* 0x000f688201007387 */ /* 0x0009e40000100a00 */
[C---:B----4-:R-:W-:Y:S11]  /*8d950*/  HMMA.1688.F32.TF32 R128, R220.reuse, R120, R224 ;  /* 0x00000078dc80723c */ /* 0x050ff600000810e0 */
[----:B------:R-:W-:Y:S11]  /*8d960*/  @!UPT UIADD3 URZ, URZ, URZ, URZ ;  /* 0x0000003f3f3ff290 */ /* 0x000ff6000fffe03f */
[----:B------:R-:W-:Y:S01]  /*8d970*/  @!UPT UIADD3 URZ, URZ, URZ, URZ ;  /* 0x0000003f3f3ff290 */ /* 0x000fe2000fffe03f */
[----:B------:R-:W-:Y:S04]  /*8d980*/  STL.64 [R1+0x1350], R128 ;  /* 0x0013508001007387 */ /* 0x000fe80000100a00 */
[----:B------:R4:W-:Y:S02]  /*8d990*/  STL.64 [R1+0x1358], R130 ;  /* 0x0013588201007387 */ /* 0x0009e40000100a00 */
[C---:B----4-:R-:W-:Y:S08]  /*8d9a0*/  HMMA.1688.F32.TF32 R128, R220.reuse, R108, R236 ;  /* 0x0000006cdc80723c */ /* 0x050ff000000810ec */
[C---:B------:R-:W-:Y:S08]  /*8d9b0*/  HMMA.1688.F32.TF32 R136, R220.reuse, R116, R228 ;  /* 0x00000074dc88723c */ /* 0x040ff000000810e4 */
[----:B---3--:R-:W-:Y:S08]  /*8d9c0*/  HMMA.1688.F32.TF32 R132, R220, R112, R232 ;  /* 0x00000070dc84723c */ /* 0x008ff000000810e8 */
[----:B------:R-:W-:Y:S01]  /*8d9d0*/  MOV R6, R128 ;  /* 0x0000008000067202 */ /* 0x000fe20000000f00 */
[----:B------:R-:W-:Y:S01]  /*8d9e0*/  IMAD.MOV.U32 R7, RZ, RZ, R129 ;  /* 0x000000ffff077224 */ /* 0x000fe200078e0081 */
[----:B------:R-:W-:Y:S01]  /*8d9f0*/  MOV R11, R131 ;  /* 0x00000083000b7202 */ /* 0x000fe20000000f00 */
[----:B------:R-:W-:-:S04]  /*8da00*/  IMAD.MOV.U32 R10, RZ, RZ, R130 ;  /* 0x000000ffff0a7224 */ /* 0x000fc800078e0082 */
[----:B------:R-:W-:Y:S04]  /*8da10*/  STL.64 [R1+0x1340], R136 ;  /* 0x0013408801007387 */ /* 0x000fe80000100a00 */
[----:B------:R-:W-:Y:S04]  /*8da20*/  STL.64 [R1+0x1348], R138 ;  /* 0x0013488a01007387 */ /* 0x000fe80000100a00 */
[----:B------:R-:W-:Y:S04]  /*8da30*/  STL.64 [R1+0x1330], R132 ;  /* 0x0013308401007387 */ /* 0x000fe80000100a00 */
[----:B------:R-:W-:Y:S04]  /*8da40*/  STL.64 [R1+0x1338], R134 ;  /* 0x0013388601007387 */ /* 0x000fe80000100a00 */
[----:B------:R-:W-:Y:S04]  /*8da50*/  STL [R1+0x5d0c], R11 ;  /* 0x005d0c0b01007387 */ /* 0x000fe80000100800 */
[----:B------:R-:W-:Y:S04]  /*8da60*/  STL [R1+0x5d08], R10 ;  /* 0x005d080a01007387 */ /* 0x000fe80000100800 */
[----:B------:R-:W-:Y:S04]  /*8da70*/  STL [R1+0x5d04], R7 ;  /* 0x005d040701007387 */ /* 0x000fe80000100800 */
[----:B------:R-:W-:Y:S01]  /*8da80*/  STL [R1+0x5d00], R6 ;  /* 0x005d000601007387 */ /* 0x000fe20000100800 */
[----:B--2---:R-:W-:Y:S11]  /*8da90*/  HMMA.1688.F32.TF32 R128, R220, R104, R244 ;  /* 0x00000068dc80723c */ /* 0x004ff600000810f4 */
[----:B------:R-:W-:Y:S11]  /*8daa0*/  @!UPT UIADD3 URZ, URZ, URZ, URZ ;  /* 0x0000003f3f3ff290 */ /* 0x000ff6000fffe03f */
[----:B------:R-:W-:Y:S01]  /*8dab0*/  @!UPT UIADD3 URZ, URZ, URZ, URZ ;  /* 0x0000003f3f3ff290 */ /* 0x000fe2000fffe03f */
[----:B------:R2:W-:Y:S04]  /*8dac0*/  STL [R1+0x1310], R128 ;  /* 0x0013108001007387 */ /* 0x0005e80000100800 */
[----:B------:R3:W-:Y:S04]  /*8dad0*/  STL [R1+0x131c], R131 ;  /* 0x00131c8301007387 */ /* 0x0007e80000100800 */
        /* <DEDUP_REMOVED lines=62> */
[----:B--2---:R-:W2:Y:S04]  /*8dec0*/  LDL.LU R128, [R1+0x27e0] ;  /* 0x0027e00001807983 */ /* 0x004ea80000300800 */
[----:B------:R-:W2:Y:S04]  /*8ded0*/  LDL.LU R129, [R1+0x27e4] ;  /* 0x0027e40001817983 */ /* 0x000ea80000300800 */
[----:B------:R-:W2:Y:S04]  /*8dee0*/  LDL.LU R130, [R1+0x27e8] ;  /* 0x0027e80001827983 */ /* 0x000ea80000300800 */
[----:B---3--:R-:W2:Y:S04]  /*8def0*/  LDL.LU R131, [R1+0x27ec] ;  /* 0x0027ec0001837983 */ /* 0x008ea80000300800 */
        /* <DEDUP_REMOVED lines=48> */
[----:B------:R4:W-:Y:S01]  /*8e200*/  STL.64 [R1+0x12f0], R140 ;  /* 0x0012f08c01007387 */ /* 0x0009e20000100a00 */
[----:B------:R-:W-:Y:S02]  /*8e210*/  IMAD.MOV.U32 R250, RZ, RZ, R142 ;  /* 0x000000fffffa7224 */ /* 0x000fe400078e008e */
[----:B------:R-:W-:Y:S02]  /*8e220*/  IMAD.MOV.U32 R251, RZ, RZ, R143 ;  /* 0x000000fffffb7224 */ /* 0x000fe400078e008f */
[C---:B----4-:R-:W-:Y:S08]  /*8e230*/  HMMA.1688.F32.TF32 R140, R220.reuse, R92, R148 ;  /* 0x0000005cdc8c723c */ /* 0x050ff00000081094 */
[C---:B------:R-:W-:Y:S11]  /*8e240*/  HMMA.1688.F32.TF32 R132, R220.reuse, R84, R132 ;  /* 0x00000054dc84723c */ /* 0x040ff60000081084 */
[----:B------:R-:W-:Y:S04]  /*8e250*/  @!UPT UIADD3 URZ, URZ, URZ, URZ ;  /* 0x0000003f3f3ff290 */ /* 0x000fe8000fffe03f */
[----:B------:R-:W-:Y:S04]  /*8e260*/  STL.64 [R1+0x12e0], R140 ;  /* 0x0012e08c01007387 */ /* 0x000fe80000100a00 */
[----:B------:R2:W-:Y:S04]  /*8e270*/  STL.64 [R1+0x12e8], R142 ;  /* 0x0012e88e01007387 */ /* 0x0005e80000100a00 */
[----:B------:R-:W-:Y:S04]  /*8e280*/  STL.64 [R1+0x12d0], R144 ;  /* 0x0012d09001007387 */ /* 0x000fe80000100a00 */
[----:B------:R-:W-:Y:S01]  /*8e290*/  STL.64 [R1+0x12d8], R146 ;  /* 0x0012d89201007387 */ /* 0x000fe20000100a00 */
[C---:B--2---:R-:W-:Y:S03]  /*8e2a0*/  HMMA.1688.F32.TF32 R140, R220.reuse, R24, R136 ;  /* 0x00000018dc8c723c */ /* 0x044fe60000081088 */
[----:B------:R-:W-:Y:S04]  /*8e2b0*/  STL.64 [R1+0x12c0], R132 ;  /* 0x0012c08401007387 */ /* 0x000fe80000100a00 */
[----:B------:R2:W-:Y:S01]  /*8e2c0*/  STL.64 [R1+0x12c8], R134 ;  /* 0x0012c88601007387 */ /* 0x0005e20000100a00 */
[C---:B------:R-:W-:Y:S08]  /*8e2d0*/  HMMA.1688.F32.TF32 R136, R220.reuse, R20, R128 ;  /* 0x00000014dc88723c */ /* 0x040ff00000081080 */
[C---:B--2---:R-:W-:Y:S08]  /*8e2e0*/  HMMA.1688.F32.TF32 R132, R220.reuse, R16, R160 ;  /* 0x00000010dc84723c */ /* 0x044ff000000810a0 */
[C---:B------:R-:W-:Y:S01]  /*8e2f0*/  HMMA.1688.F32.TF32 R128, R220.reuse, R12, R164 ;  /* 0x0000000cdc80723c */ /* 0x040fe200000810a4 */
        /* <DEDUP_REMOVED lines=10> */
[C---:B--2---:R-:W-:Y:S07]  /*8e3a0*/  HMMA.1688.F32.TF32 R128, R220.reuse, R72, R176 ;  /* 0x00000048dc80723c */ /* 0x044fee00000810b0 */
        /* <DEDUP_REMOVED lines=43> */
[----:B---3--:R-:W-:Y:S08]  /*8e660*/  HMMA.1688.F32.TF32 R132, R220, R248, R236 ;  /* 0x000000f8dc84723c */ /* 0x008ff000000810ec */
[----:B-1----:R-:W-:Y:S07]  /*8e670*/  HMMA.1688.F32.TF32 R128, R156, R124, R244 ;  /* 0x0000007c9c80723c */ /* 0x002fee00000810f4 */
        /* <DEDUP_REMOVED lines=58> */
[----:B------:R-:W-:Y:S03]  /*8ea20*/  HMMA.1688.F32.TF32 R152, R220, R100, R152 ;  /* 0x00000064dc98723c */ /* 0x000fe60000081098 */
        /* <DEDUP_REMOVED lines=68> */
[C---:B---3--:R-:W-:Y:S08]  /*8ee70*/  HMMA.1688.F32.TF32 R132, R156.reuse, R100, R132 ;  /* 0x000000649c84723c */ /* 0x048ff00000081084 */
[C---:B--2---:R-:W-:Y:S08]  /*8ee80*/  HMMA.1688.F32.TF32 R144, R156.reuse, R104, R144 ;  /* 0x000000689c90723c */ /* 0x044ff00000081090 */
[C---:B----4-:R-:W-:Y:S08]  /*8ee90*/  HMMA.1688.F32.TF32 R240, R156.reuse, R116, R240 ;  /* 0x000000749cf0723c */ /* 0x050ff000000810f0 */
[C---:B------:R-:W-:Y:S11]  /*8eea0*/  HMMA.1688.F32.TF32 R152, R156.reuse, R120, R152 ;  /* 0x000000789c98723c */ /* 0x040ff60000081098 */
[----:B------:R-:W-:Y:S11]  /*8eeb0*/  @!UPT UIADD3 URZ, URZ, URZ, URZ ;  /* 0x0000003f3f3ff290 */ /* 0x000ff6000fffe03f */
[----:B------:R-:W-:Y:S01]  /*8eec0*/  @!UPT UIADD3 URZ, URZ, URZ, URZ ;  /* 0x0000003f3f3ff290 */ /* 0x000fe2000fffe03f */
[----:B------:R-:W-:Y:S04]  /*8eed0*/  STL.64 [R1+0x1170], R152 ;  /* 0x0011709801007387 */ /* 0x000fe80000100a00 */
[----:B------:R2:W-:Y:S04]  /*8eee0*/  STL.64 [R1+0x1178], R154 ;  /* 0x0011789a01007387 */ /* 0x0005e80000100a00 */
[----:B--2---:R-:W2:Y:S04]  /*8eef0*/  LDL.LU.64 R154, [R1+0x60e0] ;  /* 0x0060e000019a7983 */ /* 0x004ea80000300a00 */
[----:B------:R-:W3:Y:S04]  /*8ef00*/  LDL.LU.64 R152, [R1+0x60d8] ;  /* 0x0060d80001987983 */ /* 0x000ee80000300a00 */
[----:B------:R-:W-:Y:S04]  /*8ef10*/  STL.64 [R1+0x1160], R240 ;  /* 0x001160f001007387 */ /* 0x000fe80000100a00 */
[----:B------:R4:W-:Y:S02]  /*8ef20*/  STL.64 [R1+0x1168], R242 ;  /* 0x001168f201007387 */ /* 0x0009e40000100a00 */
[C---:B----4-:R-:W-:Y:S08]  /*8ef30*/  HMMA.1688.F32.TF32 R240, R156.reuse, R112, R140 ;  /* 0x000000709cf0723c */ /* 0x050ff0000008108c */
[C---:B------:R-:W-:Y:S11]  /*8ef40*/  HMMA.1688.F32.TF32 R140, R156.reuse, R108, R148 ;  /* 0x0000006c9c8c723c */ /* 0x040ff60000081094 */
[----:B------:R-:W-:Y:S04]  /*8ef50*/  @!UPT UIADD3 URZ, URZ, URZ, URZ ;  /* 0x0000003f3f3ff290 */ /* 0x000fe8000fffe03f */
[----:B------:R-:W-:Y:S04]  /*8ef60*/  STL.64 [R1+0x1150], R240 ;  /* 0x001150f001007387 */ /* 0x000fe80000100a00 */
[----:B------:R-:W-:Y:S04]  /*8ef70*/  STL.64 [R1+0x1158], R242 ;  /* 0x001158f201007387 */ /* 0x000fe80000100a00 */
[----:B------:R-:W-:Y:S04]  /*8ef80*/  STL.64 [R1+0x1140], R140 ;  /* 0x0011408c01007387 */ /* 0x000fe80000100a00 */
[----:B------:R4:W-:Y:S04]  /*8ef90*/  STL.64 [R1+0x1148], R142 ;  /* 0x0011488e01007387 */ /* 0x0009e80000100a00 */
[----:B------:R-:W-:Y:S04]  /*8efa0*/  STL.64 [R1+0x1130], R144 ;  /* 0x0011309001007387 */ /* 0x000fe80000100a00 */
[----:B------:R-:W-:Y:S01]  /*8efb0*/  STL.64 [R1+0x1138], R146 ;  /* 0x0011389201007387 */ /* 0x000fe20000100a00 */
[C---:B----4-:R-:W-:Y:S03]  /*8efc0*/  HMMA.1688.F32.TF32 R140, R156.reuse, R96, R136 ;  /* 0x000000609c8c723c */ /* 0x050fe60000081088 */
[----:B------:R-:W-:Y:S04]  /*8efd0*/  STL.64 [R1+0x1120], R132 ;  /* 0x0011208401007387 */ /* 0x000fe80000100a00 */
[----:B------:R4:W-:Y:S01]  /*8efe0*/  STL.64 [R1+0x1128], R134 ;  /* 0x0011288601007387 */ /* 0x0009e20000100a00 */
[C---:B------:R-:W-:Y:S08]  /*8eff0*/  HMMA.1688.F32.TF32 R136, R156.reuse, R92, R128 ;  /* 0x0000005c9c88723c */ /* 0x040ff00000081080 */
[C---:B----4-:R-:W-:Y:S08]  /*8f000*/  HMMA.1688.F32.TF32 R132, R156.reuse, R88, R160 ;  /* 0x000000589c84723c */ /* 0x050ff000000810a0 */
[C---:B------:R-:W-:Y:S01]  /*8f010*/  HMMA.1688.F32.TF32 R128, R156.reuse, R84, R164 ;  /* 0x000000549c80723c */ /* 0x040fe200000810a4 */
        /* <DEDUP_REMOVED lines=10> */
[C---:B----4-:R-:W-:Y:S07]  /*8f0c0*/  HMMA.1688.F32.TF32 R128, R156.reuse, R16, R176 ;  /* 0x000000109c80723c */ /* 0x050fee00000810b0 */
        /* <DEDUP_REMOVED lines=45> */
[----:B------:R1:W-:Y:S04]  /*8f3a0*/  STL.64 [R1+0xfe0], R136 ;  /* 0x000fe08801007387 */ /* 0x0003e80000100a00 */
[----:B------:R4:W-:Y:S04]  /*8f3b0*/  STL.64 [R1+0xfe8], R138 ;  /* 0x000fe88a01007387 */ /* 0x0009e80000100a00 */
        /* <DEDUP_REMOVED lines=114> */
[----:B------:R-:W-:Y:S04]  /*8fae0*/  @!UPT UIADD3 URZ, URZ, URZ, URZ ;  /* 0x0000003f3f3ff290 */ /* 0x000fe8000fffe03f */
[----:B------:R-:W-:Y:S04]  /*8faf0*/  STL.64 [R1+0xfb0], R240 ;  /* 0x000fb0f001007387 */ /* 0x000fe80000100a00 */
[----:B------:R1:W-:Y:S02]  /*8fb00*/  STL.64 [R1+0xfb8], R242 ;  /* 0x000fb8f201007387 */ /* 0x0003e40000100a00 */
[----:B-1----:R-:W-:Y:S02]  /*8fb10*/  HMMA.1688.F32.TF32 R240, R156, R4, R140 ;  /* 0x000000049cf0723c */ /* 0x002fe4000008108c */
[----:B------:R-:W-:Y:S04]  /*8fb20*/  LDS R156, [R122+0x8100] ;  /* 0x008100007a9c7984 */ /* 0x000fe80000000800 */
[----:B------:R-:W-:Y:S02]  /*8fb30*/  LDS R158, [R122+0x9100] ;  /* 0x009100007a9e7984 */ /* 0x000fe40000000800 */
[C---:B----4-:R-:W-:Y:S02]  /*8fb40*/  HMMA.1688.F32.TF32 R140, R220.reuse, R124, R144 ;  /* 0x0000007cdc8c723c */ /* 0x050fe40000081090 */
[----:B------:R-:W-:Y:S04]  /*8fb50*/  LDS R157, [R3+0x8100] ;  /* 0x00810000039d7984 */ /* 0x000fe80000000800 */
[----:B------:R-:W1:Y:S02]  /*8fb60*/  LDS R159, [R3+0x9100] ;  /* 0x00910000039f7984 */ /* 0x000e640000000800 */
[C---:B------:R-:W-:Y:S07]  /*8fb70*/  HMMA.1688.F32.TF32 R132, R220.reuse, R120, R132 ;  /* 0x00000078dc84723c */ /* 0x040fee0000081084 */
        /* <DEDUP_REMOVED lines=9> */
[C---:B------:R-:W-:Y:S08]  /*8fc10*/  HMMA.1688.F32.TF32 R136, R220.reuse, R112, R128 ;  /* 0x00000070dc88723c */ /* 0x040ff00000081080 */
        /* <DEDUP_REMOVED lines=58> */
[----:B------:R2:W-:Y:S04]  /*8ffc0*/  STL.64 [R1+0x23d0], R136 ;  /* 0x0023d08801007387 */ /* 0x0005e80000100a00 */
[----:B------:R3:W-:Y:S04]  /*8ffd0*/  STL.64 [R1+0x23d8], R138 ;  /* 0x0023d88a01007387 */ /* 0x0007e80000100a00 */
        /* <DEDUP_REMOVED lines=64> */
[----:B-1----:R-:W3:Y:S04]  /*903e0*/  LDL.LU R132, [R1+0x2450] ;  /* 0x0024500001847983 */ /* 0x002ee80000300800 */
        /* <DEDUP_REMOVED lines=47> */
[C---:B---3--:R-:W-:Y:S08]  /*906e0*/  HMMA.1688.F32.TF32 R132, R220.reuse, R28, R132 ;  /* 0x0000001cdc84723c */ /* 0x048ff00000081084 */
[C---:B--2---:R-:W-:Y:S08]  /*906f0*/  HMMA.1688.F32.TF32 R144, R220.reuse, R32, R144 ;  /* 0x00000020dc90723c */ /* 0x044ff00000081090 */
[C---:B----4-:R-:W-:Y:S11]  /*90700*/  HMMA.1688.F32.TF32 R240, R220.reuse, R44, R240 ;  /* 0x0000002cdcf0723c */ /* 0x050ff600000810f0 */
[----:B------:R-:W-:Y:S11]  /*90710*/  @!UPT UIADD3 URZ, URZ, URZ, URZ ;  /* 0x0000003f3f3ff290 */ /* 0x000ff6000fffe03f */
[----:B------:R-:W-:Y:S01]  /*90720*/  @!UPT UIADD3 URZ, URZ, URZ, URZ ;  /* 0x0000003f3f3ff290 */ /* 0x000fe2000fffe03f */
[----:B------:R-:W-:Y:S04]  /*90730*/  STL.64 [R1+0x2420], R240 ;  /* 0x002420f001007387 */ /* 0x000fe80000100a00 */
[----:B------:R1:W-:Y:S02]  /*90740*/  STL.64 [R1+0x2428], R242 ;  /* 0x002428f201007387 */ /* 0x0003e40000100a00 */
[C---:B-1----:R-:W-:Y:S08]  /*90750*/  HMMA.1688.F32.TF32 R240, R220.reuse, R40, R140 ;  /* 0x00000028dcf0723c */ /* 0x042ff0000008108c */
        /* <DEDUP_REMOVED lines=8> */
[C---:B-1----:R-:W-:Y:S03]  /*907e0*/  HMMA.1688.F32.TF32 R140, R220.reuse, R8, R136 ;  /* 0x00000008dc8c723c */ /* 0x042fe60000081088 */
[----:B------:R-:W-:Y:S04]  /*907f0*/  STL.64 [R1+0x2840], R132 ;  /* 0x0028408401007387 */ /* 0x000fe80000100a00 */
[----:B------:R1:W-:Y:S01]  /*90800*/  STL.64 [R1+0x2848], R134 ;  /* 0x0028488601007387 */ /* 0x0003e20000100a00 */
[C---:B------:R-:W-:Y:S08]  /*90810*/  HMMA.1688.F32.TF32 R136, R220.reuse, R4, R128 ;  /* 0x00000004dc88723c */ /* 0x040ff00000081080 */
[----:B-1----:R-:W-:Y:S01]  /*90820*/  HMMA.1688.F32.TF32 R132, R220, R248, R160 ;  /* 0x000000f8dc84723c */ /* 0x002fe200000810a0 */
[----:B------:R-:W-:Y:S04]  /*90830*/  LDS R220, [R252+0x8100] ;  /* 0x00810000fcdc7984 */ /* 0x000fe80000000800 */
[----:B------:R-:W-:Y:S03]  /*90840*/  LDS R222, [R252+0x9100] ;  /* 0x00910000fcde7984 */ /* 0x000fe60000000800 */
        /* <DEDUP_REMOVED lines=11> */
[----:B------:R-:W-:Y:S04]  /*90900*/  LDS R221, [R2+0x8100] ;  /* 0x0081000002dd7984 */ /* 0x000fe80000000800 */
[----:B------:R-:W2:Y:S01]  /*90910*/  LDS R223, [R2+0x9100] ;  /* 0x0091000002df7984 */ /* 0x000ea20000000800 */
        /* <DEDUP_REMOVED lines=8> */
[C---:B---3--:R-:W-:Y:S08]  /*909a0*/  HMMA.1688.F32.TF32 R132, R156.reuse, R104, R184 ;  /* 0x000000689c84723c */ /* 0x048ff000000810b8 */
        /* <DEDUP_REMOVED lines=156> */
[C---:B------:R-:W-:Y:S07]  /*91370*/  HMMA.1688.F32.TF32 R148, R156.reuse, R52, R148 ;  /* 0x000000349c94723c */ /* 0x040fee0000081094 */
[----:B------:R-:W-:Y:S01]  /*91380*/  STL.64 [R1+0x26f0], R244 ;  /* 0x0026f0f401007387 */ /* 0x000fe20000100a00 */
[----:B------:R1:W-:Y:S03]  /*91390*/  STL.64 [R1+0x26f8], R246 ;  /* 0x0026f8f601007387 */ /* 0x0003e60000100a00 */
[----:B-1----:R-:W3:Y:S01]  /*913a0*/  LDL.LU.64 R246, [R1+0x60d0] ;  /* 0x0060d00001f67983 */ /* 0x002ee20000300a00 */
[----:B------:R-:W3:Y:S02]  /*913b0*/  LDL.LU.64 R244, [R1+0x60c8] ;  /* 0x0060c80001f47983 */ /* 0x000ee40000300a00 */
[----:B------:R-:W-:Y:S02]  /*913c0*/  STL.64 [R1+0x26e0], R240 ;  /* 0x0026e0f001007387 */ /* 0x000fe40000100a00 */
[----:B------:R-:W-:Y:S01]  /*913d0*/  STL.64 [R1+0x26e8], R242 ;  /* 0x0026e8f201007387 */ /* 0x000fe20000100a00 */
[----:B------:R-:W-:Y:S01]  /*913e0*/  STL.64 [R1+0x26d0], R140 ;  /* 0x0026d08c01007387 */ /* 0x000fe20000100a00 */
[----:B------:R1:W-:Y:S02]  /*913f0*/  STL.64 [R1+0x26d8], R142 ;  /* 0x0026d88e01007387 */ /* 0x0003e40000100a00 */
[C---:B-1----:R-:W-:Y:S08]  /*91400*/  HMMA.1688.F32.TF32 R140, R156.reuse, R44, R132 ;  /* 0x0000002c9c8c723c */ /* 0x042ff00000081084 */
[C---:B------:R-:W-:Y:S01]  /*91410*/  HMMA.1688.F32.TF32 R132, R156.reuse, R40, R136 ;  /* 0x000000289c84723c */ /* 0x040fe20000081088 */
[----:B------:R-:W-:Y:S01]  /*91420*/  STL.64 [R1+0x26c0], R148 ;  /* 0x0026c09401007387 */ /* 0x000fe20000100a00 */
[----:B------:R-:W-:Y:S02]  /*91430*/  STL.64 [R1+0x26c8], R150 ;  /* 0x0026c89601007387 */ /* 0x000fe40000100a00 */
[----:B------:R-:W-:Y:S02]  /*91440*/  STL.64 [R1+0x26b0], R144 ;  /* 0x0026b09001007387 */ /* 0x000fe40000100a00 */
[----:B------:R-:W-:Y:S02]  /*91450*/  STL.64 [R1+0x26b8], R146 ;  /* 0x0026b89201007387 */ /* 0x000fe40000100a00 */
[C---:B------:R-:W-:Y:S07]  /*91460*/  HMMA.1688.F32.TF32 R136, R156.reuse, R32, R160 ;  /* 0x000000209c88723c */ /* 0x040fee00000810a0 */
[----:B------:R-:W-:Y:S01]  /*91470*/  STL.64 [R1+0x26a0], R140 ;  /* 0x0026a08c01007387 */ /* 0x000fe20000100a00 */
[----:B------:R-:W-:Y:S07]  /*91480*/  STL.64 [R1+0x26a8], R142 ;  /* 0x0026a88e01007387 */ /* 0x000fee0000100a00 */
[----:B------:R-:W-:Y:S02]  /*91490*/  STL.64 [R1+0x2690], R132 ;  /* 0x0026908401007387 */ /* 0x000fe40000100a00 */
[----:B------:R1:W-:Y:S01]  /*914a0*/  STL.64 [R1+0x2698], R134 ;  /* 0x0026988601007387 */ /* 0x0003e20000100a00 */
[----:B------:R-:W-:Y:S01]  /*914b0*/  STL.64 [R1+0x2680], R128 ;  /* 0x0026808001007387 */ /* 0x000fe20000100a00 */
[----:B------:R4:W-:Y:S01]  /*914c0*/  STL.64 [R1+0x2688], R130 ;  /* 0x0026888201007387 */ /* 0x0009e20000100a00 */
[C---:B-1----:R-:W-:Y:S08]  /*914d0*/  HMMA.1688.F32.TF32 R132, R156.reuse, R28, R164 ;  /* 0x0000001c9c84723c */ /* 0x042ff000000810a4 */
[C---:B----4-:R-:W-:Y:S01]  /*914e0*/  HMMA.1688.F32.TF32 R128, R156.reuse, R8, R168 ;  /* 0x000000089c80723c */ /* 0x050fe200000810a8 */
[----:B------:R-:W-:Y:S01]  /*914f0*/  STL.64 [R1+0x2670], R136 ;  /* 0x0026708801007387 */ /* 0x000fe20000100a00 */
[----:B------:R1:W-:Y:S06]  /*91500*/  STL.64 [R1+0x2678], R138 ;  /* 0x0026788a01007387 */ /* 0x0003ec0000100a00 */
[C---:B-1----:R-:W-:Y:S07]  /*91510*/  HMMA.1688.F32.TF32 R136, R156.reuse, R4, R172 ;  /* 0x000000049c88723c */ /* 0x042fee00000810ac */
[----:B------:R-:W-:Y:S01]  /*91520*/  STL.64 [R1+0x2660], R132 ;  /* 0x0026608401007387 */ /* 0x000fe20000100a00 */
[----:B------:R1:W-:Y:S07]  /*91530*/  STL.64 [R1+0x2668], R134 ;  /* 0x0026688601007387 */ /* 0x0003ee0000100a00 */
[----:B------:R-:W-:Y:S02]  /*91540*/  STL.64 [R1+0x2650], R128 ;  /* 0x0026508001007387 */ /* 0x000fe40000100a00 */
[----:B------:R4:W-:Y:S01]  /*91550*/  STL.64 [R1+0x2658], R130 ;  /* 0x0026588201007387 */ /* 0x0009e20000100a00 */
[----:B-1----:R-:W-:Y:S08]  /*91560*/  HMMA.1688.F32.TF32 R132, R156, R248, R176 ;  /* 0x000000f89c84723c */ /* 0x002ff000000810b0 */
[C---:B----4-:R-:W-:Y:S01]  /*91570*/  HMMA.1688.F32.TF32 R128, R220.reuse, R124, R180 ;  /* 0x0000007cdc80723c */ /* 0x050fe200000810b4 */
[----:B------:R-:W-:Y:S01]  /*91580*/  STL.64 [R1+0x2640], R136 ;  /* 0x0026408801007387 */ /* 0x000fe20000100a00 */
[----:B------:R-:W-:Y:S03]  /*91590*/  STL.64 [R1+0x2648], R138 ;  /* 0x0026488a01007387 */ /* 0x000fe60000100a00 */
[----:B------:R-:W-:Y:S04]  /*915a0*/  LDS R156, [R122+0x8180] ;  /* 0x008180007a9c7984 */ /* 0x000fe80000000800 */
[----:B------:R-:W-:Y:S04]  /*915b0*/  LDS R158, [R122+0x9180] ;  /* 0x009180007a9e7984 */ /* 0x000fe80000000800 */
[----:B------:R-:W-:Y:S04]  /*915c0*/  LDS R157, [R3+0x8180] ;  /* 0x00818000039d7984 */ /* 0x000fe80000000800 */
[----:B------:R-:W1:Y:S04]  /*915d0*/  LDS R159, [R3+0x9180] ;  /* 0x00918000039f7984 */ /* 0x000e680000000800 */
[----:B------:R-:W-:Y:S01]  /*915e0*/  STL.64 [R1+0x2630], R132 ;  /* 0x0026308401007387 */ /* 0x000fe20000100a00 */
[----:B------:R-:W-:Y:S02]  /*915f0*/  STL.64 [R1+0x2638], R134 ;  /* 0x0026388601007387 */ /* 0x000fe40000100a00 */
[----:B------:R-:W-:Y:S02]  /*91600*/  STL.64 [R1+0x2620], R128 ;  /* 0x0026208001007387 */ /* 0x000fe40000100a00 */
[----:B------:R4:W-:Y:S02]  /*91610*/  STL.64 [R1+0x2628], R130 ;  /* 0x0026288201007387 */ /* 0x0009e40000100a00 */
[C---:B----4-:R-:W-:Y:S08]  /*91620*/  HMMA.1688.F32.TF32 R128, R220.reuse, R120, R184 ;  /* 0x00000078dc80723c */ /* 0x050ff000000810b8 */
[C---:B------:R-:W-:Y:S08]  /*91630*/  HMMA.1688.F32.TF32 R136, R220.reuse, R116, R188 ;  /* 0x00000074dc88723c */ /* 0x040ff000000810bc */
[C---:B------:R-:W-:Y:S07]  /*91640*/  HMMA.1688.F32.TF32 R132, R220.reuse, R112, R192 ;  /* 0x00000070dc84723c */ /* 0x040fee00000810c0 */
[----:B------:R-:W-:Y:S01]  /*91650*/  STL.64 [R1+0x2610], R128 ;  /* 0x0026108001007387 */ /* 0x000fe20000100a00 */
[----:B------:R4:W-:Y:S02]  /*91660*/  STL.64 [R1+0x2618], R130 ;  /* 0x0026188201007387 */ /* 0x0009e40000100a00 */
[C---:B----4-:R-:W-:Y:S05]  /*91670*/  HMMA.1688.F32.TF32 R128, R220.reuse, R108, R196 ;  /* 0x0000006cdc80723c */ /* 0x050fea00000810c4 */
[----:B------:R-:W-:Y:S01]  /*91680*/  STL.64 [R1+0x2600], R136 ;  /* 0x0026008801007387 */ /* 0x000fe20000100a00 */
[----:B------:R4:W-:Y:S07]  /*91690*/  STL.64 [R1+0x2608], R138 ;  /* 0x0026088a01007387 */ /* 0x0009ee0000100a00 */
[----:B------:R-:W-:Y:S02]  /*916a0*/  STL.64 [R1+0x25f0], R132 ;  /* 0x0025f08401007387 */ /* 0x000fe40000100a00 */
[----:B------:R1:W-:Y:S01]  /*916b0*/  STL.64 [R1+0x25f8], R134 ;  /* 0x0025f88601007387 */ /* 0x0003e20000100a00 */
[C---:B----4-:R-:W-:Y:S08]  /*916c0*/  HMMA.1688.F32.TF32 R136, R220.reuse, R104, R200 ;  /* 0x00000068dc88723c */ /* 0x050ff000000810c8 */
[C---:B-1----:R-:W-:Y:S01]  /*916d0*/  HMMA.1688.F32.TF32 R132, R220.reuse, R100, R204 ;  /* 0x00000064dc84723c */ /* 0x042fe200000810cc */
[----:B------:R-:W-:Y:S01]  /*916e0*/  STL.64 [R1+0x25e0], R128 ;  /* 0x0025e08001007387 */ /* 0x000fe20000100a00 */
[----:B------:R1:W-:Y:S06]  /*916f0*/  STL.64 [R1+0x25e8], R130 ;  /* 0x0025e88201007387 */ /* 0x0003ec0000100a00 */
[C---:B-1----:R-:W-:Y:S07]  /*91700*/  HMMA.1688.F32.TF32 R128, R220.reuse, R96, R208 ;  /* 0x00000060dc80723c */ /* 0x042fee00000810d0 */
[----:B------:R-:W-:Y:S01]  /*91710*/  STL.64 [R1+0x25d0], R136 ;  /* 0x0025d08801007387 */ /* 0x000fe20000100a00 */
[----:B------:R1:W-:Y:S07]  /*91720*/  STL.64 [R1+0x25d8], R138 ;  /* 0x0025d88a01007387 */ /* 0x0003ee0000100a00 */
[----:B------:R-:W-:Y:S02]  /*91730*/  STL.64 [R1+0x25c0], R132 ;  /* 0x0025c08401007387 */ /* 0x000fe40000100a00 */
        /* <DEDUP_REMOVED lines=14> */
[----:B-1----:R-:W-:Y:S07]  /*91820*/  HMMA.1688.F32.TF32 R128, R220, R16, R236 ;  /* 0x00000010dc80723c */ /* 0x002fee00000810ec */
[----:B------:R1:W-:Y:S01]  /*91830*/  STL.64 [R1+0x2570], R136 ;  /* 0x0025708801007387 */ /* 0x0003e20000100a00 */
[----:B------:R4:W-:Y:S02]  /*91840*/  STL.64 [R1+0x2578], R138 ;  /* 0x0025788a01007387 */ /* 0x0009e40000100a00 */
[----:B------:R-:W2:Y:S05]  /*91850*/  LDL.LU R232, [R1+0x530] ;  /* 0x0005300001e87983 */ /* 0x000eaa0000300800 */
[----:B------:R1:W-:Y:S01]  /*91860*/  STL.64 [R1+0x2560], R132 ;  /* 0x0025608401007387 */ /* 0x0003e20000100a00 */
[----:B------:R1:W-:Y:S07]  /*91870*/  STL.64 [R1+0x2568], R134 ;  /* 0x0025688601007387 */ /* 0x0003ee0000100a00 */
[----:B------:R1:W-:Y:S01]  /*91880*/  STL.64 [R1+0x2550], R128 ;  /* 0x0025508001007387 */ /* 0x0003e20000100a00 */
[----:B------:R1:W-:Y:S02]  /*91890*/  STL.64 [R1+0x2558], R130 ;  /* 0x0025588201007387 */ /* 0x0003e40000100a00 */
[----:B------:R-:W2:Y:S02]  /*918a0*/  LDL.LU R233, [R1+0x534] ;  /* 0x0005340001e97983 */ /* 0x000ea40000300800 */
[----:B------:R-:W2:Y:S01]  /*918b0*/  LDL.LU R234, [R1+0x538] ;  /* 0x0005380001ea7983 */ /* 0x000ea20000300800 */
[----:B------:R-:W2:Y:S01]  /*918c0*/  LDL.LU R235, [R1+0x53c] ;  /* 0x00053c0001eb7983 */ /* 0x000ea20000300800 */
[----:B------:R-:W2:Y:S02]  /*918d0*/  LDL.LU R228, [R1+0x540] ;  /* 0x0005400001e47983 */ /* 0x000ea40000300800 */
        /* <DEDUP_REMOVED lines=11> */
[----:B------:R-:W2:Y:S02]  /*91990*/  LDL.LU R200, [R1] ;  /* 0x0000000001c87983 */ /* 0x000ea40000300800 */
        /* <DEDUP_REMOVED lines=35> */
[----:B-1----:R-:W2:Y:S02]  /*91bd0*/  LDL.LU R136, [R1+0x650] ;  /* 0x0006500001887983 */ /* 0x002ea40000300800 */
[----:B------:R-:W2:Y:S02]  /*91be0*/  LDL.LU R137, [R1+0x654] ;  /* 0x0006540001897983 */ /* 0x000ea40000300800 */
[----:B----4-:R-:W2:Y:S01]  /*91bf0*/  LDL.LU R138, [R1+0x658] ;  /* 0x00065800018a7983 */ /* 0x010ea20000300800 */
[----:B------:R-:W2:Y:S01]  /*91c00*/  LDL.LU R139, [R1+0x65c] ;  /* 0x00065c00018b7983 */ /* 0x000ea20000300800 */
[----:B------:R-:W4:Y:S02]  /*91c10*/  LDL.LU R132, [R1+0x660] ;  /* 0x0006600001847983 */ /* 0x000f240000300800 */
[----:B------:R-:W4:Y:S02]  /*91c20*/  LDL.LU R133, [R1+0x664] ;  /* 0x0006640001857983 */ /* 0x000f240000300800 */
[----:B------:R-:W4:Y:S01]  /*91c30*/  LDL.LU R134, [R1+0x668] ;  /* 0x0006680001867983 */ /* 0x000f220000300800 */
[----:B------:R-:W4:Y:S01]  /*91c40*/  LDL.LU R135, [R1+0x66c] ;  /* 0x00066c0001877983 */ /* 0x000f220000300800 */
        /* <DEDUP_REMOVED lines=8> */
[----:B------:R-:W4:Y:S02]  /*91cd0*/  LDL.LU R240, [R1+0x6a0] ;  /* 0x0006a00001f07983 */ /* 0x000f240000300800 */
[----:B------:R-:W4:Y:S02]  /*91ce0*/  LDL.LU R241, [R1+0x6a4] ;  /* 0x0006a40001f17983 */ /* 0x000f240000300800 */
[----:B------:R-:W4:Y:S01]  /*91cf0*/  LDL.LU R242, [R1+0x6a8] ;  /* 0x0006a80001f27983 */ /* 0x000f220000300800 */
[----:B------:R-:W4:Y:S01]  /*91d00*/  LDL.LU R243, [R1+0x6ac] ;  /* 0x0006ac0001f37983 */ /* 0x000f220000300800 */
        /* <DEDUP_REMOVED lines=28> */
[----:B---3--:R-:W-:-:S02]  /*91ed0*/  MOV R236, R244 ;  /* 0x000000f400ec7202 */ /* 0x008fc40000000f00 */
[----:B------:R-:W3:Y:S02]  /*91ee0*/  LDL.LU R244, [R1+0x60c4] ;  /* 0x0060c40001f47983 */ /* 0x000ee40000300800 */
[----:B------:R-:W-:Y:S02]  /*91ef0*/  IMAD.MOV.U32 R237, RZ, RZ, R245 ;  /* 0x000000ffffed7224 */ /* 0x000fe400078e00f5 */
[----:B------:R-:W-:Y:S01]  /*91f00*/  IMAD.MOV.U32 R238, RZ, RZ, R246 ;  /* 0x000000ffffee7224 */ /* 0x000fe200078e00f6 */
[----:B------:R-:W3:Y:S01]  /*91f10*/  LDL.LU R245, [R1+0x60c0] ;  /* 0x0060c00001f57983 */ /* 0x000ee20000300800 */
[----:B------:R-:W3:Y:S01]  /*91f20*/  LDL.LU R246, [R1+0x60bc] ;  /* 0x0060bc0001f67983 */ /* 0x000ee20000300800 */
[----:B------:R-:W-:Y:S02]  /*91f30*/  MOV R239, R247 ;  /* 0x000000f700ef7202 */ /* 0x000fe40000000f00 */
[----:B------:R-:W3:Y:S01]  /*91f40*/  LDL.LU R247, [R1+0x60b8] ;  /* 0x0060b80001f77983 */ /* 0x000ee20000300800 */
[C---:B--2---:R-:W-:Y:S08]  /*91f50*/  HMMA.1688.F32.TF32 R140, R220.reuse, R80, R140 ;  /* 0x00000050dc8c723c */ /* 0x044ff0000008108c */
[C---:B----4-:R-:W-:Y:S08]  /*91f60*/  HMMA.1688.F32.TF32 R240, R220.reuse, R12, R240 ;  /* 0x0000000cdcf0723c */ /* 0x050ff000000810f0 */
[C---:B------:R-:W-:Y:S08]  /*91f70*/  HMMA.1688.F32.TF32 R148, R220.reuse, R76, R148 ;  /* 0x0000004cdc94723c */ /* 0x040ff00000081094 */
[C---:B------:R-:W-:Y:S08]  /*91f80*/  HMMA.1688.F32.TF32 R144, R220.reuse, R72, R144 ;  /* 0x00000048dc90723c */ /* 0x040ff00000081090 */
[C---:B------:R-:W-:Y:S01]  /*91f90*/  HMMA.1688.F32.TF32 R128, R220.reuse, R60, R128 ;  /* 0x0000003cdc80723c */ /* 0x040fe20000081080 */
[----:B------:R-:W-:Y:S01]  /*91fa0*/  STL.64 [R1+0x2540], R240 ;  /* 0x002540f001007387 */ /* 0x000fe20000100a00 */
[----:B------:R-:W-:Y:S02]  /*91fb0*/  STL.64 [R1+0x2548], R242 ;  /* 0x002548f201007387 */ /* 0x000fe40000100a00 */
[----:B------:R-:W-:Y:S02]  /*91fc0*/  STL.64 [R1+0x2530], R140 ;  /* 0x0025308c01007387 */ /* 0x000fe40000100a00 */
        /* <DEDUP_REMOVED lines=15> */
[C---:B--2---:R-:W-:Y:S01]  /*920c0*/  HMMA.1688.F32.TF32 R128, R220.reuse, R48, R168 ;  /* 0x00000030dc80723c */ /* 0x044fe200000810a8 */
        /* <DEDUP_REMOVED lines=26> */
[C---:B---3--:R-:W-:Y:S01]  /*92270*/  HMMA.1688.F32.TF32 R128, R156.reuse, R124, R244 ;  /* 0x0000007c9c80723c */ /* 0x048fe200000810f4 */
[----:B------:R-:W-:Y:S01]  /*92280*/  STL.64 [R1+0x23f0], R136 ;  /* 0x0023f08801007387 */ /* 0x000fe20000100a00 */
[----:B------:R-:W-:Y:S03]  /*92290*/  STL.64 [R1+0x23f8], R138 ;  /* 0x0023f88a01007387 */ /* 0x000fe60000100a00 */
[----:B------:R-:W-:Y:S04]  /*922a0*/  LDS R220, [R252+0x8180] ;  /* 0x00818000fcdc7984 */ /* 0x000fe80000000800 */
[----:B------:R-:W-:Y:S04]  /*922b0*/  LDS R222, [R252+0x9180] ;  /* 0x00918000fcde7984 */ /* 0x000fe80000000800 */
[----:B------:R-:W-:Y:S04]  /*922c0*/  LDS R221, [R2+0x8180] ;  /* 0x0081800002dd7984 */ /* 0x000fe80000000800 */
[----:B------:R-:W1:Y:S04]  /*922d0*/  LDS R223, [R2+0x9180] ;  /* 0x0091800002df7984 */ /* 0x000e680000000800 */
[----:B------:R-:W-:Y:S01]  /*922e0*/  STL.64 [R1+0x23c0], R132 ;  /* 0x0023c08401007387 */ /* 0x000fe20000100a00 */
[----:B------:R2:W-:Y:S02]  /*922f0*/  STL.64 [R1+0x23c8], R134 ;  /* 0x0023c88601007387 */ /* 0x0005e40000100a00 */
[----:B------:R-:W-:Y:S02]  /*92300*/  STL.64 [R1+0x2390], R128 ;  /* 0x0023908001007387 */ /* 0x000fe40000100a00 */
[----:B------:R3:W-:Y:S01]  /*92310*/  STL.64 [R1+0x2398], R130 ;  /* 0x0023988201007387 */ /* 0x0007e20000100a00 */
[C---:B--2---:R-:W-:Y:S08]  /*92320*/  HMMA.1688.F32.TF32 R132, R156.reuse, R120, R204 ;  /* 0x000000789c84723c */ /* 0x044ff000000810cc */
[C---:B---3--:R-:W-:Y:S08]  /*92330*/  HMMA.1688.F32.TF32 R128, R156.reuse, R116, R208 ;  /* 0x000000749c80723c */ /* 0x048ff000000810d0 */
[C---:B------:R-:W-:Y:S07]  /*92340*/  HMMA.1688.F32.TF32 R136, R156.reuse, R112, R212 ;  /* 0x000000709c88723c */ /* 0x040fee00000810d4 */
[----:B------:R-:W-:Y:S01]  /*92350*/  STL.64 [R1+0x23b0], R132 ;  /* 0x0023b08401007387 */ /* 0x000fe20000100a00 */
[----:B------:R2:W-:Y:S07]  /*92360*/  STL.64 [R1+0x23b8], R134 ;  /* 0x0023b88601007387 */ /* 0x0005ee0000100a00 */
[----:B------:R-:W-:Y:S02]  /*92370*/  STL.64 [R1+0x2380], R128 ;  /* 0x0023808001007387 */ /* 0x000fe40000100a00 */
[----:B------:R3:W-:Y:S01]  /*92380*/  STL.64 [R1+0x2388], R130 ;  /* 0x0023888201007387 */ /* 0x0007e20000100a00 */
[C---:B--2---:R-:W-:Y:S08]  /*92390*/  HMMA.1688.F32.TF32 R132, R156.reuse, R108, R216 ;  /* 0x0000006c9c84723c */ /* 0x044ff000000810d8 */
[C---:B---3--:R-:W-:Y:S01]  /*923a0*/  HMMA.1688.F32.TF32 R128, R156.reuse, R104, R224 ;  /* 0x000000689c80723c */ /* 0x048fe200000810e0 */
[----:B------:R-:W-:Y:S01]  /*923b0*/  STL.64 [R1+0x2360], R136 ;  /* 0x0023608801007387 */ /* 0x000fe20000100a00 */
[----:B------:R2:W-:Y:S06]  /*923c0*/  STL.64 [R1+0x2368], R138 ;  /* 0x0023688a01007387 */ /* 0x0005ec0000100a00 */
[C---:B--2---:R-:W-:Y:S07]  /*923d0*/  HMMA.1688.F32.TF32 R136, R156.reuse, R100, R228 ;  /* 0x000000649c88723c */ /* 0x044fee00000810e4 */
[----:B------:R-:W-:Y:S01]  /*923e0*/  STL.64 [R1+0x2340], R132 ;  /* 0x0023408401007387 */ /* 0x000fe20000100a00 */
[----:B------:R2:W-:Y:S07]  /*923f0*/  STL.64 [R1+0x2348], R134 ;  /* 0x0023488601007387 */ /* 0x0005ee0000100a00 */
[----:B------:R-:W-:Y:S02]  /*92400*/  STL.64 [R1+0x2320], R128 ;  /* 0x0023208001007387 */ /* 0x000fe40000100a00 */
[----:B------:R3:W-:Y:S01]  /*92410*/  STL.64 [R1+0x2328], R130 ;  /* 0x0023288201007387 */ /* 0x0007e20000100a00 */
[C---:B--2---:R-:W-:Y:S08]  /*92420*/  HMMA.1688.F32.TF32 R132, R156.reuse, R96, R232 ;  /* 0x000000609c84723c */ /* 0x044ff000000810e8 */
[C---:B---3--:R-:W-:Y:S01]  /*92430*/  HMMA.1688.F32.TF32 R128, R156.reuse, R92, R236 ;  /* 0x0000005c9c80723c */ /* 0x048fe200000810ec */
[----:B------:R-:W-:Y:S01]  /*92440*/  STL.64 [R1+0x2300], R136 ;  /* 0x0023008801007387 */ /* 0x000fe20000100a00 */
[----:B------:R-:W-:Y:S02]  /*92450*/  STL.64 [R1+0x2308], R138 ;  /* 0x0023088a01007387 */ /* 0x000fe40000100a00 */
[----:B------:R-:W2:Y:S11]  /*92460*/  LDL.LU R232, [R1+0x490] ;  /* 0x0004900001e87983 */ /* 0x000eb60000300800 */
[----:B------:R-:W-:Y:S01]  /*92470*/  STL.64 [R1+0x22e0], R132 ;  /* 0x0022e08401007387 */ /* 0x000fe20000100a00 */
[----:B------:R-:W-:Y:S07]  /*92480*/  STL.64 [R1+0x22e8], R134 ;  /* 0x0022e88601007387 */ /* 0x000fee0000100a00 */
[----:B------:R3:W-:Y:S02]  /*92490*/  STL.64 [R1+0x22c0], R128 ;  /* 0x0022c08001007387 */ /* 0x0007e40000100a00 */
[----:B------:R4:W-:Y:S01]  /*924a0*/  STL.64 [R1+0x22c8], R130 ;  /* 0x0022c88201007387 */ /* 0x0009e20000100a00 */
[----:B------:R-:W2:Y:S01]  /*924b0*/  LDL.LU R233, [R1+0x494] ;  /* 0x0004940001e97983 */ /* 0x000ea20000300800 */
[----:B------:R-:W2:Y:S02]  /*924c0*/  LDL.LU R234, [R1+0x498] ;  /* 0x0004980001ea7983 */ /* 0x000ea40000300800 */
[----:B------:R-:W2:Y:S02]  /*924d0*/  LDL.LU R235, [R1+0x49c] ;  /* 0x00049c0001eb7983 */ /* 0x000ea40000300800 */
[----:B------:R-:W1:Y:S01]  /*924e0*/  LDL.LU R224, [R1+0x10] ;  /* 0x0000100001e07983 */ /* 0x000e620000300800 */
[----:B------:R-:W1:Y:S01]  /*924f0*/  LDL.LU R225, [R1+0x14] ;  /* 0x0000140001e17983 */ /* 0x000e620000300800 */
[----:B------:R-:W1:Y:S02]  /*92500*/  LDL.LU R226, [R1+0x18] ;  /* 0x0000180001e27983 */ /* 0x000e640000300800 */
[----:B------:R-:W1:Y:S02]  /*92510*/  LDL.LU R227, [R1+0x1c] ;  /* 0x00001c0001e37983 */ /* 0x000e640000300800 */
        /* <DEDUP_REMOVED lines=44> */
[----:B---3--:R-:W3:Y:S01]  /*927e0*/  LDL.LU R128, [R1+0x110] ;  /* 0x0001100001807983 */ /* 0x008ee20000300800 */
[----:B------:R-:W3:Y:S01]  /*927f0*/  LDL.LU R129, [R1+0x114] ;  /* 0x0001140001817983 */ /* 0x000ee20000300800 */
[----:B----4-:R-:W3:Y:S02]  /*92800*/  LDL.LU R130, [R1+0x118] ;  /* 0x0001180001827983 */ /* 0x010ee40000300800 */
[----:B------:R-:W3:Y:S02]  /*92810*/  LDL.LU R131, [R1+0x11c] ;  /* 0x00011c0001837983 */ /* 0x000ee40000300800 */
[----:B------:R-:W4:Y:S01]  /*92820*/  LDL.LU R132, [R1+0x4c0] ;  /* 0x0004c00001847983 */ /* 0x000f220000300800 */
[----:B------:R-:W4:Y:S01]  /*92830*/  LDL.LU R133, [R1+0x4c4] ;  /* 0x0004c40001857983 */ /* 0x000f220000300800 */
[----:B------:R-:W4:Y:S02]  /*92840*/  LDL.LU R134, [R1+0x4c8] ;  /* 0x0004c80001867983 */ /* 0x000f240000300800 */
[----:B------:R-:W4:Y:S02]  /*92850*/  LDL.LU R135, [R1+0x4cc] ;  /* 0x0004cc0001877983 */ /* 0x000f240000300800 */
        /* <DEDUP_REMOVED lines=12> */
[----:B------:R-:W3:Y:S01]  /*92920*/  LDL.LU R244, [R1+0x510] ;  /* 0x0005100001f47983 */ /* 0x000ee20000300800 */
[----:B------:R-:W3:Y:S01]  /*92930*/  LDL.LU R245, [R1+0x514] ;  /* 0x0005140001f57983 */ /* 0x000ee20000300800 */
[----:B------:R-:W3:Y:S02]  /*92940*/  LDL.LU R246, [R1+0x518] ;  /* 0x0005180001f67983 */ /* 0x000ee40000300800 */
[----:B------:R-:W3:Y:S02]  /*92950*/  LDL.LU R247, [R1+0x51c] ;  /* 0x00051c0001f77983 */ /* 0x000ee40000300800 */
[----:B------:R-:W3:Y:S01]  /*92960*/  LDL.LU R140, [R1+0x4f0] ;  /* 0x0004f000018c7983 */ /* 0x000ee20000300800 */
[----:B------:R-:W3:Y:S01]  /*92970*/  LDL.LU R141, [R1+0x4f4] ;  /* 0x0004f400018d7983 */ /* 0x000ee20000300800 */
[----:B------:R-:W3:Y:S02]  /*92980*/  LDL.LU R142, [R1+0x4f8] ;  /* 0x0004f800018e7983 */ /* 0x000ee40000300800 */
[----:B------:R-:W3:Y:S02]  /*92990*/  LDL.LU R143, [R1+0x4fc] ;  /* 0x0004fc00018f7983 */ /* 0x000ee40000300800 */
        /* <DEDUP_REMOVED lines=27> */
[----:B------:R-:W4:Y:S01]  /*92b50*/  LDL.LU R239, [R1+0x48c] ;  /* 0x00048c0001ef7983 */ /* 0x000f220000300800 */
[C---:B--2---:R-:W-:Y:S08]  /*92b60*/  HMMA.1688.F32.TF32 R240, R156.reuse, R84, R240 ;  /* 0x000000549cf0723c */ /* 0x044ff000000810f0 */
[C---:B---3--:R-:W-:Y:S08]  /*92b70*/  HMMA.1688.F32.TF32 R244, R156.reuse, R88, R244 ;  /* 0x000000589cf4723c */ /* 0x048ff000000810f4 */
[C---:B------:R-:W-:Y:S08]  /*92b80*/  HMMA.1688.F32.TF32 R140, R156.reuse, R24, R140 ;  /* 0x000000189c8c723c */ /* 0x040ff0000008108c */
[C---:B------:R-:W-:Y:S08]  /*92b90*/  HMMA.1688.F32.TF32 R148, R156.reuse, R20, R148 ;  /* 0x000000149c94723c */ /* 0x040ff00000081094 */
[C---:B------:R-:W-:Y:S08]  /*92ba0*/  HMMA.1688.F32.TF32 R144, R156.reuse, R16, R144 ;  /* 0x000000109c90723c */ /* 0x040ff00000081090 */
[C---:B----4-:R-:W-:Y:S01]  /*92bb0*/  HMMA.1688.F32.TF32 R136, R156.reuse, R80, R136 ;  /* 0x000000509c88723c */ /* 0x050fe20000081088 */
[----:B------:R-:W-:Y:S01]  /*92bc0*/  STL.64 [R1+0x22a0], R244 ;  /* 0x0022a0f401007387 */ /* 0x000fe20000100a00 */
[----:B------:R-:W-:Y:S02]  /*92bd0*/  STL.64 [R1+0x22a8], R246 ;  /* 0x0022a8f601007387 */ /* 0x000fe40000100a00 */
[----:B------:R-:W-:Y:S02]  /*92be0*/  STL.64 [R1+0x2280], R240 ;  /* 0x002280f001007387 */ /* 0x000fe40000100a00 */
[----:B------:R-:W-:Y:S01]  /*92bf0*/  STL.64 [R1+0x2288], R242 ;  /* 0x002288f201007387 */ /* 0x000fe20000100a00 */
[----:B------:R-:W-:Y:S01]  /*92c00*/  STL.64 [R1+0x2260], R140 ;  /* 0x0022608c01007387 */ /* 0x000fe20000100a00 */
[----:B------:R2:W-:Y:S02]  /*92c10*/  STL.64 [R1+0x2268], R142 ;  /* 0x0022688e01007387 */ /* 0x0005e40000100a00 */
[C---:B--2---:R-:W-:Y:S08]  /*92c20*/  HMMA.1688.F32.TF32 R140, R156.reuse, R12, R132 ;  /* 0x0000000c9c8c723c */ /* 0x044ff00000081084 */
[C---:B------:R-:W-:Y:S08]  /*92c30*/  HMMA.1688.F32.TF32 R132, R156.reuse, R76, R128 ;  /* 0x0000004c9c84723c */ /* 0x040ff00000081080 */
[C---:B------:R-:W-:Y:S01]  /*92c40*/  HMMA.1688.F32.TF32 R128, R156.reuse, R72, R160 ;  /* 0x000000489c80723c */ /* 0x040fe200000810a0 */
[----:B------:R-:W-:Y:S01]  /*92c50*/  STL.64 [R1+0x2240], R148 ;  /* 0x0022409401007387 */ /* 0x000fe20000100a00 */
[----:B------:R-:W-:Y:S02]  /*92c60*/  STL.64 [R1+0x2248], R150 ;  /* 0x0022489601007387 */ /* 0x000fe40000100a00 */
[----:B------:R-:W-:Y:S02]  /*92c70*/  STL.64 [R1+0x2220], R144 ;  /* 0x0022209001007387 */ /* 0x000fe40000100a00 */
[----:B------:R-:W-:Y:S01]  /*92c80*/  STL.64 [R1+0x2228], R146 ;  /* 0x0022289201007387 */ /* 0x000fe20000100a00 */
[----:B------:R-:W-:Y:S01]  /*92c90*/  STL.64 [R1+0x2200], R140 ;  /* 0x0022008c01007387 */ /* 0x000fe20000100a00 */
[----:B------:R-:W-:Y:S02]  /*92ca0*/  STL.64 [R1+0x2208], R142 ;  /* 0x0022088e01007387 */ /* 0x000fe40000100a00 */
[----:B------:R-:W-:Y:S02]  /*92cb0*/  STL.64 [R1+0x21e0], R136 ;  /* 0x0021e08801007387 */ /* 0x000fe40000100a00 */
[----:B------:R2:W-:Y:S03]  /*92cc0*/  STL.64 [R1+0x21e8], R138 ;  /* 0x0021e88a01007387 */ /* 0x0005e60000100a00 */
[----:B------:R-:W-:Y:S01]  /*92cd0*/  STL.64 [R1+0x21c0], R132 ;  /* 0x0021c08401007387 */ /* 0x000fe20000100a00 */
[----:B------:R3:W-:Y:S07]  /*92ce0*/  STL.64 [R1+0x21c8], R134 ;  /* 0x0021c88601007387 */ /* 0x0007ee0000100a00 */
[----:B------:R-:W-:Y:S02]  /*92cf0*/  STL.64 [R1+0x21a0], R128 ;  /* 0x0021a08001007387 */ /* 0x000fe40000100a00 */
[----:B------:R4:W-:Y:S01]  /*92d00*/  STL.64 [R1+0x21a8], R130 ;  /* 0x0021a88201007387 */ /* 0x0009e20000100a00 */
[C---:B--2---:R-:W-:Y:S08]  /*92d10*/  HMMA.1688.F32.TF32 R136, R156.reuse, R68, R164 ;  /* 0x000000449c88723c */ /* 0x044ff000000810a4 */
[C---:B---3--:R-:W-:Y:S08]  /*92d20*/  HMMA.1688.F32.TF32 R132, R156.reuse, R64, R168 ;  /* 0x000000409c84723c */ /* 0x048ff000000810a8 */
[C---:B----4-:R-:W-:Y:S07]  /*92d30*/  HMMA.1688.F32.TF32 R128, R156.reuse, R60, R172 ;  /* 0x0000003c9c80723c */ /* 0x050fee00000810ac */
[----:B------:R-:W-:Y:S01]  /*92d40*/  STL.64 [R1+0x2180], R136 ;  /* 0x0021808801007387 */ /* 0x000fe20000100a00 */
[----:B------:R2:W-:Y:S07]  /*92d50*/  STL.64 [R1+0x2188], R138 ;  /* 0x0021888a01007387 */ /* 0x0005ee0000100a00 */
[----:B------:R-:W-:Y:S02]  /*92d60*/  STL.64 [R1+0x2160], R132 ;  /* 0x0021608401007387 */ /* 0x000fe40000100a00 */
[----:B------:R3:W-:Y:S06]  /*92d70*/  STL.64 [R1+0x2168], R134 ;  /* 0x0021688601007387 */ /* 0x0007ec0000100a00 */
[----:B------:R-:W-:Y:S01]  /*92d80*/  STL.64 [R1+0x2140], R128 ;  /* 0x0021408001007387 */ /* 0x000fe20000100a00 */
        /* <DEDUP_REMOVED lines=29> */
[----:B---3--:R-:W-:Y:S08]  /*92f60*/  HMMA.1688.F32.TF32 R132, R156, R248, R216 ;  /* 0x000000f89c84723c */ /* 0x008ff000000810d8 */
[C---:B-1----:R-:W-:Y:S01]  /*92f70*/  HMMA.1688.F32.TF32 R128, R220.reuse, R124, R224 ;  /* 0x0000007cdc80723c */ /* 0x042fe200000810e0 */
        /* <DEDUP_REMOVED lines=8> */
[----:B------:R-:W-:Y:S01]  /*93000*/  STL.64 [R1+0xe70], R128 ;  /* 0x000e708001007387 */ /* 0x000fe20000100a00 */
[----:B------:R4:W-:Y:S01]  /*93010*/  STL.64 [R1+0xe78], R130 ;  /* 0x000e788201007387 */ /* 0x0009e20000100a00 */
[C---:B--2---:R-:W-:Y:S08]  /*93020*/  HMMA.1688.F32.TF32 R136, R220.reuse, R120, R228 ;  /* 0x00000078dc88723c */ /* 0x044ff000000810e4 */
[C---:B---3--:R-:W-:Y:S08]  /*93030*/  HMMA.1688.F32.TF32 R132, R220.reuse, R116, R232 ;  /* 0x00000074dc84723c */ /* 0x048ff000000810e8 */
[C---:B----4-:R-:W-:Y:S07]  /*93040*/  HMMA.1688.F32.TF32 R128, R220.reuse, R112, R236 ;  /* 0x00000070dc80723c */ /* 0x050fee00000810ec */
[----:B------:R-:W-:Y:S01]  /*93050*/  STL.64 [R1+0xe60], R136 ;  /* 0x000e608801007387 */ /* 0x000fe20000100a00 */
[----:B------:R-:W-:Y:S02]  /*93060*/  STL.64 [R1+0xe68], R138 ;  /* 0x000e688a01007387 */ /* 0x000fe40000100a00 */
[----:B------:R-:W2:Y:S05]  /*93070*/  LDL.LU R228, [R1+0x150] ;  /* 0x0001500001e47983 */ /* 0x000eaa0000300800 */
[----:B------:R-:W-:Y:S01]  /*93080*/  STL.64 [R1+0xe50], R132 ;  /* 0x000e508401007387 */ /* 0x000fe20000100a00 */
[----:B------:R-:W-:Y:S07]  /*93090*/  STL.64 [R1+0xe58], R134 ;  /* 0x000e588601007387 */ /* 0x000fee0000100a00 */
[----:B------:R3:W-:Y:S02]  /*930a0*/  STL.64 [R1+0xe40], R128 ;  /* 0x000e408001007387 */ /* 0x0007e40000100a00 */
[----:B------:R4:W-:Y:S02]  /*930b0*/  STL.64 [R1+0xe48], R130 ;  /* 0x000e488201007387 */ /* 0x0009e40000100a00 */
        /* <DEDUP_REMOVED lines=51> */
[----:B---3--:R-:W3:Y:S02]  /*933f0*/  LDL.LU R128, [R1+0x3f0] ;  /* 0x0003f00001807983 */ /* 0x008ee40000300800 */
[----:B------:R-:W3:Y:S01]  /*93400*/  LDL.LU R129, [R1+0x3f4] ;  /* 0x0003f40001817983 */ /* 0x000ee20000300800 */
[----:B----4-:R-:W3:Y:S01]  /*93410*/  LDL.LU R130, [R1+0x3f8] ;  /* 0x0003f80001827983 */ /* 0x010ee20000300800 */
[----:B------:R-:W3:Y:S02]  /*93420*/  LDL.LU R131, [R1+0x3fc] ;  /* 0x0003fc0001837983 */ /* 0x000ee40000300800 */
[----:B------:R-:W4:Y:S02]  /*93430*/  LDL.LU R136, [R1+0x400] ;  /* 0x0004000001887983 */ /* 0x000f240000300800 */
[----:B------:R-:W4:Y:S01]  /*93440*/  LDL.LU R137, [R1+0x404] ;  /* 0x0004040001897983 */ /* 0x000f220000300800 */
[----:B------:R-:W4:Y:S01]  /*93450*/  LDL.LU R138, [R1+0x408] ;  /* 0x00040800018a7983 */ /* 0x000f220000300800 */
[----:B------:R-:W4:Y:S02]  /*93460*/  LDL.LU R139, [R1+0x40c] ;  /* 0x00040c00018b7983 */ /* 0x000f240000300800 */
        /* <DEDUP_REMOVED lines=16> */
[----:B------:R-:W3:Y:S02]  /*93570*/  LDL.LU R148, [R1+0x460] ;  /* 0x0004600001947983 */ /* 0x000ee40000300800 */
        /* <DEDUP_REMOVED lines=30> */
[----:B------:R-:W3:Y:S01]  /*93760*/  LDL.LU R235, [R1+0x14c] ;  /* 0x00014c0001eb7983 */ /* 0x000ee20000300800 */
[C---:B--2---:R-:W-:Y:S11]  /*93770*/  HMMA.1688.F32.TF32 R236, R220.reuse, R108, R236 ;  /* 0x0000006cdcec723c */ /* 0x044ff600000810ec */
[----:B------:R-:W-:Y:S11]  /*93780*/  @!UPT UIADD3 URZ, URZ, URZ, URZ ;  /* 0x0000003f3f3ff290 */ /* 0x000ff6000fffe03f */
[----:B------:R-:W-:Y:S01]  /*93790*/  @!UPT UIADD3 URZ, URZ, URZ, URZ ;  /* 0x0000003f3f3ff290 */ /* 0x000fe2000fffe03f */
[----:B------:R2:W-:Y:S01]  /*937a0*/  STL.64 [R1+0xe30], R236 ;  /* 0x000e30ec01007387 */ /* 0x0005e20000100a00 */
[----:B------:R1:W-:Y:S03]  /*937b0*/  STL.64 [R1+0xe38], R238 ;  /* 0x000e38ee01007387 */ /* 0x0003e60000100a00 */
[----:B--2---:R-:W2:Y:S01]  /*937c0*/  LDL.LU R236, [R1+0x130] ;  /* 0x0001300001ec7983 */ /* 0x004ea20000300800 */
[----:B------:R-:W2:Y:S02]  /*937d0*/  LDL.LU R237, [R1+0x134] ;  /* 0x0001340001ed7983 */ /* 0x000ea40000300800 */
[----:B-1----:R-:W2:Y:S02]  /*937e0*/  LDL.LU R238, [R1+0x138] ;  /* 0x0001380001ee7983 */ /* 0x002ea40000300800 */
[----:B------:R-:W2:Y:S01]  /*937f0*/  LDL.LU R239, [R1+0x13c] ;  /* 0x00013c0001ef7983 */ /* 0x000ea20000300800 */
[C---:B---3--:R-:W-:Y:S08]  /*93800*/  HMMA.1688.F32.TF32 R148, R220.reuse, R104, R148 ;  /* 0x00000068dc94723c */ /* 0x048ff00000081094 */
[C---:B------:R-:W-:Y:S08]  /*93810*/  HMMA.1688.F32.TF32 R140, R220.reuse, R100, R140 ;  /* 0x00000064dc8c723c */ /* 0x040ff0000008108c */
[C---:B------:R-:W-:Y:S08]  /*93820*/  HMMA.1688.F32.TF32 R244, R220.reuse, R96, R244 ;  /* 0x00000060dcf4723c */ /* 0x040ff000000810f4 */
[C---:B------:R-:W-:Y:S01]  /*93830*/  HMMA.1688.F32.TF32 R128, R220.reuse, R20, R128 ;  /* 0x00000014dc80723c */ /* 0x040fe20000081080 */
[----:B------:R-:W-:Y:S01]  /*93840*/  STL.64 [R1+0xe20], R148 ;  /* 0x000e209401007387 */ /* 0x000fe20000100a00 */
[----:B------:R1:W-:Y:S03]  /*93850*/  STL.64 [R1+0xe28], R150 ;  /* 0x000e289601007387 */ /* 0x0003e60000100a00 */
[----:B-1----:R-:W3:Y:S01]  /*93860*/  LDL.LU.64 R150, [R1+0x60b0] ;  /* 0x0060b00001967983 */ /* 0x002ee20000300a00 */
[----:B------:R-:W3:Y:S02]  /*93870*/  LDL.LU.64 R148, [R1+0x60a8] ;  /* 0x0060a80001947983 */ /* 0x000ee40000300a00 */
[----:B------:R-:W-:Y:S02]  /*93880*/  STL.64 [R1+0xe10], R140 ;  /* 0x000e108c01007387 */ /* 0x000fe40000100a00 */
[----:B------:R1:W-:Y:S02]  /*93890*/  STL.64 [R1+0xe18], R142 ;  /* 0x000e188e01007387 */ /* 0x0003e40000100a00 */
[----:B-1----:R-:W3:Y:S01]  /*938a0*/  LDL.LU.64 R142, [R1+0x60a0] ;  /* 0x0060a000018e7983 */ /* 0x002ee20000300a00 */
[----:B------:R-:W3:Y:S02]  /*938b0*/  LDL.LU.64 R140, [R1+0x6098] ;  /* 0x00609800018c7983 */ /* 0x000ee40000300a00 */
[----:B------:R-:W-:Y:S02]  /*938c0*/  STL.64 [R1+0xe00], R244 ;  /* 0x000e00f401007387 */ /* 0x000fe40000100a00 */
[----:B------:R1:W-:Y:S02]  /*938d0*/  STL.64 [R1+0xe08], R246 ;  /* 0x000e08f601007387 */ /* 0x0003e40000100a00 */
[C---:B-1----:R-:W-:Y:S08]  /*938e0*/  HMMA.1688.F32.TF32 R244, R220.reuse, R92, R240 ;  /* 0x0000005cdcf4723c */ /* 0x042ff000000810f0 */
[C---:B------:R-:W-:Y:S08]  /*938f0*/  HMMA.1688.F32.TF32 R240, R220.reuse, R88, R144 ;  /* 0x00000058dcf0723c */ /* 0x040ff00000081090 */
[C---:B------:R-:W-:Y:S08]  /*93900*/  HMMA.1688.F32.TF32 R144, R220.reuse, R84, R132 ;  /* 0x00000054dc90723c */ /* 0x040ff00000081084 */
[C---:B----4-:R-:W-:Y:S08]  /*93910*/  HMMA.1688.F32.TF32 R132, R220.reuse, R24, R136 ;  /* 0x00000018dc84723c */ /* 0x050ff00000081088 */
[C---:B------:R-:W-:Y:S01]  /*93920*/  HMMA.1688.F32.TF32 R136, R220.reuse, R16, R160 ;  /* 0x00000010dc88723c */ /* 0x040fe200000810a0 */
[----:B------:R-:W-:Y:S01]  /*93930*/  STL.64 [R1+0xdf0], R244 ;  /* 0x000df0f401007387 */ /* 0x000fe20000100a00 */
[----:B------:R-:W-:Y:S02]  /*93940*/  STL.64 [R1+0xdf8], R246 ;  /* 0x000df8f601007387 */ /* 0x000fe40000100a00 */
[----:B------:R-:W-:Y:S02]  /*93950*/  STL.64 [R1+0xde0], R240 ;  /* 0x000de0f001007387 */ /* 0x000fe40000100a00 */
[----:B------:R-:W-:Y:S01]  /*93960*/  STL.64 [R1+0xde8], R242 ;  /* 0x000de8f201007387 */ /* 0x000fe20000100a00 */
        /* <DEDUP_REMOVED lines=54> */
[----:B------:R-:W-:Y:S02]  /*93cd0*/  STL.64 [R1+0xc98], R138 ;  /* 0x000c988a01007387 */ /* 0x000fe40000100a00 */
[----:B------:R-:W4:Y:S11]  /*93ce0*/  LDL.LU R240, [R1+0x1b0] ;  /* 0x0001b00001f07983 */ /* 0x000f360000300800 */
[----:B------:R-:W-:Y:S01]  /*93cf0*/  STL.64 [R1+0xc80], R132 ;  /* 0x000c808401007387 */ /* 0x000fe20000100a00 */
[----:B------:R-:W-:Y:S07]  /*93d00*/  STL.64 [R1+0xc88], R134 ;  /* 0x000c888601007387 */ /* 0x000fee0000100a00 */
[----:B------:R-:W-:Y:S02]  /*93d10*/  STL.64 [R1+0xc70], R128 ;  /* 0x000c708001007387 */ /* 0x000fe40000100a00 */
[----:B------:R2:W-:Y:S01]  /*93d20*/  STL.64 [R1+0xc78], R130 ;  /* 0x000c788201007387 */ /* 0x0005e20000100a00 */
[----:B------:R-:W4:Y:S01]  /*93d30*/  LDL.LU R241, [R1+0x1b4] ;  /* 0x0001b40001f17983 */ /* 0x000f220000300800 */
[----:B------:R-:W4:Y:S02]  /*93d40*/  LDL.LU R242, [R1+0x1b8] ;  /* 0x0001b80001f27983 */ /* 0x000f240000300800 */
[----:B------:R-:W4:Y:S01]  /*93d50*/  LDL.LU R243, [R1+0x1bc] ;  /* 0x0001bc0001f37983 */ /* 0x000f220000300800 */
[----:B--2---:R-:W-:Y:S01]  /*93d60*/  HMMA.1688.F32.TF32 R128, R220, R248, R236 ;  /* 0x000000f8dc80723c */ /* 0x004fe200000810ec */
[----:B------:R-:W2:Y:S11]  /*93d70*/  LDL.LU R236, [R1+0x1d0] ;  /* 0x0001d00001ec7983 */ /* 0x000eb60000300800 */
[----:B------:R-:W-:Y:S11]  /*93d80*/  @!UPT UIADD3 URZ, URZ, URZ, URZ ;  /* 0x0000003f3f3ff290 */ /* 0x000ff6000fffe03f */
        /* <DEDUP_REMOVED lines=63> */
[----:B------:R-:W2:Y:S01]  /*94180*/  LDL.LU R130, [R1+0x318] ;  /* 0x0003180001827983 */ /* 0x000ea20000300800 */
[----:B------:R-:W2:Y:S01]  /*94190*/  LDL.LU R131, [R1+0x31c] ;  /* 0x00031c0001837983 */ /* 0x000ea20000300800 */
[----:B------:R-:W2:Y:S02]  /*941a0*/  LDL.LU R244, [R1+0x120] ;  /* 0x0001200001f47983 */ /* 0x000ea40000300800 */
[----:B------:R-:W2:Y:S02]  /*941b0*/  LDL.LU R245, [R1+0x124] ;  /* 0x0001240001f57983 */ /* 0x000ea40000300800 */
[----:B------:R-:W2:Y:S01]  /*941c0*/  LDL.LU R246, [R1+0x128] ;  /* 0x0001280001f67983 */ /* 0x000ea20000300800 */
[----:B------:R-:W2:Y:S01]  /*941d0*/  LDL.LU R247, [R1+0x12c] ;  /* 0x00012c0001f77983 */ /* 0x000ea20000300800 */
        /* <DEDUP_REMOVED lines=32> */
[C---:B--2---:R-:W-:Y:S08]  /*943e0*/  HMMA.1688.F32.TF32 R244, R156.reuse, R124, R244 ;  /* 0x0000007c9cf4723c */ /* 0x044ff000000810f4 */
        /* <DEDUP_REMOVED lines=9> */
[----:B------:R-:W-:Y:S01]  /*94480*/  STL.64 [R1+0xc50], R244 ;  /* 0x000c50f401007387 */ /* 0x000fe20000100a00 */
[----:B------:R-:W-:Y:S03]  /*94490*/  STL.64 [R1+0xc58], R246 ;  /* 0x000c58f601007387 */ /* 0x000fe60000100a00 */
[----:B------:R-:W-:Y:S01]  /*944a0*/  STL.64 [R1+0xc40], R144 ;  /* 0x000c409001007387 */ /* 0x000fe20000100a00 */
[----:B------:R1:W-:Y:S02]  /*944b0*/  STL.64 [R1+0xc48], R146 ;  /* 0x000c489201007387 */ /* 0x0003e40000100a00 */
        /* <DEDUP_REMOVED lines=11> */
[----:B-1----:R-:W2:Y:S01]  /*94570*/  LDL.LU.64 R146, [R1+0x6090] ;  /* 0x0060900001927983 */ /* 0x002ea20000300a00 */
[----:B------:R-:W3:Y:S02]  /*94580*/  LDL.LU.64 R144, [R1+0x6088] ;  /* 0x0060880001907983 */ /* 0x000ee40000300a00 */
[----:B------:R-:W-:Y:S02]  /*94590*/  STL.64 [R1+0xc30], R132 ;  /* 0x000c308401007387 */ /* 0x000fe40000100a00 */
[----:B------:R1:W-:Y:S02]  /*945a0*/  STL.64 [R1+0xc38], R134 ;  /* 0x000c388601007387 */ /* 0x0003e40000100a00 */
[C---:B------:R-:W-:Y:S08]  /*945b0*/  HMMA.1688.F32.TF32 R228, R156.reuse, R56, R228 ;  /* 0x000000389ce4723c */ /* 0x040ff000000810e4 */
[C---:B------:R-:W-:Y:S08]  /*945c0*/  HMMA.1688.F32.TF32 R232, R156.reuse, R52, R232 ;  /* 0x000000349ce8723c */ /* 0x040ff000000810e8 */
[C---:B------:R-:W-:Y:S08]  /*945d0*/  HMMA.1688.F32.TF32 R236, R156.reuse, R48, R236 ;  /* 0x000000309cec723c */ /* 0x040ff000000810ec */
[C---:B------:R-:W-:Y:S01]  /*945e0*/  HMMA.1688.F32.TF32 R220, R156.reuse, R44, R220 ;  /* 0x0000002c9cdc723c */ /* 0x040fe200000810dc */
[----:B------:R-:W-:Y:S04]  /*945f0*/  LDS R244, [R252+0x8200] ;  /* 0x00820000fcf47984 */ /* 0x000fe80000000800 */
[----:B------:R-:W-:Y:S04]  /*94600*/  LDS R246, [R252+0x9200] ;  /* 0x00920000fcf67984 */ /* 0x000fe80000000800 */
[----:B------:R-:W-:Y:S04]  /*94610*/  LDS R245, [R2+0x8200] ;  /* 0x0082000002f57984 */ /* 0x000fe80000000800 */
[----:B------:R-:W4:Y:S04]  /*94620*/  LDS R247, [R2+0x9200] ;  /* 0x0092000002f77984 */ /* 0x000f280000000800 */
[----:B-1----:R-:W2:Y:S01]  /*94630*/  LDL.LU.64 R134, [R1+0x6080] ;  /* 0x0060800001867983 */ /* 0x002ea20000300a00 */
[----:B------:R-:W2:Y:S02]  /*94640*/  LDL.LU.64 R132, [R1+0x6078] ;  /* 0x0060780001847983 */ /* 0x000ea40000300a00 */
[----:B------:R-:W-:Y:S02]  /*94650*/  STL.64 [R1+0xc20], R128 ;  /* 0x000c208001007387 */ /* 0x000fe40000100a00 */
[----:B------:R1:W-:Y:S02]  /*94660*/  STL.64 [R1+0xc28], R130 ;  /* 0x000c288201007387 */ /* 0x0003e40000100a00 */
        /* <DEDUP_REMOVED lines=8> */
[----:B-1----:R-:W4:Y:S01]  /*946f0*/  LDL.LU.64 R162, [R1+0x6050] ;  /* 0x0060500001a27983 */ /* 0x002f220000300a00 */
[----:B------:R-:W4:Y:S02]  /*94700*/  LDL.LU.64 R160, [R1+0x6048] ;  /* 0x0060480001a07983 */ /* 0x000f240000300a00 */
[----:B------:R-:W-:Y:S02]  /*94710*/  STL.64 [R1+0xbf0], R164 ;  /* 0x000bf0a401007387 */ /* 0x000fe40000100a00 */
[----:B------:R1:W-:Y:S02]  /*94720*/  STL.64 [R1+0xbf8], R166 ;  /* 0x000bf8a601007387 */ /* 0x0003e40000100a00 */
[----:B-1----:R-:W2:Y:S01]  /*94730*/  LDL.LU.64 R166, [R1+0x6040] ;  /* 0x0060400001a67983 */ /* 0x002ea20000300a00 */
[----:B------:R-:W2:Y:S02]  /*94740*/  LDL.LU.64 R164, [R1+0x6038] ;  /* 0x0060380001a47983 */ /* 0x000ea40000300a00 */
[----:B------:R-:W-:Y:S02]  /*94750*/  STL.64 [R1+0xbe0], R168 ;  /* 0x000be0a801007387 */ /* 0x000fe40000100a00 */
[----:B------:R1:W-:Y:S02]  /*94760*/  STL.64 [R1+0xbe8], R170 ;  /* 0x000be8aa01007387 */ /* 0x0003e40000100a00 */
        /* <DEDUP_REMOVED lines=65> */
[----:B------:R-:W3:Y:S01]  /*94b80*/  LDL.LU.64 R236, [R1+0x5f28] ;  /* 0x005f280001ec7983 */ /* 0x000ee20000300a00 */
[----:B------:R-:W-:Y:S01]  /*94b90*/  HMMA.1688.F32.TF32 R240, R156, R40, R240 ;  /* 0x000000289cf0723c */ /* 0x000fe200000810f0 */
[----:B------:R-:W-:Y:S01]  /*94ba0*/  STL.64 [R1+0xad0], R220 ;  /* 0x000ad0dc01007387 */ /* 0x000fe20000100a00 */
[----:B------:R1:W-:Y:S11]  /*94bb0*/  STL.64 [R1+0xad8], R222 ;  /* 0x000ad8de01007387 */ /* 0x0003f60000100a00 */
[----:B------:R-:W-:Y:S10]  /*94bc0*/  @!UPT UIADD3 URZ, URZ, URZ, URZ ;  /* 0x0000003f3f3ff290 */ /* 0x000ff4000fffe03f */
[----:B------:R-:W-:Y:S01]  /*94bd0*/  STL.64 [R1+0xac0], R240 ;  /* 0x000ac0f001007387 */ /* 0x000fe20000100a00 */
[----:B------:R-:W-:Y:S01]  /*94be0*/  STL.64 [R1+0xac8], R242 ;  /* 0x000ac8f201007387 */ /* 0x000fe20000100a00 */
[C---:B----4-:R-:W-:Y:S08]  /*94bf0*/  HMMA.1688.F32.TF32 R160, R244.reuse, R20, R160 ;  /* 0x00000014f4a0723c */ /* 0x050ff000000810a0 */
        /* <DEDUP_REMOVED lines=12> */
[C---:B------:R-:W-:Y:S08]  /*94cc0*/  HMMA.1688.F32.TF32 R212, R156.reuse, R248, R212 ;  /* 0x000000f89cd4723c */ /* 0x040ff000000810d4 */
[C---:B------:R-:W-:Y:S08]  /*94cd0*/  HMMA.1688.F32.TF32 R216, R156.reuse, R4, R216 ;  /* 0x000000049cd8723c */ /* 0x040ff000000810d8 */
[C---:B------:R-:W-:Y:S08]  /*94ce0*/  HMMA.1688.F32.TF32 R228, R156.reuse, R28, R228 ;  /* 0x0000001c9ce4723c */ /* 0x040ff000000810e4 */
[C---:B-1----:R-:W-:Y:S08]  /*94cf0*/  HMMA.1688.F32.TF32 R220, R156.reuse, R36, R236 ;  /* 0x000000249cdc723c */ /* 0x042ff000000810ec */
[C---:B------:R-:W-:Y:S11]  /*94d00*/  HMMA.1688.F32.TF32 R232, R156.reuse, R32, R232 ;  /* 0x000000209ce8723c */ /* 0x040ff600000810e8 */
[----:B------:R-:W-:Y:S04]  /*94d10*/  @!UPT UIADD3 URZ, URZ, URZ, URZ ;  /* 0x0000003f3f3ff290 */ /* 0x000fe8000fffe03f */
[----:B------:R-:W-:Y:S01]  /*94d20*/  STL.64 [R1+0xaa0], R220 ;  /* 0x000aa0dc01007387 */ /* 0x000fe20000100a00 */
[----:B------:R1:W-:Y:S02]  /*94d30*/  STL.64 [R1+0xaa8], R222 ;  /* 0x000aa8de01007387 */ /* 0x0003e40000100a00 */
[----:B-1----:R-:W-:Y:S05]  /*94d40*/  HMMA.1688.F32.TF32 R220, R156, R8, R224 ;  /* 0x000000089cdc723c */ /* 0x002fea00000810e0 */
[----:B------:R-:W-:Y:S01]  /*94d50*/  STL.64 [R1+0xa80], R232 ;  /* 0x000a80e801007387 */ /* 0x000fe20000100a00 */
[----:B------:R-:W-:Y:S02]  /*94d60*/  STL.64 [R1+0xa88], R234 ;  /* 0x000a88ea01007387 */ /* 0x000fe40000100a00 */
[----:B------:R1:W-:Y:S02]  /*94d70*/  STL.64 [R1+0xa70], R228 ;  /* 0x000a70e401007387 */ /* 0x0003e40000100a00 */
[----:B------:R2:W-:Y:S02]  /*94d80*/  STL.64 [R1+0xa78], R230 ;  /* 0x000a78e601007387 */ /* 0x0005e40000100a00 */
        /* <DEDUP_REMOVED lines=8> */
[----:B------:R-:W-:Y:S04]  /*94e10*/  LDS R156, [R122+0x8280] ;  /* 0x008280007a9c7984 */ /* 0x000fe80000000800 */
[----:B------:R-:W-:Y:S04]  /*94e20*/  LDS R158, [R122+0x9280] ;  /* 0x009280007a9e7984 */ /* 0x000fe80000000800 */
[----:B------:R-:W-:Y:S04]  /*94e30*/  LDS R157, [R3+0x8280] ;  /* 0x00828000039d7984 */ /* 0x000fe80000000800 */
[----:B------:R-:W3:Y:S04]  /*94e40*/  LDS R159, [R3+0x9280] ;  /* 0x00928000039f7984 */ /* 0x000ee80000000800 */
[----:B------:R-:W-:Y:S01]  /*94e50*/  STL.64 [R1+0xa60], R220 ;  /* 0x000a60dc01007387 */ /* 0x000fe20000100a00 */
[----:B------:R-:W-:Y:S02]  /*94e60*/  STL.64 [R1+0xa68], R222 ;  /* 0x000a68de01007387 */ /* 0x000fe40000100a00 */
[----:B------:R4:W-:Y:S02]  /*94e70*/  STL.64 [R1+0xa50], R216 ;  /* 0x000a50d801007387 */ /* 0x0009e40000100a00 */
[----:B------:R1:W-:Y:S01]  /*94e80*/  STL.64 [R1+0xa58], R218 ;  /* 0x000a58da01007387 */ /* 0x0003e20000100a00 */
[----:B------:R-:W-:Y:S01]  /*94e90*/  STL.64 [R1+0xa40], R212 ;  /* 0x000a40d401007387 */ /* 0x000fe20000100a00 */
[----:B------:R-:W-:Y:S02]  /*94ea0*/  STL.64 [R1+0xa48], R214 ;  /* 0x000a48d601007387 */ /* 0x000fe40000100a00 */
[----:B------:R1:W-:Y:S02]  /*94eb0*/  STL.64 [R1+0xa30], R208 ;  /* 0x000a30d001007387 */ /* 0x0003e40000100a00 */
[----:B------:R1:W-:Y:S01]  /*94ec0*/  STL.64 [R1+0xa38], R210 ;  /* 0x000a38d201007387 */ /* 0x0003e20000100a00 */
[----:B------:R1:W-:Y:S01]  /*94ed0*/  STL.64 [R1+0xa20], R204 ;  /* 0x000a20cc01007387 */ /* 0x0003e20000100a00 */
[----:B------:R1:W-:Y:S02]  /*94ee0*/  STL.64 [R1+0xa28], R206 ;  /* 0x000a28ce01007387 */ /* 0x0003e40000100a00 */
        /* <DEDUP_REMOVED lines=12> */
[----:B------:R-:W-:Y:S02]  /*94fb0*/  STL.64 [R1+0x9b0], R176 ;  /* 0x0009b0b001007387 */ /* 0x000fe40000100a00 */
[----:B------:R-:W-:Y:S01]  /*94fc0*/  STL.64 [R1+0x9b8], R178 ;  /* 0x0009b8b201007387 */ /* 0x000fe20000100a00 */
[----:B------:R-:W-:Y:S01]  /*94fd0*/  STL.64 [R1+0x9a0], R172 ;  /* 0x0009a0ac01007387 */ /* 0x000fe20000100a00 */
[----:B------:R-:W-:Y:S02]  /*94fe0*/  STL.64 [R1+0x9a8], R174 ;  /* 0x0009a8ae01007387 */ /* 0x000fe40000100a00 */
[----:B------:R-:W-:Y:S02]  /*94ff0*/  STL.64 [R1+0x990], R168 ;  /* 0x000990a801007387 */ /* 0x000fe40000100a00 */
[----:B------:R-:W-:Y:S01]  /*95000*/  STL.64 [R1+0x998], R170 ;  /* 0x000998aa01007387 */ /* 0x000fe20000100a00 */
[----:B------:R-:W-:Y:S01]  /*95010*/  STL.64 [R1+0x980], R164 ;  /* 0x000980a401007387 */ /* 0x000fe20000100a00 */
[----:B-1----:R-:W-:-:S02]  /*95020*/  IMAD.MOV.U32 R228, RZ, RZ, R129 ;  /* 0x000000ffffe47224 */ /* 0x002fc400078e0081 */
[----:B------:R-:W-:Y:S02]  /*95030*/  STL.64 [R1+0x988], R166 ;  /* 0x000988a601007387 */ /* 0x000fe40000100a00 */
[----:B------:R-:W3:Y:S01]  /*95040*/  LDL.LU R129, [R1+0x5f20] ;  /* 0x005f200001817983 */ /* 0x000ee20000300800 */
[----:B------:R-:W-:Y:S01]  /*95050*/  STL.64 [R1+0x970], R160 ;  /* 0x000970a001007387 */ /* 0x000fe20000100a00 */
[----:B------:R-:W-:Y:S02]  /*95060*/  STL.64 [R1+0x978], R162 ;  /* 0x000978a201007387 */ /* 0x000fe40000100a00 */
[----:B------:R-:W-:Y:S01]  /*95070*/  IMAD.MOV.U32 R229, RZ, RZ, R137 ;  /* 0x000000ffffe57224 */ /* 0x000fe200078e0089 */
[----:B--2---:R-:W-:Y:S01]  /*95080*/  MOV R230, R138 ;  /* 0x0000008a00e67202 */ /* 0x004fe20000000f00 */
[----:B------:R-:W2:Y:S01]  /*95090*/  LDL.LU R137, [R1+0x5f1c] ;  /* 0x005f1c0001897983 */ /* 0x000ea20000300800 */
[----:B------:R-:W2:Y:S02]  /*950a0*/  LDL.LU R138, [R1+0x5f18] ;  /* 0x005f1800018a7983 */ /* 0x000ea40000300800 */
[----:B------:R-:W-:-:S02]  /*950b0*/  IMAD.MOV.U32 R231, RZ, RZ, R128 ;  /* 0x000000ffffe77224 */ /* 0x000fc400078e0080 */
[----:B------:R-:W-:Y:S01]  /*950c0*/  IMAD.MOV.U32 R224, RZ, RZ, R144 ;  /* 0x000000ffffe07224 */ /* 0x000fe200078e0090 */
[----:B------:R-:W2:Y:S01]  /*950d0*/  LDL.LU R128, [R1+0x5f14] ;  /* 0x005f140001807983 */ /* 0x000ea20000300800 */
[----:B------:R-:W2:Y:S01]  /*950e0*/  LDL.LU R144, [R1+0x5f10] ;  /* 0x005f100001907983 */ /* 0x000ea20000300800 */
[----:B------:R-:W-:Y:S01]  /*950f0*/  MOV R225, R152 ;  /* 0x0000009800e17202 */ /* 0x000fe20000000f00 */
[----:B------:R-:W-:Y:S01]  /*95100*/  IMAD.MOV.U32 R226, RZ, RZ, R153 ;  /* 0x000000ffffe27224 */ /* 0x000fe200078e0099 */
[----:B------:R-:W3:Y:S01]  /*95110*/  LDL.LU R152, [R1+0x5f0c] ;  /* 0x005f0c0001987983 */ /* 0x000ee20000300800 */
[----:B------:R-:W3:Y:S02]  /*95120*/  LDL.LU R153, [R1+0x5f08] ;  /* 0x005f080001997983 */ /* 0x000ee40000300800 */
[----:B------:R-:W-:Y:S01]  /*95130*/  IMAD.MOV.U32 R227, RZ, RZ, R154 ;  /* 0x000000ffffe37224 */ /* 0x000fe200078e009a */
[----:B----4-:R-:W-:Y:S01]  /*95140*/  MOV R216, R136 ;  /* 0x0000008800d87202 */ /* 0x010fe20000000f00 */
[----:B------:R-:W4:Y:S01]  /*95150*/  LDL.LU R154, [R1+0x5f04] ;  /* 0x005f0400019a7983 */ /* 0x000f220000300800 */
[----:B------:R-:W3:Y:S02]  /*95160*/  LDL.LU R136, [R1+0x5f00] ;  /* 0x005f000001887983 */ /* 0x000ee40000300800 */
[----:B------:R-:W-:-:S02]  /*95170*/  IMAD.MOV.U32 R217, RZ, RZ, R149 ;  /* 0x000000ffffd97224 */ /* 0x000fc400078e0095 */
[----:B------:R-:W-:Y:S01]  /*95180*/  IMAD.MOV.U32 R218, RZ, RZ, R148 ;  /* 0x000000ffffda7224 */ /* 0x000fe200078e0094 */
[----:B------:R-:W4:Y:S01]  /*95190*/  LDL.LU R149, [R1+0x5efc] ;  /* 0x005efc0001957983 */ /* 0x000f220000300800 */
[----:B------:R-:W4:Y:S01]  /*951a0*/  LDL.LU R148, [R1+0x5ef8] ;  /* 0x005ef80001947983 */ /* 0x000f220000300800 */
[----:B------:R-:W-:Y:S02]  /*951b0*/  MOV R219, R150 ;  /* 0x0000009600db7202 */ /* 0x000fe40000000f00 */
[----:B------:R-:W4:Y:S01]  /*951c0*/  LDL.LU R150, [R1+0x5ef4] ;  /* 0x005ef40001967983 */ /* 0x000f220000300800 */
[----:B--2---:R-:W-:-:S03]  /*951d0*/  IMAD.MOV.U32 R208, RZ, RZ, R144 ;  /* 0x000000ffffd07224 */ /* 0x004fc600078e0090 */
[----:B------:R-:W2:Y:S01]  /*951e0*/  LDL.LU R144, [R1+0x5ef0] ;  /* 0x005ef00001907983 */ /* 0x000ea20000300800 */
[----:B------:R-:W-:Y:S02]  /*951f0*/  IMAD.MOV.U32 R209, RZ, RZ, R128 ;  /* 0x000000ffffd17224 */ /* 0x000fe400078e0080 */
[----:B------:R-:W2:Y:S01]  /*95200*/  LDL.LU R128, [R1+0x5eec] ;  /* 0x005eec0001807983 */ /* 0x000ea20000300800 */
[----:B------:R-:W-:Y:S01]  /*95210*/  MOV R210, R138 ;  /* 0x0000008a00d27202 */ /* 0x000fe20000000f00 */
[----:B------:R-:W-:Y:S01]  /*95220*/  IMAD.MOV.U32 R211, RZ, RZ, R137 ;  /* 0x000000ffffd37224 */ /* 0x000fe200078e0089 */
[----:B------:R-:W2:Y:S01]  /*95230*/  LDL.LU R138, [R1+0x5ee8] ;  /* 0x005ee800018a7983 */ /* 0x000ea20000300800 */
[----:B------:R-:W2:Y:S02]  /*95240*/  LDL.LU R137, [R1+0x5ee4] ;  /* 0x005ee40001897983 */ /* 0x000ea40000300800 */
[----:B---3--:R-:W-:Y:S01]  /*95250*/  IMAD.MOV.U32 R204, RZ, RZ, R136 ;  /* 0x000000ffffcc7224 */ /* 0x008fe200078e0088 */
[----:B----4-:R-:W-:Y:S01]  /*95260*/  MOV R205, R154 ;  /* 0x0000009a00cd7202 */ /* 0x010fe20000000f00 */
[----:B------:R-:W3:Y:S01]  /*95270*/  LDL.LU R136, [R1+0x5ee0] ;  /* 0x005ee00001887983 */ /* 0x000ee20000300800 */
[----:B------:R-:W4:Y:S02]  /*95280*/  LDL.LU R154, [R1+0x5edc] ;  /* 0x005edc00019a7983 */ /* 0x000f240000300800 */
[----:B------:R-:W-:-:S02]  /*95290*/  IMAD.MOV.U32 R206, RZ, RZ, R153 ;  /* 0x000000ffffce7224 */ /* 0x000fc400078e0099 */
[----:B------:R-:W-:Y:S01]  /*952a0*/  IMAD.MOV.U32 R207, RZ, RZ, R152 ;  /* 0x000000ffffcf7224 */ /* 0x000fe200078e0098 */
[----:B------:R-:W3:Y:S01]  /*952b0*/  LDL.LU R153, [R1+0x5ed8] ;  /* 0x005ed80001997983 */ /* 0x000ee20000300800 */
[----:B------:R-:W3:Y:S02]  /*952c0*/  LDL.LU R152, [R1+0x5ed4] ;  /* 0x005ed40001987983 */ /* 0x000ee40000300800 */
[----:B------:R-:W-:Y:S02]  /*952d0*/  IMAD.MOV.U32 R201, RZ, RZ, R150 ;  /* 0x000000ffffc97224 */ /* 0x000fe400078e0096 */
[----:B------:R-:W-:Y:S01]  /*952e0*/  IMAD.MOV.U32 R202, RZ, RZ, R148 ;  /* 0x000000ffffca7224 */ /* 0x000fe200078e0094 */
[----:B------:R-:W-:Y:S02]  /*952f0*/  MOV R203, R149 ;  /* 0x0000009500cb7202 */ /* 0x000fe40000000f00 */
[----:B--2---:R-:W-:Y:S02]  /*95300*/  MOV R200, R144 ;  /* 0x0000009000c87202 */ /* 0x004fe40000000f00 */
[----:B------:R-:W2:Y:S01]  /*95310*/  LDL.LU R144, [R1+0x5ed0] ;  /* 0x005ed00001907983 */ /* 0x000ea20000300800 */
[----:B------:R-:W2:Y:S02]  /*95320*/  LDL.LU R150, [R1+0x5ecc] ;  /* 0x005ecc0001967983 */ /* 0x000ea40000300800 */
[----:B------:R-:W2:Y:S02]  /*95330*/  LDL.LU R148, [R1+0x5ec8] ;  /* 0x005ec80001947983 */ /* 0x000ea40000300800 */
[----:B------:R-:W2:Y:S01]  /*95340*/  LDL.LU R149, [R1+0x5ec4] ;  /* 0x005ec40001957983 */ /* 0x000ea20000300800 */
[----:B------:R-:W2:Y:S01]  /*95350*/  LDL.LU R192, [R1+0x800] ;  /* 0x0008000001c07983 */ /* 0x000ea20000300800 */
[----:B----4-:R-:W-:Y:S01]  /*95360*/  MOV R195, R154 ;  /* 0x0000009a00c37202 */ /* 0x010fe20000000f00 */
[----:B---3--:R-:W-:-:S02]  /*95370*/  IMAD.MOV.U32 R194, RZ, RZ, R153 ;  /* 0x000000ffffc27224 */ /* 0x008fc400078e0099 */
[----:B------:R-:W-:Y:S02]  /*95380*/  IMAD.MOV.U32 R193, RZ, RZ, R152 ;  /* 0x000000ffffc17224 */ /* 0x000fe400078e0098 */
[----:B------:R-:W3:Y:S01]  /*95390*/  LDL.LU R152, [R1+0x5ec0] ;  /* 0x005ec00001987983 */ /* 0x000ee20000300800 */
[----:B------:R-:W3:Y:S02]  /*953a0*/  LDL.LU R153, [R1+0x5ebc] ;  /* 0x005ebc0001997983 */ /* 0x000ee40000300800 */
[----:B------:R-:W3:Y:S02]  /*953b0*/  LDL.LU R154, [R1+0x5eb8] ;  /* 0x005eb800019a7983 */ /* 0x000ee40000300800 */
        /* <DEDUP_REMOVED lines=12> */
[----:B--2---:R-:W-:Y:S02]  /*95480*/  IMAD.MOV.U32 R188, RZ, RZ, R148 ;  /* 0x000000ffffbc7224 */ /* 0x004fe400078e0094 */
[----:B------:R-:W-:Y:S01]  /*95490*/  IMAD.MOV.U32 R189, RZ, RZ, R149 ;  /* 0x000000ffffbd7224 */ /* 0x000fe200078e0095 */
[----:B------:R-:W2:Y:S01]  /*954a0*/  LDL.LU R148, [R1+0x5eb4] ;  /* 0x005eb40001947983 */ /* 0x000ea20000300800 */
[----:B------:R-:W2:Y:S01]  /*954b0*/  LDL.LU R149, [R1+0x5eb0] ;  /* 0x005eb00001957983 */ /* 0x000ea20000300800 */
[----:B------:R-:W-:Y:S01]  /*954c0*/  MOV R190, R150 ;  /* 0x0000009600be7202 */ /* 0x000fe20000000f00 */
[----:B------:R-:W-:Y:S01]  /*954d0*/  IMAD.MOV.U32 R191, RZ, RZ, R144 ;  /* 0x000000ffffbf7224 */ /* 0x000fe200078e0090 */
[----:B------:R-:W2:Y:S01]  /*954e0*/  LDL.LU R150, [R1+0x5eac] ;  /* 0x005eac0001967983 */ /* 0x000ea20000300800 */
        /* <DEDUP_REMOVED lines=17> */
[----:B------:R-:W4:Y:S02]  /*95600*/  LDL.LU R145, [R1+0x5e74] ;  /* 0x005e740001917983 */ /* 0x000f240000300800 */
[----:B------:R-:W-:Y:S01]  /*95610*/  IMAD.MOV.U32 R220, RZ, RZ, R155 ;  /* 0x000000ffffdc7224 */ /* 0x000fe200078e009b */
[C---:B--2---:R-:W-:Y:S08]  /*95620*/  HMMA.1688.F32.TF32 R128, R244.reuse, R16, R128 ;  /* 0x00000010f480723c */ /* 0x044ff00000081080 */
[C---:B---3--:R-:W-:Y:S11]  /*95630*/  HMMA.1688.F32.TF32 R132, R244.reuse, R12, R132 ;  /* 0x0000000cf484723c */ /* 0x048ff60000081084 */
[----:B------:R-:W-:Y:S04]  /*95640*/  @!UPT UIADD3 URZ, URZ, URZ, URZ ;  /* 0x0000003f3f3ff290 */ /* 0x000fe8000fffe03f */
[----:B------:R-:W-:Y:S01]  /*95650*/  STL.64 [R1+0x960], R128 ;  /* 0x0009608001007387 */ /* 0x000fe20000100a00 */
[----:B------:R1:W-:Y:S02]  /*95660*/  STL.64 [R1+0x968], R130 ;  /* 0x0009688201007387 */ /* 0x0003e40000100a00 */
[----:B------:R-:W4:Y:S02]  /*95670*/  LDL.LU R146, [R1+0x5e70] ;  /* 0x005e700001927983 */ /* 0x000f240000300800 */
[----:B------:R-:W4:Y:S01]  /*95680*/  LDL.LU R147, [R1+0x5e6c] ;  /* 0x005e6c0001937983 */ /* 0x000f220000300800 */
[----:B------:R-:W2:Y:S01]  /*95690*/  LDL.LU R140, [R1+0x5e68] ;  /* 0x005e6800018c7983 */ /* 0x000ea20000300800 */
[----:B-1----:R-:W-:Y:S03]  /*956a0*/  HMMA.1688.F32.TF32 R128, R244, R80, R136 ;  /* 0x00000050f480723c */ /* 0x002fe60000081088 */
[----:B------:R-:W-:Y:S01]  /*956b0*/  STL.64 [R1+0x950], R132 ;  /* 0x0009508401007387 */ /* 0x000fe20000100a00 */
[----:B------:R4:W-:Y:S02]  /*956c0*/  STL.64 [R1+0x958], R134 ;  /* 0x0009588601007387 */ /* 0x0009e40000100a00 */
[----:B------:R-:W2:Y:S11]  /*956d0*/  LDL.LU R141, [R1+0x5e64] ;  /* 0x005e6400018d7983 */ /* 0x000eb60000300800 */
[----:B------:R-:W-:Y:S06]  /*956e0*/  @!UPT UIADD3 URZ, URZ, URZ, URZ ;  /* 0x0000003f3f3ff290 */ /* 0x000fec000fffe03f */
[----:B------:R-:W-:Y:S01]  /*956f0*/  STL.64 [R1+0x940], R128 ;  /* 0x0009408001007387 */ /* 0x000fe20000100a00 */
[----:B------:R1:W-:Y:S02]  /*95700*/  STL.64 [R1+0x948], R130 ;  /* 0x0009488201007387 */ /* 0x0003e40000100a00 */
[----:B------:R-:W2:Y:S02]  /*95710*/  LDL.LU R142, [R1+0x5e60] ;  /* 0x005e6000018e7983 */ /* 0x000ea40000300800 */
[----:B------:R-:W2:Y:S01]  /*95720*/  LDL.LU R143, [R1+0x5e5c] ;  /* 0x005e5c00018f7983 */ /* 0x000ea20000300800 */
[----:B------:R-:W1:Y:S01]  /*95730*/  LDL.LU R151, [R1+0x5e58] ;  /* 0x005e580001977983 */ /* 0x000e620000300800 */
[----:B------:R-:W3:Y:S02]  /*95740*/  LDL.LU R155, [R1+0x5e54] ;  /* 0x005e5400019b7983 */ /* 0x000ee40000300800 */
[----:B------:R-:W3:Y:S02]  /*95750*/  LDL.LU R221, [R1+0x20c4] ;  /* 0x0020c40001dd7983 */ /* 0x000ee40000300800 */
[----:B------:R-:W3:Y:S01]  /*95760*/  LDL.LU R222, [R1+0x20c8] ;  /* 0x0020c80001de7983 */ /* 0x000ee20000300800 */
[----:B------:R-:W3:Y:S01]  /*95770*/  LDL.LU R223, [R1+0x20cc] ;  /* 0x0020cc0001df7983 */ /* 0x000ee20000300800 */
[----:B------:R-:W-:Y:S08]  /*95780*/  HMMA.1688.F32.TF32 R240, R156, R124, R240 ;  /* 0x0000007c9cf0723c */ /* 0x000ff000000810f0 */
[C---:B----4-:R-:W-:Y:S08]  /*95790*/  HMMA.1688.F32.TF32 R132, R244.reuse, R72, R144 ;  /* 0x00000048f484723c */ /* 0x050ff00000081090 */
[C---:B--2---:R-:W-:Y:S08]  /*957a0*/  HMMA.1688.F32.TF32 R136, R244.reuse, R76, R140 ;  /* 0x0000004cf488723c */ /* 0x044ff0000008108c */
[C---:B-1----:R-:W-:Y:S11]  /*957b0*/  HMMA.1688.F32.TF32 R128, R244.reuse, R68, R148 ;  /* 0x00000044f480723c */ /* 0x042ff60000081094 */
[----:B------:R-:W-:Y:S04]  /*957c0*/  @!UPT UIADD3 URZ, URZ, URZ, URZ ;  /* 0x0000003f3f3ff290 */ /* 0x000fe8000fffe03f */
[----:B------:R-:W-:Y:S01]  /*957d0*/  STL.64 [R1+0x930], R136 ;  /* 0x0009308801007387 */ /* 0x000fe20000100a00 */
[----:B------:R3:W-:Y:S02]  /*957e0*/  STL.64 [R1+0x938], R138 ;  /* 0x0009388a01007387 */ /* 0x0007e40000100a00 */
[----:B------:R-:W-:Y:S02]  /*957f0*/  STL.64 [R1+0x920], R132 ;  /* 0x0009208401007387 */ /* 0x000fe40000100a00 */
[----:B------:R1:W-:Y:S01]  /*95800*/  STL.64 [R1+0x928], R134 ;  /* 0x0009288601007387 */ /* 0x0003e20000100a00 */
[C---:B---3--:R-:W-:Y:S08]  /*95810*/  HMMA.1688.F32.TF32 R136, R244.reuse, R64, R152 ;  /* 0x00000040f488723c */ /* 0x048ff00000081098 */
        /* <DEDUP_REMOVED lines=30> */
[C---:B-1----:R-:W-:Y:S08]  /*95a00*/  HMMA.1688.F32.TF32 R128, R244.reuse, R4, R228 ;  /* 0x00000004f480723c */ /* 0x042ff000000810e4 */
[----:B------:R-:W-:Y:S01]  /*95a10*/  HMMA.1688.F32.TF32 R244, R244, R248, R232 ;  /* 0x000000f8f4f4723c */ /* 0x000fe200000810e8 */
[----:B------:R-:W-:Y:S01]  /*95a20*/  STL.64 [R1+0x870], R136 ;  /* 0x0008708801007387 */ /* 0x000fe20000100a00 */
[----:B------:R1:W-:Y:S05]  /*95a30*/  STL.64 [R1+0x878], R138 ;  /* 0x0008788a01007387 */ /* 0x0003ea0000100a00 */
[----:B------:R-:W-:Y:S01]  /*95a40*/  STL.64 [R1+0x860], R132 ;  /* 0x0008608401007387 */ /* 0x000fe20000100a00 */
[C---:B-1----:R-:W-:Y:S01]  /*95a50*/  HMMA.1688.F32.TF32 R136, R156.reuse, R120, R236 ;  /* 0x000000789c88723c */ /* 0x042fe200000810ec */
[----:B------:R-:W-:Y:S11]  /*95a60*/  STL.64 [R1+0x868], R134 ;  /* 0x0008688601007387 */ /* 0x000ff60000100a00 */
[----:B------:R-:W-:Y:S03]  /*95a70*/  @!UPT UIADD3 URZ, URZ, URZ, URZ ;  /* 0x0000003f3f3ff290 */ /* 0x000fe6000fffe03f */
[----:B------:R-:W-:Y:S02]  /*95a80*/  STL [R1+0x5c70], R244 ;  /* 0x005c70f401007387 */ /* 0x000fe40000100800 */
[----:B------:R-:W-:Y:S02]  /*95a90*/  STL.64 [R1+0x850], R128 ;  /* 0x0008508001007387 */ /* 0x000fe40000100a00 */
[----:B------:R1:W-:Y:S01]  /*95aa0*/  STL.64 [R1+0x858], R130 ;  /* 0x0008588201007387 */ /* 0x0003e20000100a00 */
[----:B------:R-:W-:Y:S01]  /*95ab0*/  STL [R1+0x5c6c], R245 ;  /* 0x005c6cf501007387 */ /* 0x000fe20000100800 */
[----:B------:R-:W-:Y:S02]  /*95ac0*/  STL [R1+0x5c68], R246 ;  /* 0x005c68f601007387 */ /* 0x000fe40000100800 */
[----:B------:R-:W-:Y:S02]  /*95ad0*/  STL [R1+0x5c64], R247 ;  /* 0x005c64f701007387 */ /* 0x000fe40000100800 */
[----:B------:R-:W-:Y:S01]  /*95ae0*/  STL [R1+0x5c80], R240 ;  /* 0x005c80f001007387 */ /* 0x000fe20000100800 */
[----:B------:R-:W-:Y:S01]  /*95af0*/  STL [R1+0x5c7c], R241 ;  /* 0x005c7cf101007387 */ /* 0x000fe20000100800 */
[----:B------:R-:W-:Y:S02]  /*95b00*/  STL [R1+0x5c78], R242 ;  /* 0x005c78f201007387 */ /* 0x000fe40000100800 */
[----:B------:R-:W-:Y:S01]  /*95b10*/  STL [R1+0x5c74], R243 ;  /* 0x005c74f301007387 */ /* 0x000fe20000100800 */
[----:B------:R-:W-:Y:S04]  /*95b20*/  LDS R133, [R2+0x8280] ;  /* 0x0082800002857984 */ /* 0x000fe80000000800 */
[----:B------:R2:W-:Y:S04]  /*95b30*/  LDS R135, [R2+0x9280] ;  /* 0x0092800002877984 */ /* 0x0005e80000000800 */
[----:B------:R-:W-:Y:S04]  /*95b40*/  LDS R132, [R252+0x8280] ;  /* 0x00828000fc847984 */ /* 0x000fe80000000800 */
[----:B------:R-:W3:Y:S01]  /*95b50*/  LDS R134, [R252+0x9280] ;  /* 0x00928000fc867984 */ /* 0x000ee20000000800 */
[----:B-1----:R-:W-:Y:S03]  /*95b60*/  HMMA.1688.F32.TF32 R128, R156, R116, R220 ;  /* 0x000000749c80723c */ /* 0x002fe600000810dc */
[----:B--2---:R-:W2:Y:S01]  /*95b70*/  LDL.LU R2, [R1+0x5e50] ;  /* 0x005e500001027983 */ /* 0x004ea20000300800 */
[----:B------:R-:W-:Y:S02]  /*95b80*/  STL.64 [R1+0x840], R136 ;  /* 0x0008408801007387 */ /* 0x000fe40000100a00 */
[----:B------:R1:W-:Y:S02]  /*95b90*/  STL.64 [R1+0x848], R138 ;  /* 0x0008488a01007387 */ /* 0x0003e40000100a00 */
        /* <DEDUP_REMOVED lines=32> */
[----:B------:R-:W1:Y:S01]  /*95da0*/  LDL.LU R176, [R1+0x20b0] ;  /* 0x0020b00001b07983 */ /* 0x000e620000300800 */
[----:B------:R-:W1:Y:S01]  /*95db0*/  LDL.LU R177, [R1+0x20b4] ;  /* 0x0020b40001b17983 */ /* 0x000e620000300800 */
[----:B------:R-:W1:Y:S02]  /*95dc0*/  LDL.LU R178, [R1+0x20b8] ;  /* 0x0020b80001b27983 */ /* 0x000e640000300800 */
[----:B------:R-:W1:Y:S02]  /*95dd0*/  LDL.LU R179, [R1+0x20bc] ;  /* 0x0020bc0001b37983 */ /* 0x000e640000300800 */
        /* <DEDUP_REMOVED lines=25> */
[----:B------:R-:W4:Y:S01]  /*95f70*/  LDL.LU R237, [R1+0x1fd4] ;  /* 0x001fd40001ed7983 */ /* 0x000f220000300800 */
[----:B------:R-:W4:Y:S02]  /*95f80*/  LDL.LU R238, [R1+0x1fd8] ;  /* 0x001fd80001ee7983 */ /* 0x000f240000300800 */
[----:B------:R-:W4:Y:S02]  /*95f90*/  LDL.LU R239, [R1+0x1fdc] ;  /* 0x001fdc0001ef7983 */ /* 0x000f240000300800 */
[----:B------:R-:W-:Y:S01]  /*95fa0*/  IMAD.MOV.U32 R240, RZ, RZ, R128 ;  /* 0x000000fffff07224 */ /* 0x000fe200078e0080 */
[----:B------:R-:W-:Y:S01]  /*95fb0*/  MOV R241, R129 ;  /* 0x0000008100f17202 */ /* 0x000fe20000000f00 */
[----:B------:R-:W-:-:S02]  /*95fc0*/  IMAD.MOV.U32 R242, RZ, RZ, R130 ;  /* 0x000000fffff27224 */ /* 0x000fc400078e0082 */
[----:B------:R-:W-:-:S05]  /*95fd0*/  IMAD.MOV.U32 R243, RZ, RZ, R131 ;  /* 0x000000fffff37224 */ /* 0x000fca00078e0083 */
[----:B------:R1:W-:Y:S01]  /*95fe0*/  STL [R1+0x5c90], R243 ;  /* 0x005c90f301007387 */ /* 0x0003e20000100800 */
[----:B------:R1:W-:Y:S02]  /*95ff0*/  STL [R1+0x5c8c], R242 ;  /* 0x005c8cf201007387 */ /* 0x0003e40000100800 */
[----:B------:R1:W-:Y:S02]  /*96000*/  STL [R1+0x5c88], R241 ;  /* 0x005c88f101007387 */ /* 0x0003e40000100800 */
[----:B------:R1:W-:Y:S01]  /*96010*/  STL [R1+0x5c84], R240 ;  /* 0x005c84f001007387 */ /* 0x0003e20000100800 */
[C---:B--2---:R-:W-:Y:S08]  /*96020*/  HMMA.1688.F32.TF32 R128, R156.reuse, R108, R180 ;  /* 0x0000006c9c80723c */ /* 0x044ff000000810b4 */
[C---:B-1----:R-:W-:Y:S11]  /*96030*/  HMMA.1688.F32.TF32 R136, R156.reuse, R112, R176 ;  /* 0x000000709c88723c */ /* 0x042ff600000810b0 */
[----:B------:R-:W-:Y:S05]  /*96040*/  @!UPT UIADD3 URZ, URZ, URZ, URZ ;  /* 0x0000003f3f3ff290 */ /* 0x000fea000fffe03f */
[----:B------:R-:W-:Y:S01]  /*96050*/  MOV R243, R128 ;  /* 0x0000008000f37202 */ /* 0x000fe20000000f00 */
[----:B------:R-:W-:Y:S02]  /*96060*/  IMAD.MOV.U32 R242, RZ, RZ, R129 ;  /* 0x000000fffff27224 */ /* 0x000fe400078e0081 */
[----:B------:R-:W-:Y:S01]  /*96070*/  IMAD.MOV.U32 R241, RZ, RZ, R130 ;  /* 0x000000fffff17224 */ /* 0x000fe200078e0082 */
[----:B------:R-:W-:Y:S02]  /*96080*/  MOV R240, R131 ;  /* 0x0000008300f07202 */ /* 0x000fe40000000f00 */
[C---:B---3--:R-:W-:Y:S01]  /*96090*/  HMMA.1688.F32.TF32 R128, R156.reuse, R104, R184 ;  /* 0x000000689c80723c */ /* 0x048fe200000810b8 */
[----:B------:R-:W-:Y:S01]  /*960a0*/  STL.64 [R1+0x820], R136 ;  /* 0x0008208801007387 */ /* 0x000fe20000100a00 */
[----:B------:R1:W-:Y:S02]  /*960b0*/  STL.64 [R1+0x828], R138 ;  /* 0x0008288a01007387 */ /* 0x0003e40000100a00 */
[----:B------:R-:W-:Y:S11]  /*960c0*/  STL.64 [R1+0x5ca0], R242 ;  /* 0x005ca0f201007387 */ /* 0x000ff60000100a00 */
[----:B------:R-:W-:Y:S09]  /*960d0*/  @!UPT UIADD3 URZ, URZ, URZ, URZ ;  /* 0x0000003f3f3ff290 */ /* 0x000ff2000fffe03f */
[----:B------:R-:W-:Y:S02]  /*960e0*/  IMAD.MOV.U32 R244, RZ, RZ, R128 ;  /* 0x000000fffff47224 */ /* 0x000fe400078e0080 */
[----:B------:R-:W-:Y:S01]  /*960f0*/  IMAD.MOV.U32 R245, RZ, RZ, R129 ;  /* 0x000000fffff57224 */ /* 0x000fe200078e0081 */
[----:B------:R-:W-:Y:S01]  /*96100*/  MOV R246, R130 ;  /* 0x0000008200f67202 */ /* 0x000fe20000000f00 */
[----:B------:R-:W-:Y:S02]  /*96110*/  IMAD.MOV.U32 R247, RZ, RZ, R131 ;  /* 0x000000fffff77224 */ /* 0x000fe400078e0083 */
[C---:B------:R-:W-:Y:S01]  /*96120*/  HMMA.1688.F32.TF32 R128, R156.reuse, R100, R188 ;  /* 0x000000649c80723c */ /* 0x040fe200000810bc */
[----:B------:R-:W-:Y:S07]  /*96130*/  STL.64 [R1+0x5c98], R240 ;  /* 0x005c98f001007387 */ /* 0x000fee0000100a00 */
[C---:B------:R-:W-:Y:S01]  /*96140*/  HMMA.1688.F32.TF32 R140, R156.reuse, R96, R192 ;  /* 0x000000609c8c723c */ /* 0x040fe200000810c0 */
[----:B------:R-:W-:Y:S02]  /*96150*/  STL.64 [R1+0x5cb0], R246 ;  /* 0x005cb0f601007387 */ /* 0x000fe40000100a00 */
[----:B------:R-:W-:Y:S05]  /*96160*/  STL.64 [R1+0x5ca8], R244 ;  /* 0x005ca8f401007387 */ /* 0x000fea0000100a00 */
[C---:B-1----:R-:W-:Y:S07]  /*96170*/  HMMA.1688.F32.TF32 R136, R156.reuse, R92, R196 ;  /* 0x0000005c9c88723c */ /* 0x042fee00000810c4 */
[----:B------:R-:W-:Y:S01]  /*96180*/  STL.64 [R1+0x7f0], R128 ;  /* 0x0007f08001007387 */ /* 0x000fe20000100a00 */
[----:B------:R1:W-:Y:S02]  /*96190*/  STL.64 [R1+0x7f8], R130 ;  /* 0x0007f88201007387 */ /* 0x0003e40000100a00 */
[C---:B-1----:R-:W-:Y:S05]  /*961a0*/  HMMA.1688.F32.TF32 R128, R156.reuse, R88, R200 ;  /* 0x000000589c80723c */ /* 0x042fea00000810c8 */
        /* <DEDUP_REMOVED lines=28> */
[----:B------:R-:W-:Y:S02]  /*96370*/  STL.64 [R1+0x758], R142 ;  /* 0x0007588e01007387 */ /* 0x000fe40000100a00 */
[----:B------:R-:W2:Y:S05]  /*96380*/  LDL.LU R216, [R1+0xcd0] ;  /* 0x000cd00001d87983 */ /* 0x000eaa0000300800 */
[----:B------:R-:W-:Y:S01]  /*96390*/  STL.64 [R1+0x740], R136 ;  /* 0x0007408801007387 */ /* 0x000fe20000100a00 */
[----:B------:R1:W-:Y:S07]  /*963a0*/  STL.64 [R1+0x748], R138 ;  /* 0x0007488a01007387 */ /* 0x0003ee0000100a00 */
[----:B------:R-:W-:Y:S01]  /*963b0*/  STL.64 [R1+0x730], R128 ;  /* 0x0007308001007387 */ /* 0x000fe20000100a00 */
[----:B------:R3:W-:Y:S02]  /*963c0*/  STL.64 [R1+0x738], R130 ;  /* 0x0007388201007387 */ /* 0x0007e40000100a00 */
[----:B------:R-:W2:Y:S02]  /*963d0*/  LDL.LU R217, [R1+0xcd4] ;  /* 0x000cd40001d97983 */ /* 0x000ea40000300800 */
[----:B------:R-:W2:Y:S01]  /*963e0*/  LDL.LU R218, [R1+0xcd8] ;  /* 0x000cd80001da7983 */ /* 0x000ea20000300800 */
        /* <DEDUP_REMOVED lines=33> */
[----:B------:R-:W1:Y:S02]  /*96600*/  LDL.LU R168, [R1+0x1fa0] ;  /* 0x001fa00001a87983 */ /* 0x000e640000300800 */
[----:B------:R-:W1:Y:S02]  /*96610*/  LDL.LU R169, [R1+0x1fa4] ;  /* 0x001fa40001a97983 */ /* 0x000e640000300800 */
[----:B------:R-:W1:Y:S01]  /*96620*/  LDL.LU R170, [R1+0x1fa8] ;  /* 0x001fa80001aa7983 */ /* 0x000e620000300800 */
[----:B------:R-:W1:Y:S01]  /*96630*/  LDL.LU R171, [R1+0x1fac] ;  /* 0x001fac0001ab7983 */ /* 0x000e620000300800 */
        /* <DEDUP_REMOVED lines=34> */
[----:B------:R-:W-:Y:S01]  /*96860*/  IMAD.MOV.U32 R222, RZ, RZ, R2 ;  /* 0x000000ffffde7224 */ /* 0x000fe200078e0002 */
[----:B------:R-:W-:Y:S01]  /*96870*/  MOV R223, R0 ;  /* 0x0000000000df7202 */ /* 0x000fe20000000f00 */
[C---:B-1----:R-:W-:Y:S08]  /*96880*/  HMMA.1688.F32.TF32 R136, R156.reuse, R60, R168 ;  /* 0x0000003c9c88723c */ /* 0x042ff000000810a8 */
[C---:B--2---:R-:W-:Y:S08]  /*96890*/  HMMA.1688.F32.TF32 R140, R156.reuse, R64, R164 ;  /* 0x000000409c8c723c */ /* 0x044ff000000810a4 */
[C---:B---3--:R-:W-:Y:S11]  /*968a0*/  HMMA.1688.F32.TF32 R128, R156.reuse, R56, R172 ;  /* 0x000000389c80723c */ /* 0x048ff600000810ac */
[----:B------:R-:W-:Y:S04]  /*968b0*/  @!UPT UIADD3 URZ, URZ, URZ, URZ ;  /* 0x0000003f3f3ff290 */ /* 0x000fe8000fffe03f */
[----:B------:R-:W-:Y:S01]  /*968c0*/  STL.64 [R1+0x720], R140 ;  /* 0x0007208c01007387 */ /* 0x000fe20000100a00 */
[----:B------:R1:W-:Y:S02]  /*968d0*/  STL.64 [R1+0x728], R142 ;  /* 0x0007288e01007387 */ /* 0x0003e40000100a00 */
        /* <DEDUP_REMOVED lines=30> */
[C---:B--2---:R-:W-:Y:S01]  /*96ac0*/  HMMA.1688.F32.TF32 R136, R132.reuse, R124, R216 ;  /* 0x0000007c8488723c */ /* 0x044fe200000810d8 */
[----:B------:R-:W-:Y:S01]  /*96ad0*/  STL.64 [R1+0x20], R128 ;  /* 0x0000208001007387 */ /* 0x000fe20000100a00 */
[----:B------:R-:W-:Y:S02]  /*96ae0*/  STL.64 [R1+0x28], R130 ;  /* 0x0000288201007387 */ /* 0x000fe40000100a00 */
[----:B------:R-:W-:Y:S04]  /*96af0*/  LDS R128, [R122+0x8300] ;  /* 0x008300007a807984 */ /* 0x000fe80000000800 */
[----:B------:R-:W-:Y:S01]  /*96b00*/  LDS R130, [R122+0x9300] ;  /* 0x009300007a827984 */ /* 0x000fe20000000800 */
[----:B------:R-:W-:Y:S04]  /*96b10*/  LDS R129, [R3+0x8300] ;  /* 0x0083000003817984 */ /* 0x000fe80000000800 */
[----:B------:R-:W1:Y:S04]  /*96b20*/  LDS R131, [R3+0x9300] ;  /* 0x0093000003837984 */ /* 0x000e680000000800 */
[----:B------:R-:W-:Y:S01]  /*96b30*/  STL.64 [R1+0x10], R140 ;  /* 0x0000108c01007387 */ /* 0x000fe20000100a00 */
[----:B------:R-:W-:Y:S05]  /*96b40*/  STL.64 [R1+0x18], R142 ;  /* 0x0000188e01007387 */ /* 0x000fea0000100a00 */
[----:B------:R-:W-:Y:S02]  /*96b50*/  STL.64 [R1], R136 ;  /* 0x0000008801007387 */ /* 0x000fe40000100a00 */
[----:B------:R2:W-:Y:S02]  /*96b60*/  STL.64 [R1+0x8], R138 ;  /* 0x0000088a01007387 */ /* 0x0005e40000100a00 */
[C---:B--2---:R-:W-:Y:S08]  /*96b70*/  HMMA.1688.F32.TF32 R136, R132.reuse, R120, R224 ;  /* 0x000000788488723c */ /* 0x044ff000000810e0 */
[C---:B------:R-:W-:Y:S11]  /*96b80*/  HMMA.1688.F32.TF32 R140, R132.reuse, R116, R228 ;  /* 0x00000074848c723c */ /* 0x040ff600000810e4 */
[----:B------:R-:W-:Y:S04]  /*96b90*/  @!UPT UIADD3 URZ, URZ, URZ, URZ ;  /* 0x0000003f3f3ff290 */ /* 0x000fe8000fffe03f */
[----:B------:R2:W-:Y:S01]  /*96ba0*/  STL.64 [R1+0x6a0], R136 ;  /* 0x0006a08801007387 */ /* 0x0005e20000100a00 */
[----:B------:R-:W-:Y:S02]  /*96bb0*/  IMAD.MOV.U32 R2, RZ, RZ, R138 ;  /* 0x000000ffff027224 */ /* 0x000fe400078e008a */
[----:B------:R-:W-:Y:S02]  /*96bc0*/  IMAD.MOV.U32 R0, RZ, RZ, R139 ;  /* 0x000000ffff007224 */ /* 0x000fe400078e008b */
[C---:B--2---:R-:W-:Y:S01]  /*96bd0*/  HMMA.1688.F32.TF32 R136, R132.reuse, R112, R232 ;  /* 0x000000708488723c */ /* 0x044fe200000810e8 */
[----:B------:R-:W-:Y:S01]  /*96be0*/  STL [R1+0x5c60], R2 ;  /* 0x005c600201007387 */ /* 0x000fe20000100800 */
[----:B------:R-:W-:Y:S02]  /*96bf0*/  STL.64 [R1+0x5e48], R114 ;  /* 0x005e487201007387 */ /* 0x000fe40000100a00 */
[----:B------:R-:W-:Y:S02]  /*96c00*/  STL.64 [R1+0x690], R140 ;  /* 0x0006908c01007387 */ /* 0x000fe40000100a00 */
[----:B------:R-:W-:Y:S01]  /*96c10*/  STL.64 [R1+0x698], R142 ;  /* 0x0006988e01007387 */ /* 0x000fe20000100a00 */
[----:B------:R2:W-:Y:S02]  /*96c20*/  STL.64 [R1+0x5e40], R112 ;  /* 0x005e407001007387 */ /* 0x0005e40000100a00 */
[C---:B--2---:R-:W-:Y:S11]  /*96c30*/  HMMA.1688.F32.TF32 R112, R132.reuse, R108, R236 ;  /* 0x0000006c8470723c */ /* 0x044ff600000810ec */
[----:B------:R-:W-:Y:S03]  /*96c40*/  @!UPT UIADD3 URZ, URZ, URZ, URZ ;  /* 0x0000003f3f3ff290 */ /* 0x000fe6000fffe03f */
[----:B------:R-:W-:Y:S01]  /*96c50*/  STL.64 [R1+0x680], R136 ;  /* 0x0006808801007387 */ /* 0x000fe20000100a00 */
[----:B------:R-:W-:Y:S02]  /*96c60*/  STL.64 [R1+0x688], R138 ;  /* 0x0006888a01007387 */ /* 0x000fe40000100a00 */
[----:B------:R-:W-:Y:S02]  /*96c70*/  STL.64 [R1+0x5e38], R110 ;  /* 0x005e386e01007387 */ /* 0x000fe40000100a00 */
[----:B------:R2:W-:Y:S02]  /*96c80*/  STL.64 [R1+0x5e30], R108 ;  /* 0x005e306c01007387 */ /* 0x0005e40000100a00 */
[C---:B--2---:R-:W-:Y:S02]  /*96c90*/  HMMA.1688.F32.TF32 R108, R132.reuse, R104, R220 ;  /* 0x00000068846c723c */ /* 0x044fe400000810dc */
[----:B------:R-:W-:Y:S01]  /*96ca0*/  STL.64 [R1+0x670], R112 ;  /* 0x0006707001007387 */ /* 0x000fe20000100a00 */
[----:B------:R-:W-:Y:S02]  /*96cb0*/  STL.64 [R1+0x678], R114 ;  /* 0x0006787201007387 */ /* 0x000fe40000100a00 */
[----:B------:R-:W2:Y:S02]  /*96cc0*/  LDL R2, [R1+0xf30] ;  /* 0x000f300001027983 */ /* 0x000ea40000100800 */
[----:B------:R-:W1:Y:S11]  /*96cd0*/  LDL.LU R236, [R1+0xef0] ;  /* 0x000ef00001ec7983 */ /* 0x000e760000300800 */
[----:B------:R-:W-:Y:S05]  /*96ce0*/  @!UPT UIADD3 URZ, URZ, URZ, URZ ;  /* 0x0000003f3f3ff290 */ /* 0x000fea000fffe03f */
[----:B------:R-:W-:Y:S01]  /*96cf0*/  STL.64 [R1+0x660], R108 ;  /* 0x0006606c01007387 */ /* 0x000fe20000100a00 */
[----:B------:R-:W-:Y:S02]  /*96d00*/  STL.64 [R1+0x668], R110 ;  /* 0x0006686e01007387 */ /* 0x000fe40000100a00 */
[----:B------:R-:W1:Y:S02]  /*96d10*/  LDL.LU R237, [R1+0xef4] ;  /* 0x000ef40001ed7983 */ /* 0x000e640000300800 */
[----:B------:R-:W1:Y:S01]  /*96d20*/  LDL.LU R238, [R1+0xef8] ;  /* 0x000ef80001ee7983 */ /* 0x000e620000300800 */
[----:B------:R-:W1:Y:S01]  /*96d30*/  LDL.LU R239, [R1+0xefc] ;  /* 0x000efc0001ef7983 */ /* 0x000e620000300800 */
        /* <DEDUP_REMOVED lines=104> */
[----:B------:R-:W-:Y:S02]  /*973c0*/  STL.64 [R1+0x5e28], R106 ;  /* 0x005e286a01007387 */ /* 0x000fe40000100a00 */
[----:B------:R2:W-:Y:S02]  /*973d0*/  STL.64 [R1+0x5e20], R104 ;  /* 0x005e206801007387 */ /* 0x0005e40000100a00 */
[C---:B--2---:R-:W-:Y:S01]  /*973e0*/  HMMA.1688.F32.TF32 R104, R132.reuse, R100, R220 ;  /* 0x000000648468723c */ /* 0x044fe200000810dc */
[----:B------:R-:W2:Y:S11]  /*973f0*/  LDL.LU R220, [R1+0x1d10] ;  /* 0x001d100001dc7983 */ /* 0x000eb60000300800 */
[----:B------:R-:W-:Y:S11]  /*97400*/  @!UPT UIADD3 URZ, URZ, URZ, URZ ;  /* 0x0000003f3f3ff290 */ /* 0x000ff6000fffe03f */
[----:B------:R-:W-:Y:S01]  /*97410*/  STL.64 [R1+0x650], R104 ;  /* 0x0006506801007387 */ /* 0x000fe20000100a00 */
[----:B------:R1:W-:Y:S02]  /*97420*/  STL.64 [R1+0x658], R106 ;  /* 0x0006586a01007387 */ /* 0x0003e40000100a00 */
[----:B------:R-:W2:Y:S02]  /*97430*/  LDL.LU R221, [R1+0x1d14] ;  /* 0x001d140001dd7983 */ /* 0x000ea40000300800 */
[----:B------:R-:W2:Y:S01]  /*97440*/  LDL.LU R222, [R1+0x1d18] ;  /* 0x001d180001de7983 */ /* 0x000ea20000300800 */
[----:B------:R-:W2:Y:S01]  /*97450*/  LDL.LU R223, [R1+0x1d1c] ;  /* 0x001d1c0001df7983 */ /* 0x000ea20000300800 */
[C---:B---3--:R-:W-:Y:S08]  /*97460*/  HMMA.1688.F32.TF32 R108, R132.reuse, R96, R244 ;  /* 0x00000060846c723c */ /* 0x048ff000000810f4 */
[C---:B-1----:R-:W-:Y:S08]  /*97470*/  HMMA.1688.F32.TF32 R104, R132.reuse, R92, R240 ;  /* 0x0000005c8468723c */ /* 0x042ff000000810f0 */
[C---:B------:R-:W-:Y:S07]  /*97480*/  HMMA.1688.F32.TF32 R112, R132.reuse, R88, R152 ;  /* 0x000000588470723c */ /* 0x040fee0000081098 */
[----:B------:R-:W-:Y:S01]  /*97490*/  STL.64 [R1+0x640], R108 ;  /* 0x0006406c01007387 */ /* 0x000fe20000100a00 */
[----:B------:R1:W-:Y:S07]  /*974a0*/  STL.64 [R1+0x648], R110 ;  /* 0x0006486e01007387 */ /* 0x0003ee0000100a00 */
[----:B------:R-:W-:Y:S01]  /*974b0*/  STL.64 [R1+0x630], R104 ;  /* 0x0006306801007387 */ /* 0x000fe20000100a00 */
[----:B------:R3:W-:Y:S01]  /*974c0*/  STL.64 [R1+0x638], R106 ;  /* 0x0006386a01007387 */ /* 0x0007e20000100a00 */
[C---:B-1----:R-:W-:Y:S08]  /*974d0*/  HMMA.1688.F32.TF32 R108, R132.reuse, R84, R148 ;  /* 0x00000054846c723c */ /* 0x042ff00000081094 */
[C---:B---3--:R-:W-:Y:S01]  /*974e0*/  HMMA.1688.F32.TF32 R104, R132.reuse, R24, R144 ;  /* 0x000000188468723c */ /* 0x048fe20000081090 */
[----:B------:R-:W-:Y:S01]  /*974f0*/  STL.64 [R1+0x620], R112 ;  /* 0x0006207001007387 */ /* 0x000fe20000100a00 */
[----:B------:R1:W-:Y:S06]  /*97500*/  STL.64 [R1+0x628], R114 ;  /* 0x0006287201007387 */ /* 0x0003ec0000100a00 */
[C---:B-1----:R-:W-:Y:S07]  /*97510*/  HMMA.1688.F32.TF32 R112, R132.reuse, R20, R140 ;  /* 0x000000148470723c */ /* 0x042fee000008108c */
        /* <DEDUP_REMOVED lines=56> */
[----:B------:R-:W-:Y:S01]  /*978a0*/  STL.64 [R1+0x90], R104 ;  /* 0x0000906801007387 */ /* 0x000fe20000100a00 */
[----:B------:R3:W-:Y:S01]  /*978b0*/  STL.64 [R1+0x98], R106 ;  /* 0x0000986a01007387 */ /* 0x0007e20000100a00 */
[----:B-1----:R-:W-:Y:S02]  /*978c0*/  HMMA.1688.F32.TF32 R108, R132, R248, R232 ;  /* 0x000000f8846c723c */ /* 0x002fe400000810e8 */
[----:B------:R-:W-:Y:S04]  /*978d0*/  LDS R132, [R252+0x8300] ;  /* 0x00830000fc847984 */ /* 0x000fe80000000800 */
[----:B------:R-:W-:Y:S04]  /*978e0*/  LDS R134, [R252+0x9300] ;  /* 0x00930000fc867984 */ /* 0x000fe80000000800 */
[----:B------:R-:W-:Y:S04]  /*978f0*/  LDS R133, [R2+0x8300] ;  /* 0x0083000002857984 */ /* 0x000fe80000000800 */
[----:B------:R-:W1:Y:S01]  /*97900*/  LDS R135, [R2+0x9300] ;  /* 0x0093000002877984 */ /* 0x000e620000000800 */
[C---:B---3--:R-:W-:Y:S03]  /*97910*/  HMMA.1688.F32.TF32 R104, R128.reuse, R124, R236 ;  /* 0x0000007c8068723c */ /* 0x048fe600000810ec */
[----:B------:R-:W-:Y:S01]  /*97920*/  STL.64 [R1+0x80], R112 ;  /* 0x0000807001007387 */ /* 0x000fe20000100a00 */
[----:B------:R-:W-:Y:S04]  /*97930*/  STL.64 [R1+0x88], R114 ;  /* 0x0000887201007387 */ /* 0x000fe80000100a00 */
[----:B------:R-:W-:Y:S01]  /*97940*/  STL.64 [R1+0x70], R108 ;  /* 0x0000706c01007387 */ /* 0x000fe20000100a00 */
[----:B------:R-:W-:Y:S11]  /*97950*/  STL.64 [R1+0x78], R110 ;  /* 0x0000786e01007387 */ /* 0x000ff60000100a00 */
[----:B------:R-:W-:Y:S03]  /*97960*/  @!UPT UIADD3 URZ, URZ, URZ, URZ ;  /* 0x0000003f3f3ff290 */ /* 0x000fe6000fffe03f */
[----:B------:R-:W-:Y:S01]  /*97970*/  STL.64 [R1+0x60], R104 ;  /* 0x0000606801007387 */ /* 0x000fe20000100a00 */
[----:B------:R2:W-:Y:S02]  /*97980*/  STL.64 [R1+0x68], R106 ;  /* 0x0000686a01007387 */ /* 0x0005e40000100a00 */
[----:B------:R-:W3:Y:S01]  /*97990*/  LDL.LU R236, [R1+0x1770] ;  /* 0x0017700001ec7983 */ /* 0x000ee20000300800 */
[C---:B--2---:R-:W-:Y:S11]  /*979a0*/  HMMA.1688.F32.TF32 R104, R128.reuse, R120, R220 ;  /* 0x000000788068723c */ /* 0x044ff600000810dc */
[----:B------:R-:W-:Y:S11]  /*979b0*/  @!UPT UIADD3 URZ, URZ, URZ, URZ ;  /* 0x0000003f3f3ff290 */ /* 0x000ff6000fffe03f */
[----:B------:R-:W-:Y:S01]  /*979c0*/  @!UPT UIADD3 URZ, URZ, URZ, URZ ;  /* 0x0000003f3f3ff290 */ /* 0x000fe2000fffe03f */
[----:B------:R2:W-:Y:S01]  /*979d0*/  STL.64 [R1+0x5e0], R104 ;  /* 0x0005e06801007387 */ /* 0x0005e20000100a00 */
[----:B------:R4:W-:Y:S02]  /*979e0*/  STL.64 [R1+0x5e8], R106 ;  /* 0x0005e86a01007387 */ /* 0x0009e40000100a00 */
        /* <DEDUP_REMOVED lines=91> */
[----:B--2---:R-:W2:Y:S02]  /*97fa0*/  LDL.LU R104, [R1+0x1ce0] ;  /* 0x001ce00001687983 */ /* 0x004ea40000300800 */
        /* <DEDUP_REMOVED lines=31> */
[C---:B---3--:R-:W-:Y:S11]  /*981a0*/  HMMA.1688.F32.TF32 R112, R128.reuse, R116, R112 ;  /* 0x000000748070723c */ /* 0x048ff60000081070 */
[----:B------:R-:W-:Y:S11]  /*981b0*/  @!UPT UIADD3 URZ, URZ, URZ, URZ ;  /* 0x0000003f3f3ff290 */ /* 0x000ff6000fffe03f */
[----:B------:R-:W-:Y:S01]  /*981c0*/  @!UPT UIADD3 URZ, URZ, URZ, URZ ;  /* 0x0000003f3f3ff290 */ /* 0x000fe2000fffe03f */
[----:B------:R-:W-:Y:S01]  /*981d0*/  STL.64 [R1+0x5d0], R112 ;  /* 0x0005d07001007387 */ /* 0x000fe20000100a00 */
[----:B------:R3:W-:Y:S03]  /*981e0*/  STL.64 [R1+0x5d8], R114 ;  /* 0x0005d87201007387 */ /* 0x0007e60000100a00 */
[----:B---3--:R-:W3:Y:S01]  /*981f0*/  LDL.LU.64 R114, [R1+0x5e48] ;  /* 0x005e480001727983 */ /* 0x008ee20000300a00 */
[----:B------:R-:W2:Y:S02]  /*98200*/  LDL.LU.64 R112, [R1+0x5e40] ;  /* 0x005e400001707983 */ /* 0x000ea40000300a00 */
[C---:B--2---:R-:W-:Y:S11]  /*98210*/  HMMA.1688.F32.TF32 R108, R128.reuse, R112, R108 ;  /* 0x00000070806c723c */ /* 0x044ff6000008106c */
[----:B------:R-:W-:Y:S11]  /*98220*/  @!UPT UIADD3 URZ, URZ, URZ, URZ ;  /* 0x0000003f3f3ff290 */ /* 0x000ff6000fffe03f */
[----:B------:R-:W-:Y:S01]  /*98230*/  @!UPT UIADD3 URZ, URZ, URZ, URZ ;  /* 0x0000003f3f3ff290 */ /* 0x000fe2000fffe03f */
[----:B------:R-:W-:Y:S01]  /*98240*/  STL.64 [R1+0x5c0], R108 ;  /* 0x0005c06c01007387 */ /* 0x000fe20000100a00 */
[----:B------:R2:W-:Y:S03]  /*98250*/  STL.64 [R1+0x5c8], R110 ;  /* 0x0005c86e01007387 */ /* 0x0005e60000100a00 */
[----:B--2---:R-:W2:Y:S01]  /*98260*/  LDL.LU.64 R110, [R1+0x5e38] ;  /* 0x005e3800016e7983 */ /* 0x004ea20000300a00 */
[----:B------:R-:W2:Y:S02]  /*98270*/  LDL.LU.64 R108, [R1+0x5e30] ;  /* 0x005e3000016c7983 */ /* 0x000ea40000300a00 */
[C---:B--2---:R-:W-:Y:S11]  /*98280*/  HMMA.1688.F32.TF32 R104, R128.reuse, R108, R104 ;  /* 0x0000006c8068723c */ /* 0x044ff60000081068 */
[----:B------:R-:W-:Y:S11]  /*98290*/  @!UPT UIADD3 URZ, URZ, URZ, URZ ;  /* 0x0000003f3f3ff290 */ /* 0x000ff6000fffe03f */
[----:B------:R-:W-:Y:S01]  /*982a0*/  @!UPT UIADD3 URZ, URZ, URZ, URZ ;  /* 0x0000003f3f3ff290 */ /* 0x000fe2000fffe03f */
[----:B------:R-:W-:Y:S01]  /*982b0*/  STL.64 [R1+0x5b0], R104 ;  /* 0x0005b06801007387 */ /* 0x000fe20000100a00 */
[----:B------:R2:W-:Y:S03]  /*982c0*/  STL.64 [R1+0x5b8], R106 ;  /* 0x0005b86a01007387 */ /* 0x0005e60000100a00 */
[----:B--2---:R-:W2:Y:S01]  /*982d0*/  LDL.LU.64 R106, [R1+0x5e28] ;  /* 0x005e2800016a7983 */ /* 0x004ea20000300a00 */
[----:B------:R-:W2:Y:S01]  /*982e0*/  LDL.LU.64 R104, [R1+0x5e20] ;  /* 0x005e200001687983 */ /* 0x000ea20000300a00 */
[C---:B------:R-:W-:Y:S08]  /*982f0*/  HMMA.1688.F32.TF32 R244, R128.reuse, R100, R244 ;  /* 0x0000006480f4723c */ /* 0x040ff000000810f4 */
[C---:B------:R-:W-:Y:S08]  /*98300*/  HMMA.1688.F32.TF32 R240, R128.reuse, R96, R240 ;  /* 0x0000006080f0723c */ /* 0x040ff000000810f0 */
[C---:B--2---:R-:W-:Y:S11]  /*98310*/  HMMA.1688.F32.TF32 R156, R128.reuse, R104, R156 ;  /* 0x00000068809c723c */ /* 0x044ff6000008109c */
[----:B------:R-:W-:Y:S11]  /*98320*/  @!UPT UIADD3 URZ, URZ, URZ, URZ ;  /* 0x0000003f3f3ff290 */ /* 0x000ff6000fffe03f */
[----:B------:R-:W-:Y:S01]  /*98330*/  @!UPT UIADD3 URZ, URZ, URZ, URZ ;  /* 0x0000003f3f3ff290 */ /* 0x000fe2000fffe03f */
[----:B------:R-:W-:Y:S01]  /*98340*/  STL.64 [R1+0x5a0], R156 ;  /* 0x0005a09c01007387 */ /* 0x000fe20000100a00 */
[----:B------:R4:W-:Y:S02]  /*98350*/  STL.64 [R1+0x5a8], R158 ;  /* 0x0005a89e01007387 */ /* 0x0009e40000100a00 */
[C---:B----4-:R-:W-:Y:S08]  /*98360*/  HMMA.1688.F32.TF32 R156, R128.reuse, R92, R152 ;  /* 0x0000005c809c723c */ /* 0x050ff00000081098 */
[C---:B------:R-:W-:Y:S08]  /*98370*/  HMMA.1688.F32.TF32 R152, R128.reuse, R88, R148 ;  /* 0x000000588098723c */ /* 0x040ff00000081094 */
[C---:B------:R-:W-:Y:S08]  /*98380*/  HMMA.1688.F32.TF32 R148, R128.reuse, R84, R144 ;  /* 0x000000548094723c */ /* 0x040ff00000081090 */
[C---:B------:R-:W-:Y:S08]  /*98390*/  HMMA.1688.F32.TF32 R144, R128.reuse, R24, R140 ;  /* 0x000000188090723c */ /* 0x040ff0000008108c */
        /* <DEDUP_REMOVED lines=11> */
[----:B------:R-:W-:Y:S02]  /*98450*/  STL.64 [R1+0x558], R150 ;  /* 0x0005589601007387 */ /* 0x000fe40000100a00 */
[----:B------:R-:W-:Y:S02]  /*98460*/  STL.64 [R1+0x540], R144 ;  /* 0x0005409001007387 */ /* 0x000fe40000100a00 */
[----:B------:R2:W-:Y:S01]  /*98470*/  STL.64 [R1+0x548], R146 ;  /* 0x0005489201007387 */ /* 0x0005e20000100a00 */
[----:B------:R-:W-:Y:S01]  /*98480*/  STL.64 [R1+0x530], R140 ;  /* 0x0005308c01007387 */ /* 0x000fe20000100a00 */
[----:B------:R4:W-:Y:S03]  /*98490*/  STL.64 [R1+0x538], R142 ;  /* 0x0005388e01007387 */ /* 0x0009e60000100a00 */
[----:B------:R-:W-:Y:S02]  /*984a0*/  STL.64 [R1+0x520], R136 ;  /* 0x0005208801007387 */ /* 0x000fe40000100a00 */
[----:B------:R1:W-:Y:S01]  /*984b0*/  STL.64 [R1+0x528], R138 ;  /* 0x0005288a01007387 */ /* 0x0003e20000100a00 */
[C---:B--2---:R-:W-:Y:S08]  /*984c0*/  HMMA.1688.F32.TF32 R144, R128.reuse, R12, R164 ;  /* 0x0000000c8090723c */ /* 0x044ff000000810a4 */
[C---:B----4-:R-:W-:Y:S08]  /*984d0*/  HMMA.1688.F32.TF32 R140, R128.reuse, R80, R168 ;  /* 0x00000050808c723c */ /* 0x050ff000000810a8 */
[C---:B-1----:R-:W-:Y:S07]  /*984e0*/  HMMA.1688.F32.TF32 R136, R128.reuse, R76, R172 ;  /* 0x0000004c8088723c */ /* 0x042fee00000810ac */
[----:B------:R-:W-:Y:S01]  /*984f0*/  STL.64 [R1+0x510], R144 ;  /* 0x0005109001007387 */ /* 0x000fe20000100a00 */
[----:B------:R1:W-:Y:S07]  /*98500*/  STL.64 [R1+0x518], R146 ;  /* 0x0005189201007387 */ /* 0x0003ee0000100a00 */
[----:B------:R-:W-:Y:S02]  /*98510*/  STL.64 [R1+0x500], R140 ;  /* 0x0005008c01007387 */ /* 0x000fe40000100a00 */
[----:B------:R2:W-:Y:S06]  /*98520*/  STL.64 [R1+0x508], R142 ;  /* 0x0005088e01007387 */ /* 0x0005ec0000100a00 */
[----:B------:R-:W-:Y:S01]  /*98530*/  STL.64 [R1+0x4f0], R136 ;  /* 0x0004f08801007387 */ /* 0x000fe20000100a00 */
[----:B------:R4:W-:Y:S01]  /*98540*/  STL.64 [R1+0x4f8], R138 ;  /* 0x0004f88a01007387 */ /* 0x0009e20000100a00 */
[C---:B-1----:R-:W-:Y:S08]  /*98550*/  HMMA.1688.F32.TF32 R144, R128.reuse, R72, R176 ;  /* 0x000000488090723c */ /* 0x042ff000000810b0 */
[C---:B--2---:R-:W-:Y:S08]  /*98560*/  HMMA.1688.F32.TF32 R140, R128.reuse, R68, R180 ;  /* 0x00000044808c723c */ /* 0x044ff000000810b4 */
[C---:B----4-:R-:W-:Y:S07]  /*98570*/  HMMA.1688.F32.TF32 R136, R128.reuse, R64, R184 ;  /* 0x000000408088723c */ /* 0x050fee00000810b8 */
        /* <DEDUP_REMOVED lines=26> */
[C---:B----4-:R-:W-:Y:S01]  /*98720*/  HMMA.1688.F32.TF32 R136, R128.reuse, R28, R224 ;  /* 0x0000001c8088723c */ /* 0x050fe200000810e0 */
        /* <DEDUP_REMOVED lines=11> */
[C---:B----4-:R-:W-:Y:S08]  /*987e0*/  HMMA.1688.F32.TF32 R140, R128.reuse, R4, R232 ;  /* 0x00000004808c723c */ /* 0x050ff000000810e8 */
[----:B---3--:R-:W-:Y:S08]  /*987f0*/  HMMA.1688.F32.TF32 R136, R128, R248, R236 ;  /* 0x000000f88088723c */ /* 0x008ff000000810ec */
[C---:B------:R-:W-:Y:S01]  /*98800*/  HMMA.1688.F32.TF32 R128, R132.reuse, R124, R220 ;  /* 0x0000007c8480723c */ /* 0x040fe200000810dc */
[----:B------:R-:W-:Y:S01]  /*98810*/  STL.64 [R1+0x420], R144 ;  /* 0x0004209001007387 */ /* 0x000fe20000100a00 */
[----:B------:R-:W-:Y:S05]  /*98820*/  STL.64 [R1+0x428], R146 ;  /* 0x0004289201007387 */ /* 0x000fea0000100a00 */
[----:B------:R-:W-:Y:S02]  /*98830*/  STL.64 [R1+0x410], R140 ;  /* 0x0004108c01007387 */ /* 0x000fe40000100a00 */
[----:B------:R-:W-:Y:S01]  /*98840*/  STL.64 [R1+0x418], R142 ;  /* 0x0004188e01007387 */ /* 0x000fe20000100a00 */
[----:B------:R-:W2:Y:S05]  /*98850*/  LDL.LU R220, [R1+0x1b00] ;  /* 0x001b000001dc7983 */ /* 0x000eaa0000300800 */
[----:B------:R-:W-:Y:S02]  /*98860*/  STL.64 [R1+0x180], R136 ;  /* 0x0001808801007387 */ /* 0x000fe40000100a00 */
[----:B------:R-:W-:Y:S02]  /*98870*/  STL.64 [R1+0x188], R138 ;  /* 0x0001888a01007387 */ /* 0x000fe40000100a00 */
[----:B------:R-:W2:Y:S01]  /*98880*/  LDL.LU R221, [R1+0x1b04] ;  /* 0x001b040001dd7983 */ /* 0x000ea20000300800 */
[----:B------:R-:W2:Y:S01]  /*98890*/  LDL.LU R222, [R1+0x1b08] ;  /* 0x001b080001de7983 */ /* 0x000ea20000300800 */
[----:B------:R-:W2:Y:S02]  /*988a0*/  LDL.LU R223, [R1+0x1b0c] ;  /* 0x001b0c0001df7983 */ /* 0x000ea40000300800 */
[----:B------:R-:W3:Y:S02]  /*988b0*/  LDL.LU R204, [R1+0x1b10] ;  /* 0x001b100001cc7983 */ /* 0x000ee40000300800 */
[----:B------:R-:W3:Y:S01]  /*988c0*/  LDL.LU R205, [R1+0x1b14] ;  /* 0x001b140001cd7983 */ /* 0x000ee20000300800 */
[----:B------:R-:W3:Y:S01]  /*988d0*/  LDL.LU R206, [R1+0x1b18] ;  /* 0x001b180001ce7983 */ /* 0x000ee20000300800 */
        /* <DEDUP_REMOVED lines=33> */
[----:B------:R-:W-:Y:S02]  /*98af0*/  STL.64 [R1+0x5b60], R130 ;  /* 0x005b608201007387 */ /* 0x000fe40000100a00 */
[----:B------:R2:W-:Y:S02]  /*98b00*/  STL.64 [R1+0x5b58], R128 ;  /* 0x005b588001007387 */ /* 0x0005e40000100a00 */
[C---:B--2---:R-:W-:Y:S08]  /*98b10*/  HMMA.1688.F32.TF32 R128, R132.reuse, R120, R196 ;  /* 0x000000788480723c */ /* 0x044ff000000810c4 */
[C---:B----4-:R-:W-:Y:S08]  /*98b20*/  HMMA.1688.F32.TF32 R140, R132.reuse, R116, R200 ;  /* 0x00000074848c723c */ /* 0x050ff000000810c8 */
[C---:B---3--:R-:W-:Y:S07]  /*98b30*/  HMMA.1688.F32.TF32 R136, R132.reuse, R112, R204 ;  /* 0x000000708488723c */ /* 0x048fee00000810cc */
[----:B------:R-:W-:Y:S01]  /*98b40*/  STL.64 [R1+0x400], R128 ;  /* 0x0004008001007387 */ /* 0x000fe20000100a00 */
[----:B------:R2:W-:Y:S02]  /*98b50*/  STL.64 [R1+0x408], R130 ;  /* 0x0004088201007387 */ /* 0x0005e40000100a00 */
[C---:B--2---:R-:W-:Y:S05]  /*98b60*/  HMMA.1688.F32.TF32 R128, R132.reuse, R108, R220 ;  /* 0x0000006c8480723c */ /* 0x044fea00000810dc */
[----:B------:R-:W-:Y:S01]  /*98b70*/  STL.64 [R1+0x3f0], R140 ;  /* 0x0003f08c01007387 */ /* 0x000fe20000100a00 */
[----:B------:R-:W-:Y:S02]  /*98b80*/  STL.64 [R1+0x3f8], R142 ;  /* 0x0003f88e01007387 */ /* 0x000fe40000100a00 */
[----:B------:R-:W2:Y:S05]  /*98b90*/  LDL.LU R220, [R1+0x1a90] ;  /* 0x001a900001dc7983 */ /* 0x000eaa0000300800 */
[----:B------:R-:W-:Y:S04]  /*98ba0*/  STL.64 [R1+0x3e0], R136 ;  /* 0x0003e08801007387 */ /* 0x000fe80000100a00 */
[----:B------:R3:W-:Y:S06]  /*98bb0*/  STL.64 [R1+0x3e8], R138 ;  /* 0x0003e88a01007387 */ /* 0x0007ec0000100a00 */
[----:B------:R4:W-:Y:S01]  /*98bc0*/  STL.64 [R1+0x3d0], R128 ;  /* 0x0003d08001007387 */ /* 0x0009e20000100a00 */
[----:B------:R1:W-:Y:S02]  /*98bd0*/  STL.64 [R1+0x3d8], R130 ;  /* 0x0003d88201007387 */ /* 0x0003e40000100a00 */
[----:B------:R-:W2:Y:S02]  /*98be0*/  LDL.LU R221, [R1+0x1a94] ;  /* 0x001a940001dd7983 */ /* 0x000ea40000300800 */
[----:B------:R-:W2:Y:S01]  /*98bf0*/  LDL.LU R222, [R1+0x1a98] ;  /* 0x001a980001de7983 */ /* 0x000ea20000300800 */
[----:B------:R-:W2:Y:S01]  /*98c00*/  LDL.LU R223, [R1+0x1a9c] ;  /* 0x001a9c0001df7983 */ /* 0x000ea20000300800 */
[C---:B---3--:R-:W-:Y:S08]  /*98c10*/  HMMA.1688.F32.TF32 R136, R132.reuse, R104, R208 ;  /* 0x000000688488723c */ /* 0x048ff000000810d0 */
[C---:B------:R-:W-:Y:S11]  /*98c20*/  HMMA.1688.F32.TF32 R140, R132.reuse, R96, R216 ;  /* 0x00000060848c723c */ /* 0x040ff600000810d8 */
[----:B------:R-:W-:Y:S05]  /*98c30*/  @!UPT UIADD3 URZ, URZ, URZ, URZ ;  /* 0x0000003f3f3ff290 */ /* 0x000fea000fffe03f */
[----:B----4-:R-:W-:Y:S01]  /*98c40*/  MOV R128, R139 ;  /* 0x0000008b00807202 */ /* 0x010fe20000000f00 */
[----:B-1----:R-:W-:Y:S01]  /*98c50*/  IMAD.MOV.U32 R130, RZ, RZ, R137 ;  /* 0x000000ffff827224 */ /* 0x002fe200078e0089 */
[----:B------:R-:W-:Y:S01]  /*98c60*/  MOV R131, R136 ;  /* 0x0000008800837202 */ /* 0x000fe20000000f00 */
[----:B------:R-:W-:Y:S02]  /*98c70*/  IMAD.MOV.U32 R129, RZ, RZ, R138 ;  /* 0x000000ffff817224 */ /* 0x000fe400078e008a */
[----:B------:R-:W-:Y:S01]  /*98c80*/  STL [R1+0x5be4], R128 ;  /* 0x005be48001007387 */ /* 0x000fe20000100800 */
[----:B------:R-:W-:Y:S02]  /*98c90*/  STL [R1+0x5be0], R130 ;  /* 0x005be08201007387 */ /* 0x000fe40000100800 */
[----:B------:R-:W-:Y:S02]  /*98ca0*/  STL [R1+0x5bdc], R131 ;  /* 0x005bdc8301007387 */ /* 0x000fe40000100800 */
[----:B------:R1:W-:Y:S01]  /*98cb0*/  STL [R1+0x5bd8], R129 ;  /* 0x005bd88101007387 */ /* 0x0003e20000100800 */
[C---:B------:R-:W-:Y:S08]  /*98cc0*/  HMMA.1688.F32.TF32 R136, R132.reuse, R92, R228 ;  /* 0x0000005c8488723c */ /* 0x040ff000000810e4 */
[----:B-1----:R-:W-:Y:S11]  /*98cd0*/  HMMA.1688.F32.TF32 R128, R132, R100, R212 ;  /* 0x000000648480723c */ /* 0x002ff600000810d4 */
[----:B------:R-:W-:Y:S11]  /*98ce0*/  @!UPT UIADD3 URZ, URZ, URZ, URZ ;  /* 0x0000003f3f3ff290 */ /* 0x000ff6000fffe03f */
[----:B------:R-:W-:Y:S01]  /*98cf0*/  @!UPT UIADD3 URZ, URZ, URZ, URZ ;  /* 0x0000003f3f3ff290 */ /* 0x000fe2000fffe03f */
[----:B------:R1:W-:Y:S01]  /*98d00*/  STL.64 [R1+0x3b0], R128 ;  /* 0x0003b08001007387 */ /* 0x0003e20000100a00 */
[----:B------:R3:W-:Y:S02]  /*98d10*/  STL.64 [R1+0x3b8], R130 ;  /* 0x0003b88201007387 */ /* 0x0007e40000100a00 */
[----:B------:R-:W-:Y:S02]  /*98d20*/  STL.64 [R1+0x3a0], R140 ;  /* 0x0003a08c01007387 */ /* 0x000fe40000100a00 */
[----:B------:R4:W-:Y:S02]  /*98d30*/  STL.64 [R1+0x3a8], R142 ;  /* 0x0003a88e01007387 */ /* 0x0009e40000100a00 */
[----:B-1----:R-:W-:Y:S02]  /*98d40*/  IMAD.MOV.U32 R128, RZ, RZ, R136 ;  /* 0x000000ffff807224 */ /* 0x002fe400078e0088 */
[----:B---3--:R-:W-:Y:S01]  /*98d50*/  IMAD.MOV.U32 R130, RZ, RZ, R137 ;  /* 0x000000ffff827224 */ /* 0x008fe200078e0089 */
[----:B------:R-:W-:Y:S01]  /*98d60*/  MOV R131, R138 ;  /* 0x0000008a00837202 */ /* 0x000fe20000000f00 */
[----:B------:R-:W-:-:S02]  /*98d70*/  IMAD.MOV.U32 R129, RZ, RZ, R139 ;  /* 0x000000ffff817224 */ /* 0x000fc400078e008b */
[C---:B------:R-:W-:Y:S08]  /*98d80*/  HMMA.1688.F32.TF32 R136, R132.reuse, R84, R236 ;  /* 0x000000548488723c */ /* 0x040ff000000810ec */
[----:B----4-:R-:W-:Y:S01]  /*98d90*/  HMMA.1688.F32.TF32 R140, R132, R88, R232 ;  /* 0x00000058848c723c */ /* 0x010fe200000810e8 */
[----:B------:R1:W-:Y:S01]  /*98da0*/  STL [R1+0x5bf4], R129 ;  /* 0x005bf48101007387 */ /* 0x0003e20000100800 */
[----:B------:R3:W-:Y:S02]  /*98db0*/  STL [R1+0x5bf0], R131 ;  /* 0x005bf08301007387 */ /* 0x0007e40000100800 */
[----:B------:R4:W-:Y:S02]  /*98dc0*/  STL [R1+0x5bec], R128 ;  /* 0x005bec8001007387 */ /* 0x0009e40000100800 */
[----:B------:R1:W-:Y:S10]  /*98dd0*/  STL [R1+0x5be8], R130 ;  /* 0x005be88201007387 */ /* 0x0003f40000100800 */
[----:B-1----:R-:W-:Y:S01]  /*98de0*/  IMAD.MOV.U32 R129, RZ, RZ, R136 ;  /* 0x000000ffff817224 */ /* 0x002fe200078e0088 */
[----:B---3--:R-:W-:Y:S01]  /*98df0*/  MOV R131, R137 ;  /* 0x0000008900837202 */ /* 0x008fe20000000f00 */
[----:B----4-:R-:W-:-:S05]  /*98e00*/  IMAD.MOV.U32 R128, RZ, RZ, R138 ;  /* 0x000000ffff807224 */ /* 0x010fca00078e008a */
[----:B------:R-:W-:Y:S01]  /*98e10*/  STL.64 [R1+0x380], R140 ;  /* 0x0003808c01007387 */ /* 0x000fe20000100a00 */
[----:B------:R-:W-:Y:S02]  /*98e20*/  IMAD.MOV.U32 R130, RZ, RZ, R139 ;  /* 0x000000ffff827224 */ /* 0x000fe400078e008b */
[----:B------:R-:W-:Y:S02]  /*98e30*/  STL.64 [R1+0x388], R142 ;  /* 0x0003888e01007387 */ /* 0x000fe40000100a00 */
[----:B------:R-:W-:Y:S01]  /*98e40*/  STL [R1+0x5c04], R129 ;  /* 0x005c048101007387 */ /* 0x000fe20000100800 */
[----:B------:R-:W-:Y:S01]  /*98e50*/  STL [R1+0x5c00], R131 ;  /* 0x005c008301007387 */ /* 0x000fe20000100800 */
[----:B------:R-:W-:Y:S02]  /*98e60*/  STL [R1+0x5bfc], R128 ;  /* 0x005bfc8001007387 */ /* 0x000fe40000100800 */
[----:B------:R2:W-:Y:S02]  /*98e70*/  STL [R1+0x5bf8], R130 ;  /* 0x005bf88201007387 */ /* 0x0005e40000100800 */
        /* <DEDUP_REMOVED lines=90> */
[C---:B---3--:R-:W-:Y:S11]  /*99420*/  HMMA.1688.F32.TF32 R136, R132.reuse, R16, R136 ;  /* 0x000000108488723c */ /* 0x048ff60000081088 */
[----:B------:R-:W-:Y:S05]  /*99430*/  @!UPT UIADD3 URZ, URZ, URZ, URZ ;  /* 0x0000003f3f3ff290 */ /* 0x000fea000fffe03f */
[----:B-1----:R-:W-:Y:S01]  /*99440*/  MOV R128, R140 ;  /* 0x0000008c00807202 */ /* 0x002fe20000000f00 */
[----:B------:R-:W-:Y:S01]  /*99450*/  IMAD.MOV.U32 R130, RZ, RZ, R141 ;  /* 0x000000ffff827224 */ /* 0x000fe200078e008d */
[----:B------:R-:W-:Y:S03]  /*99460*/  STL.64 [R1+0x358], R142 ;  /* 0x0003588e01007387 */ /* 0x000fe60000100a00 */
[----:B------:R-:W-:Y:S03]  /*99470*/  STL [R1+0x5c0c], R128 ;  /* 0x005c0c8001007387 */ /* 0x000fe60000100800 */
[----:B------:R-:W-:Y:S01]  /*99480*/  IMAD.MOV.U32 R129, RZ, RZ, R138 ;  /* 0x000000ffff817224 */ /* 0x000fe200078e008a */
[----:B------:R-:W-:Y:S01]  /*99490*/  MOV R131, R139 ;  /* 0x0000008b00837202 */ /* 0x000fe20000000f00 */
[----:B------:R-:W-:Y:S01]  /*994a0*/  STL [R1+0x5c08], R130 ;  /* 0x005c088201007387 */ /* 0x000fe20000100800 */
[----:B------:R4:W-:Y:S02]  /*994b0*/  STL.64 [R1+0x340], R136 ;  /* 0x0003408801007387 */ /* 0x0009e40000100a00 */
[C---:B----4-:R-:W-:Y:S11]  /*994c0*/  HMMA.1688.F32.TF32 R136, R132.reuse, R12, R160 ;  /* 0x0000000c8488723c */ /* 0x050ff600000810a0 */
[----:B------:R-:W-:Y:S11]  /*994d0*/  @!UPT UIADD3 URZ, URZ, URZ, URZ ;  /* 0x0000003f3f3ff290 */ /* 0x000ff6000fffe03f */
[----:B------:R-:W-:Y:S02]  /*994e0*/  @!UPT UIADD3 URZ, URZ, URZ, URZ ;  /* 0x0000003f3f3ff290 */ /* 0x000fe4000fffe03f */
[----:B------:R-:W-:Y:S02]  /*994f0*/  IMAD.MOV.U32 R130, RZ, RZ, R139 ;  /* 0x000000ffff827224 */ /* 0x000fe400078e008b */
[----:B------:R-:W-:Y:S01]  /*99500*/  IMAD.MOV.U32 R128, RZ, RZ, R138 ;  /* 0x000000ffff807224 */ /* 0x000fe200078e008a */
[----:B------:R-:W-:Y:S02]  /*99510*/  STL.64 [R1+0x330], R136 ;  /* 0x0003308801007387 */ /* 0x000fe40000100a00 */
[----:B------:R-:W-:Y:S02]  /*99520*/  STL.64 [R1+0x5c18], R130 ;  /* 0x005c188201007387 */ /* 0x000fe40000100a00 */
[----:B------:R1:W-:Y:S02]  /*99530*/  STL.64 [R1+0x5c10], R128 ;  /* 0x005c108001007387 */ /* 0x0003e40000100a00 */
[C---:B-1----:R-:W-:Y:S08]  /*99540*/  HMMA.1688.F32.TF32 R128, R132.reuse, R80, R164 ;  /* 0x000000508480723c */ /* 0x042ff000000810a4 */
[C---:B------:R-:W-:Y:S08]  /*99550*/  HMMA.1688.F32.TF32 R140, R132.reuse, R76, R168 ;  /* 0x0000004c848c723c */ /* 0x040ff000000810a8 */
[C---:B------:R-:W-:Y:S07]  /*99560*/  HMMA.1688.F32.TF32 R136, R132.reuse, R72, R172 ;  /* 0x000000488488723c */ /* 0x040fee00000810ac */
        /* <DEDUP_REMOVED lines=41> */
[----:B------:R-:W-:Y:S05]  /*99800*/  STL.64 [R1+0x258], R142 ;  /* 0x0002588e01007387 */ /* 0x000fea0000100a00 */
[----:B------:R-:W-:Y:S02]  /*99810*/  STL.64 [R1+0x240], R136 ;  /* 0x0002408801007387 */ /* 0x000fe40000100a00 */
[----:B------:R1:W-:Y:S01]  /*99820*/  STL.64 [R1+0x248], R138 ;  /* 0x0002488a01007387 */ /* 0x0003e20000100a00 */
[----:B------:R-:W-:Y:S04]  /*99830*/  LDS R236, [R252+0x8380] ;  /* 0x00838000fcec7984 */ /* 0x000fe80000000800 */
[----:B------:R-:W-:Y:S04]  /*99840*/  LDS R238, [R252+0x9380] ;  /* 0x00938000fcee7984 */ /* 0x000fe80000000800 */
[----:B------:R-:W-:Y:S04]  /*99850*/  LDS R237, [R2+0x8380] ;  /* 0x0083800002ed7984 */ /* 0x000fe80000000800 */
[----:B------:R-:W2:Y:S04]  /*99860*/  LDS R239, [R2+0x9380] ;  /* 0x0093800002ef7984 */ /* 0x000ea80000000800 */
[----:B------:R-:W-:Y:S01]  /*99870*/  STL.64 [R1+0x5ab0], R134 ;  /* 0x005ab08601007387 */ /* 0x000fe20000100a00 */
[----:B------:R-:W-:Y:S02]  /*99880*/  STL.64 [R1+0x230], R128 ;  /* 0x0002308001007387 */ /* 0x000fe40000100a00 */
[----:B------:R3:W-:Y:S02]  /*99890*/  STL.64 [R1+0x238], R130 ;  /* 0x0002388201007387 */ /* 0x0007e40000100a00 */
[----:B------:R4:W-:Y:S01]  /*998a0*/  STL.64 [R1+0x5aa8], R132 ;  /* 0x005aa88401007387 */ /* 0x0009e20000100a00 */
        /* <DEDUP_REMOVED lines=12> */
[----:B------:R-:W3:Y:S01]  /*99970*/  LDL.LU R192, [R1+0x1940] ;  /* 0x0019400001c07983 */ /* 0x000ee20000300800 */
[----:B------:R-:W3:Y:S02]  /*99980*/  LDL.LU R193, [R1+0x1944] ;  /* 0x0019440001c17983 */ /* 0x000ee40000300800 */
[----:B------:R-:W3:Y:S02]  /*99990*/  LDL.LU R194, [R1+0x1948] ;  /* 0x0019480001c27983 */ /* 0x000ee40000300800 */
[----:B------:R-:W3:Y:S01]  /*999a0*/  LDL.LU R195, [R1+0x194c] ;  /* 0x00194c0001c37983 */ /* 0x000ee20000300800 */
        /* <DEDUP_REMOVED lines=24> */
[C---:B-1----:R-:W-:Y:S01]  /*99b30*/  HMMA.1688.F32.TF32 R136, R224.reuse, R124, R220 ;  /* 0x0000007ce088723c */ /* 0x042fe200000810dc */
[----:B------:R-:W4:Y:S01]  /*99b40*/  LDL.LU R220, [R1+0x18b0] ;  /* 0x0018b00001dc7983 */ /* 0x000f220000300800 */
[----:B------:R-:W4:Y:S02]  /*99b50*/  LDL.LU R221, [R1+0x18b4] ;  /* 0x0018b40001dd7983 */ /* 0x000f240000300800 */
[----:B------:R-:W4:Y:S02]  /*99b60*/  LDL.LU R222, [R1+0x18b8] ;  /* 0x0018b80001de7983 */ /* 0x000f240000300800 */
[----:B------:R-:W4:Y:S11]  /*99b70*/  LDL.LU R223, [R1+0x18bc] ;  /* 0x0018bc0001df7983 */ /* 0x000f360000300800 */
[----:B------:R-:W-:Y:S06]  /*99b80*/  @!UPT UIADD3 URZ, URZ, URZ, URZ ;  /* 0x0000003f3f3ff290 */ /* 0x000fec000fffe03f */
[----:B------:R-:W-:Y:S01]  /*99b90*/  STL [R1+0x5aa0], R137 ;  /* 0x005aa08901007387 */ /* 0x000fe20000100800 */
[----:B------:R-:W-:Y:S02]  /*99ba0*/  STL [R1+0x5a9c], R138 ;  /* 0x005a9c8a01007387 */ /* 0x000fe40000100800 */
[----:B------:R-:W-:Y:S01]  /*99bb0*/  STL [R1+0x5a98], R139 ;  /* 0x005a988b01007387 */ /* 0x000fe20000100800 */
[C---:B---3--:R-:W-:Y:S08]  /*99bc0*/  HMMA.1688.F32.TF32 R128, R224.reuse, R116, R192 ;  /* 0x00000074e080723c */ /* 0x048ff000000810c0 */
[C---:B----4-:R-:W-:Y:S08]  /*99bd0*/  HMMA.1688.F32.TF32 R132, R224.reuse, R120, R188 ;  /* 0x00000078e084723c */ /* 0x050ff000000810bc */
[C---:B--2---:R-:W-:Y:S11]  /*99be0*/  HMMA.1688.F32.TF32 R140, R224.reuse, R112, R196 ;  /* 0x00000070e08c723c */ /* 0x044ff600000810c4 */
[----:B------:R-:W-:Y:S04]  /*99bf0*/  @!UPT UIADD3 URZ, URZ, URZ, URZ ;  /* 0x0000003f3f3ff290 */ /* 0x000fe8000fffe03f */
[----:B------:R-:W-:Y:S01]  /*99c00*/  STL.64 [R1+0x220], R132 ;  /* 0x0002208401007387 */ /* 0x000fe20000100a00 */
[----:B------:R1:W-:Y:S02]  /*99c10*/  STL.64 [R1+0x228], R134 ;  /* 0x0002288601007387 */ /* 0x0003e40000100a00 */
[----:B------:R-:W-:Y:S02]  /*99c20*/  STL.64 [R1+0x210], R128 ;  /* 0x0002108001007387 */ /* 0x000fe40000100a00 */
[----:B------:R2:W-:Y:S01]  /*99c30*/  STL.64 [R1+0x218], R130 ;  /* 0x0002188201007387 */ /* 0x0005e20000100a00 */
[C---:B-1----:R-:W-:Y:S08]  /*99c40*/  HMMA.1688.F32.TF32 R132, R224.reuse, R108, R200 ;  /* 0x0000006ce084723c */ /* 0x042ff000000810c8 */
[----:B--2---:R-:W-:Y:S01]  /*99c50*/  HMMA.1688.F32.TF32 R128, R224, R104, R204 ;  /* 0x00000068e080723c */ /* 0x004fe200000810cc */
[----:B------:R-:W-:Y:S01]  /*99c60*/  STL.64 [R1+0x200], R140 ;  /* 0x0002008c01007387 */ /* 0x000fe20000100a00 */
[----:B------:R-:W-:Y:S11]  /*99c70*/  STL.64 [R1+0x208], R142 ;  /* 0x0002088e01007387 */ /* 0x000ff60000100a00 */
[----:B------:R-:W-:Y:S02]  /*99c80*/  @!UPT UIADD3 URZ, URZ, URZ, URZ ;  /* 0x0000003f3f3ff290 */ /* 0x000fe4000fffe03f */
[----:B------:R-:W-:Y:S01]  /*99c90*/  STL.64 [R1+0x1f0], R132 ;  /* 0x0001f08401007387 */ /* 0x000fe20000100a00 */
[----:B------:R-:W-:Y:S08]  /*99ca0*/  STL.64 [R1+0x1f8], R134 ;  /* 0x0001f88601007387 */ /* 0x000ff00000100a00 */
[----:B------:R-:W-:Y:S01]  /*99cb0*/  MOV R137, R128 ;  /* 0x0000008000897202 */ /* 0x000fe20000000f00 */
[----:B------:R-:W-:Y:S01]  /*99cc0*/  IMAD.MOV.U32 R138, RZ, RZ, R129 ;  /* 0x000000ffff8a7224 */ /* 0x000fe200078e0081 */
[----:B------:R1:W-:Y:S01]  /*99cd0*/  STL [R1+0x1ec], R131 ;  /* 0x0001ec8301007387 */ /* 0x0003e20000100800 */
[----:B------:R-:W-:-:S02]  /*99ce0*/  IMAD.MOV.U32 R139, RZ, RZ, R130 ;  /* 0x000000ffff8b7224 */ /* 0x000fc400078e0082 */
[C---:B-1----:R-:W-:Y:S03]  /*99cf0*/  HMMA.1688.F32.TF32 R128, R224.reuse, R96, R212 ;  /* 0x00000060e080723c */ /* 0x042fe600000810d4 */
[----:B------:R-:W-:Y:S01]  /*99d00*/  STL.64 [R1+0x5ac0], R138 ;  /* 0x005ac08a01007387 */ /* 0x000fe20000100a00 */
[----:B------:R1:W-:Y:S04]  /*99d10*/  STL.64 [R1+0x5ab8], R136 ;  /* 0x005ab88801007387 */ /* 0x0003e80000100a00 */
[C---:B------:R-:W-:Y:S08]  /*99d20*/  HMMA.1688.F32.TF32 R140, R224.reuse, R88, R228 ;  /* 0x00000058e08c723c */ /* 0x040ff000000810e4 */
[C---:B------:R-:W-:Y:S08]  /*99d30*/  HMMA.1688.F32.TF32 R144, R224.reuse, R84, R232 ;  /* 0x00000054e090723c */ /* 0x040ff000000810e8 */
[----:B-1----:R-:W-:Y:S01]  /*99d40*/  HMMA.1688.F32.TF32 R136, R224, R100, R208 ;  /* 0x00000064e088723c */ /* 0x002fe200000810d0 */
[----:B------:R-:W-:Y:S01]  /*99d50*/  MOV R135, R128 ;  /* 0x0000008000877202 */ /* 0x000fe20000000f00 */
[----:B------:R-:W-:-:S02]  /*99d60*/  IMAD.MOV.U32 R134, RZ, RZ, R129 ;  /* 0x000000ffff867224 */ /* 0x000fc400078e0081 */
[----:B------:R-:W-:Y:S01]  /*99d70*/  IMAD.MOV.U32 R133, RZ, RZ, R130 ;  /* 0x000000ffff857224 */ /* 0x000fe200078e0082 */
[----:B------:R-:W-:-:S03]  /*99d80*/  MOV R132, R131 ;  /* 0x0000008300847202 */ /* 0x000fc60000000f00 */
[C---:B------:R-:W-:Y:S11]  /*99d90*/  HMMA.1688.F32.TF32 R128, R224.reuse, R92, R216 ;  /* 0x0000005ce080723c */ /* 0x040ff600000810d8 */
[----:B------:R-:W-:Y:S04]  /*99da0*/  @!UPT UIADD3 URZ, URZ, URZ, URZ ;  /* 0x0000003f3f3ff290 */ /* 0x000fe8000fffe03f */
[----:B------:R-:W-:Y:S01]  /*99db0*/  STL.64 [R1+0x1d0], R136 ;  /* 0x0001d08801007387 */ /* 0x000fe20000100a00 */
[----:B------:R-:W-:Y:S02]  /*99dc0*/  STL.64 [R1+0x1d8], R138 ;  /* 0x0001d88a01007387 */ /* 0x000fe40000100a00 */
[----:B------:R-:W-:Y:S02]  /*99dd0*/  STL.64 [R1+0x5b70], R134 ;  /* 0x005b708601007387 */ /* 0x000fe40000100a00 */
[----:B------:R-:W-:Y:S01]  /*99de0*/  STL.64 [R1+0x5b68], R132 ;  /* 0x005b688401007387 */ /* 0x000fe20000100a00 */
[----:B------:R-:W-:Y:S04]  /*99df0*/  STL.64 [R1+0x5a70], R142 ;  /* 0x005a708e01007387 */ /* 0x000fe80000100a00 */
[----:B------:R-:W-:Y:S01]  /*99e00*/  STL.64 [R1+0x1b0], R128 ;  /* 0x0001b08001007387 */ /* 0x000fe20000100a00 */
[----:B------:R1:W-:Y:S02]  /*99e10*/  STL.64 [R1+0x1b8], R130 ;  /* 0x0001b88201007387 */ /* 0x0003e40000100a00 */
[----:B------:R-:W-:Y:S02]  /*99e20*/  STL.64 [R1+0x5a68], R140 ;  /* 0x005a688c01007387 */ /* 0x000fe40000100a00 */
[----:B------:R-:W-:Y:S01]  /*99e30*/  STL.64 [R1+0x5a80], R146 ;  /* 0x005a809201007387 */ /* 0x000fe20000100a00 */
[----:B------:R-:W-:Y:S01]  /*99e40*/  STL.64 [R1+0x5a78], R144 ;  /* 0x005a789001007387 */ /* 0x000fe20000100a00 */
        /* <DEDUP_REMOVED lines=40> */
[C---:B------:R-:W-:Y:S01]  /*9a0d0*/  HMMA.1688.F32.TF32 R148, R224.reuse, R24, R220 ;  /* 0x00000018e094723c */ /* 0x040fe200000810dc */
[----:B------:R-:W2:Y:S02]  /*9a0e0*/  LDL.LU R220, [R1+0x1800] ;  /* 0x0018000001dc7983 */ /* 0x000ea40000300800 */
[----:B------:R-:W2:Y:S01]  /*9a0f0*/  LDL.LU R221, [R1+0x1804] ;  /* 0x0018040001dd7983 */ /* 0x000ea20000300800 */
[----:B------:R-:W2:Y:S01]  /*9a100*/  LDL.LU R222, [R1+0x1808] ;  /* 0x0018080001de7983 */ /* 0x000ea20000300800 */
[----:B------:R-:W2:Y:S11]  /*9a110*/  LDL.LU R223, [R1+0x180c] ;  /* 0x00180c0001df7983 */ /* 0x000eb60000300800 */
[----:B------:R-:W-:Y:S07]  /*9a120*/  @!UPT UIADD3 URZ, URZ, URZ, URZ ;  /* 0x0000003f3f3ff290 */ /* 0x000fee000fffe03f */
[----:B------:R-:W-:Y:S01]  /*9a130*/  STL.64 [R1+0x5a90], R150 ;  /* 0x005a909601007387 */ /* 0x000fe20000100a00 */
[----:B------:R-:W-:Y:S01]  /*9a140*/  STL.64 [R1+0x5a88], R148 ;  /* 0x005a889401007387 */ /* 0x000fe20000100a00 */
[C---:B----4-:R-:W-:Y:S08]  /*9a150*/  HMMA.1688.F32.TF32 R156, R224.reuse, R16, R192 ;  /* 0x00000010e09c723c */ /* 0x050ff000000810c0 */
[C---:B--2---:R-:W-:Y:S08]  /*9a160*/  HMMA.1688.F32.TF32 R152, R224.reuse, R20, R188 ;  /* 0x00000014e098723c */ /* 0x044ff000000810bc */
[C---:B------:R-:W-:Y:S08]  /*9a170*/  HMMA.1688.F32.TF32 R160, R224.reuse, R12, R196 ;  /* 0x0000000ce0a0723c */ /* 0x040ff000000810c4 */
[C---:B---3--:R-:W-:Y:S08]  /*9a180*/  HMMA.1688.F32.TF32 R172, R224.reuse, R72, R208 ;  /* 0x00000048e0ac723c */ /* 0x048ff000000810d0 */
[C---:B------:R-:W-:Y:S08]  /*9a190*/  HMMA.1688.F32.TF32 R164, R224.reuse, R80, R200 ;  /* 0x00000050e0a4723c */ /* 0x040ff000000810c8 */
        /* <DEDUP_REMOVED lines=10> */
[----:B------:R-:W-:Y:S03]  /*9a240*/  STL.64 [R1+0x5ae8], R160 ;  /* 0x005ae8a001007387 */ /* 0x000fe60000100a00 */
        /* <DEDUP_REMOVED lines=58> */
[----:B------:R-:W2:Y:S01]  /*9a5f0*/  LDL.LU R235, [R1+0x155c] ;  /* 0x00155c0001eb7983 */ /* 0x000ea20000300800 */
        /* <DEDUP_REMOVED lines=9> */
[C---:B-1----:R-:W-:Y:S08]  /*9a690*/  HMMA.1688.F32.TF32 R128, R224.reuse, R4, R244 ;  /* 0x00000004e080723c */ /* 0x042ff000000810f4 */
[----:B------:R-:W-:Y:S01]  /*9a6a0*/  HMMA.1688.F32.TF32 R224, R224, R248, R240 ;  /* 0x000000f8e0e0723c */ /* 0x000fe200000810f0 */
[----:B------:R-:W-:Y:S01]  /*9a6b0*/  STL.64 [R1+0x5ba0], R198 ;  /* 0x005ba0c601007387 */ /* 0x000fe20000100a00 */
[----:B------:R-:W-:Y:S02]  /*9a6c0*/  STL.64 [R1+0x5b98], R196 ;  /* 0x005b98c401007387 */ /* 0x000fe40000100a00 */
[----:B------:R-:W-:Y:S02]  /*9a6d0*/  STL [R1+0x5a64], R202 ;  /* 0x005a64ca01007387 */ /* 0x000fe40000100800 */
[----:B------:R-:W-:Y:S01]  /*9a6e0*/  STL [R1+0x5a60], R203 ;  /* 0x005a60cb01007387 */ /* 0x000fe20000100800 */
[----:B------:R-:W-:Y:S01]  /*9a6f0*/  STL.64 [R1+0x5bb0], R206 ;  /* 0x005bb0ce01007387 */ /* 0x000fe20000100a00 */
[----:B------:R-:W-:Y:S03]  /*9a700*/  STL.64 [R1+0x5ba8], R204 ;  /* 0x005ba8cc01007387 */ /* 0x000fe60000100a00 */
        /* <DEDUP_REMOVED lines=10> */
[----:B------:R1:W-:Y:S01]  /*9a7b0*/  STL.64 [R1+0x17b8], R130 ;  /* 0x0017b88201007387 */ /* 0x0003e20000100a00 */
[C---:B------:R-:W-:Y:S08]  /*9a7c0*/  HMMA.1688.F32.TF32 R228, R236.reuse, R124, R228 ;  /* 0x0000007cece4723c */ /* 0x040ff000000810e4 */
[C---:B-1----:R-:W-:Y:S01]  /*9a7d0*/  HMMA.1688.F32.TF32 R128, R236.reuse, R120, R232 ;  /* 0x00000078ec80723c */ /* 0x042fe200000810e8 */
[----:B------:R-:W-:Y:S11]  /*9a7e0*/  STL.64 [R1+0x5c40], R224 ;  /* 0x005c40e001007387 */ /* 0x000ff60000100a00 */
[----:B------:R-:W-:Y:S03]  /*9a7f0*/  @!UPT UIADD3 URZ, URZ, URZ, URZ ;  /* 0x0000003f3f3ff290 */ /* 0x000fe6000fffe03f */
[----:B------:R-:W-:Y:S01]  /*9a800*/  STL.64 [R1+0x5c58], R230 ;  /* 0x005c58e601007387 */ /* 0x000fe20000100a00 */
[----:B------:R-:W-:Y:S08]  /*9a810*/  STL.64 [R1+0x5c50], R228 ;  /* 0x005c50e401007387 */ /* 0x000ff00000100a00 */
[----:B------:R-:W-:Y:S02]  /*9a820*/  IMAD.MOV.U32 R202, RZ, RZ, R128 ;  /* 0x000000ffffca7224 */ /* 0x000fe400078e0080 */
[----:B------:R-:W-:Y:S01]  /*9a830*/  IMAD.MOV.U32 R203, RZ, RZ, R129 ;  /* 0x000000ffffcb7224 */ /* 0x000fe200078e0081 */
[----:B------:R-:W2:Y:S01]  /*9a840*/  LDL.LU R128, [R1+0x1700] ;  /* 0x0017000001807983 */ /* 0x000ea20000300800 */
[----:B------:R-:W-:Y:S01]  /*9a850*/  MOV R125, R130 ;  /* 0x00000082007d7202 */ /* 0x000fe20000000f00 */
[----:B------:R-:W2:Y:S02]  /*9a860*/  LDL.LU R129, [R1+0x1704] ;  /* 0x0017040001817983 */ /* 0x000ea40000300800 */
[----:B------:R-:W-:Y:S01]  /*9a870*/  IMAD.MOV.U32 R124, RZ, RZ, R131 ;  /* 0x000000ffff7c7224 */ /* 0x000fe200078e0083 */
        /* <DEDUP_REMOVED lines=63> */
[----:B------:R-:W-:Y:S01]  /*9ac70*/  STL.64 [R1+0x5cb8], R200 ;  /* 0x005cb8c801007387 */ /* 0x000fe20000100a00 */
[C---:B--2---:R-:W-:Y:S08]  /*9ac80*/  HMMA.1688.F32.TF32 R176, R236.reuse, R116, R176 ;  /* 0x00000074ecb0723c */ /* 0x044ff000000810b0 */
[C---:B------:R-:W-:Y:S11]  /*9ac90*/  HMMA.1688.F32.TF32 R128, R236.reuse, R80, R128 ;  /* 0x00000050ec80723c */ /* 0x040ff60000081080 */
[----:B------:R-:W-:Y:S05]  /*9aca0*/  @!UPT UIADD3 URZ, URZ, URZ, URZ ;  /* 0x0000003f3f3ff290 */ /* 0x000fea000fffe03f */
[----:B------:R-:W-:Y:S01]  /*9acb0*/  IMAD.MOV.U32 R121, RZ, RZ, R176 ;  /* 0x000000ffff797224 */ /* 0x000fe200078e00b0 */
[----:B------:R-:W-:Y:S01]  /*9acc0*/  MOV R120, R177 ;  /* 0x000000b100787202 */ /* 0x000fe20000000f00 */
[----:B------:R-:W-:Y:S02]  /*9acd0*/  IMAD.MOV.U32 R117, RZ, RZ, R178 ;  /* 0x000000ffff757224 */ /* 0x000fe400078e00b2 */
[----:B------:R-:W-:Y:S02]  /*9ace0*/  IMAD.MOV.U32 R116, RZ, RZ, R179 ;  /* 0x000000ffff747224 */ /* 0x000fe400078e00b3 */
[C---:B---3--:R-:W-:Y:S08]  /*9acf0*/  HMMA.1688.F32.TF32 R176, R236.reuse, R112, R172 ;  /* 0x00000070ecb0723c */ /* 0x048ff000000810ac */
[C---:B------:R-:W-:Y:S08]  /*9ad00*/  HMMA.1688.F32.TF32 R172, R236.reuse, R108, R168 ;  /* 0x0000006cecac723c */ /* 0x040ff000000810a8 */
[C---:B------:R-:W-:Y:S01]  /*9ad10*/  HMMA.1688.F32.TF32 R168, R236.reuse, R104, R232 ;  /* 0x00000068eca8723c */ /* 0x040fe200000810e8 */
[----:B------:R-:W-:Y:S04]  /*9ad20*/  LDS R232, [R122+0xa000] ;  /* 0x00a000007ae87984 */ /* 0x000fe80000000800 */
[----:B------:R1:W-:Y:S04]  /*9ad30*/  LDS R234, [R122+0xb000] ;  /* 0x00b000007aea7984 */ /* 0x0003e80000000800 */
[----:B------:R-:W-:Y:S04]  /*9ad40*/  LDS R233, [R3+0xa000] ;  /* 0x00a0000003e97984 */ /* 0x000fe80000000800 */
[----:B------:R-:W2:Y:S04]  /*9ad50*/  LDS R235, [R3+0xb000] ;  /* 0x00b0000003eb7984 */ /* 0x000ea80000000800 */
[----:B------:R-:W-:Y:S01]  /*9ad60*/  STL.64 [R1+0x1590], R176 ;  /* 0x001590b001007387 */ /* 0x000fe20000100a00 */
[----:B------:R-:W-:Y:S02]  /*9ad70*/  STL.64 [R1+0x1598], R178 ;  /* 0x001598b201007387 */ /* 0x000fe40000100a00 */
[----:B------:R-:W-:Y:S02]  /*9ad80*/  STL.64 [R1+0x15b0], R172 ;  /* 0x0015b0ac01007387 */ /* 0x000fe40000100a00 */
[----:B------:R-:W-:Y:S01]  /*9ad90*/  STL.64 [R1+0x15b8], R174 ;  /* 0x0015b8ae01007387 */ /* 0x000fe20000100a00 */
[----:B------:R-:W-:Y:S01]  /*9ada0*/  STL.64 [R1+0x15d0], R168 ;  /* 0x0015d0a801007387 */ /* 0x000fe20000100a00 */
[----:B------:R3:W-:Y:S02]  /*9adb0*/  STL.64 [R1+0x15d8], R170 ;  /* 0x0015d8aa01007387 */ /* 0x0007e40000100a00 */
[----:B-1----:R-:W2:Y:S01]  /*9adc0*/  LDL.LU R122, [R1+0x5e18] ;  /* 0x005e1800017a7983 */ /* 0x002ea20000300800 */
[C---:B---3--:R-:W-:Y:S08]  /*9add0*/  HMMA.1688.F32.TF32 R168, R236.reuse, R100, R164 ;  /* 0x00000064eca8723c */ /* 0x048ff000000810a4 */
[C---:B------:R-:W-:Y:S08]  /*9ade0*/  HMMA.1688.F32.TF32 R164, R236.reuse, R96, R160 ;  /* 0x00000060eca4723c */ /* 0x040ff000000810a0 */
[C---:B------:R-:W-:Y:S08]  /*9adf0*/  HMMA.1688.F32.TF32 R160, R236.reuse, R92, R156 ;  /* 0x0000005ceca0723c */ /* 0x040ff0000008109c */
[C---:B------:R-:W-:Y:S08]  /*9ae00*/  HMMA.1688.F32.TF32 R156, R236.reuse, R88, R152 ;  /* 0x00000058ec9c723c */ /* 0x040ff00000081098 */
[C---:B------:R-:W-:Y:S08]  /*9ae10*/  HMMA.1688.F32.TF32 R152, R236.reuse, R84, R148 ;  /* 0x00000054ec98723c */ /* 0x040ff00000081094 */
[C---:B------:R-:W-:Y:S08]  /*9ae20*/  HMMA.1688.F32.TF32 R148, R236.reuse, R24, R144 ;  /* 0x00000018ec94723c */ /* 0x040ff00000081090 */
[----:B----4-:R-:W-:Y:S01]  /*9ae30*/  HMMA.1688.F32.TF32 R144, R236, R20, R140 ;  /* 0x00000014ec90723c */ /* 0x010fe2000008108c */
[----:B------:R-:W-:Y:S01]  /*9ae40*/  MOV R25, R128 ;  /* 0x0000008000197202 */ /* 0x000fe20000000f00 */
[----:B------:R-:W-:-:S05]  /*9ae50*/  IMAD.MOV.U32 R24, RZ, RZ, R129 ;  /* 0x000000ffff187224 */ /* 0x000fca00078e0081 */
[----:B------:R-:W-:Y:S01]  /*9ae60*/  IMAD.MOV.U32 R21, RZ, RZ, R130 ;  /* 0x000000ffff157224 */ /* 0x000fe200078e0082 */
[----:B------:R-:W-:Y:S02]  /*9ae70*/  MOV R20, R131 ;  /* 0x0000008300147202 */ /* 0x000fe40000000f00 */
[C---:B------:R-:W-:Y:S08]  /*9ae80*/  HMMA.1688.F32.TF32 R128, R236.reuse, R76, R244 ;  /* 0x0000004cec80723c */ /* 0x040ff000000810f4 */
[C---:B------:R-:W-:Y:S08]  /*9ae90*/  HMMA.1688.F32.TF32 R140, R236.reuse, R16, R132 ;  /* 0x00000010ec8c723c */ /* 0x040ff00000081084 */
[----:B------:R-:W-:Y:S01]  /*9aea0*/  HMMA.1688.F32.TF32 R132, R236, R12, R136 ;  /* 0x0000000cec84723c */ /* 0x000fe20000081088 */
[----:B------:R-:W-:Y:S01]  /*9aeb0*/  STL.64 [R1+0x15f0], R168 ;  /* 0x0015f0a801007387 */ /* 0x000fe20000100a00 */
[----:B------:R-:W-:Y:S02]  /*9aec0*/  STL.64 [R1+0x15f8], R170 ;  /* 0x0015f8aa01007387 */ /* 0x000fe40000100a00 */
[----:B------:R-:W-:Y:S02]  /*9aed0*/  STL.64 [R1+0x1610], R164 ;  /* 0x001610a401007387 */ /* 0x000fe40000100a00 */
[----:B------:R-:W-:Y:S01]  /*9aee0*/  STL.64 [R1+0x1618], R166 ;  /* 0x001618a601007387 */ /* 0x000fe20000100a00 */
[----:B------:R-:W-:Y:S01]  /*9aef0*/  STL.64 [R1+0x1630], R160 ;  /* 0x001630a001007387 */ /* 0x000fe20000100a00 */
[----:B------:R-:W-:Y:S02]  /*9af00*/  STL.64 [R1+0x1638], R162 ;  /* 0x001638a201007387 */ /* 0x000fe40000100a00 */
[----:B------:R-:W-:Y:S02]  /*9af10*/  STL.64 [R1+0x1650], R156 ;  /* 0x0016509c01007387 */ /* 0x000fe40000100a00 */
[----:B------:R-:W-:-:S02]  /*9af20*/  IMAD.MOV.U32 R17, RZ, RZ, R128 ;  /* 0x000000ffff117224 */ /* 0x000fc400078e0080 */
[----:B------:R-:W-:Y:S01]  /*9af30*/  IMAD.MOV.U32 R16, RZ, RZ, R129 ;  /* 0x000000ffff107224 */ /* 0x000fe200078e0081 */
[----:B------:R-:W-:Y:S01]  /*9af40*/  MOV R13, R130 ;  /* 0x00000082000d7202 */ /* 0x000fe20000000f00 */
[----:B------:R-:W-:Y:S02]  /*9af50*/  IMAD.MOV.U32 R12, RZ, RZ, R131 ;  /* 0x000000ffff0c7224 */ /* 0x000fe400078e0083 */
        /* <DEDUP_REMOVED lines=9> */
[----:B------:R3:W-:Y:S01]  /*9aff0*/  STL.64 [R1+0x16d8], R142 ;  /* 0x0016d88e01007387 */ /* 0x0007e20000100a00 */
[----:B------:R-:W-:Y:S02]  /*9b000*/  STL.64 [R1+0x1710], R132 ;  /* 0x0017108401007387 */ /* 0x000fe40000100a00 */
[----:B------:R-:W-:Y:S07]  /*9b010*/  STL.64 [R1+0x1718], R134 ;  /* 0x0017188601007387 */ /* 0x000fee0000100a00 */
[----:B------:R4:W-:Y:S01]  /*9b020*/  STL.64 [R1+0x29c0], R128 ;  /* 0x0029c08001007387 */ /* 0x0009e20000100a00 */
[----:B------:R4:W-:Y:S02]  /*9b030*/  STL [R1+0x29c8], R130 ;  /* 0x0029c88201007387 */ /* 0x0009e40000100800 */
[----:B-1----:R-:W2:Y:S02]  /*9b040*/  LDL.LU R140, [R1+0xf90] ;  /* 0x000f9000018c7983 */ /* 0x002ea40000300800 */
[----:B------:R-:W2:Y:S01]  /*9b050*/  LDL.LU R141, [R1+0xf94] ;  /* 0x000f9400018d7983 */ /* 0x000ea20000300800 */
[----:B---3--:R-:W3:Y:S01]  /*9b060*/  LDL.LU R142, [R1+0xf98] ;  /* 0x000f9800018e7983 */ /* 0x008ee20000300800 */
[----:B------:R-:W3:Y:S02]  /*9b070*/  LDL.LU R143, [R1+0xf9c] ;  /* 0x000f9c00018f7983 */ /* 0x000ee40000300800 */
        /* <DEDUP_REMOVED lines=12> */
[----:B----4-:R-:W4:Y:S02]  /*9b140*/  LDL.LU R128, [R1+0x1660] ;  /* 0x0016600001807983 */ /* 0x010f240000300800 */
[----:B------:R-:W4:Y:S02]  /*9b150*/  LDL.LU R129, [R1+0x1664] ;  /* 0x0016640001817983 */ /* 0x000f240000300800 */
[----:B------:R-:W-:Y:S01]  /*9b160*/  IMAD.MOV.U32 R84, RZ, RZ, R131 ;  /* 0x000000ffff547224 */ /* 0x000fe200078e0083 */
        /* <DEDUP_REMOVED lines=42> */
[C---:B--2---:R-:W-:Y:S08]  /*9b410*/  HMMA.1688.F32.TF32 R180, R236.reuse, R68, R176 ;  /* 0x00000044ecb4723c */ /* 0x044ff000000810b0 */
[C---:B------:R-:W-:Y:S08]  /*9b420*/  HMMA.1688.F32.TF32 R176, R236.reuse, R64, R172 ;  /* 0x00000040ecb0723c */ /* 0x040ff000000810ac */
[C---:B---3--:R-:W-:Y:S08]  /*9b430*/  HMMA.1688.F32.TF32 R172, R236.reuse, R60, R132 ;  /* 0x0000003cecac723c */ /* 0x048ff00000081084 */
[C---:B----4-:R-:W-:Y:S08]  /*9b440*/  HMMA.1688.F32.TF32 R132, R236.reuse, R56, R128 ;  /* 0x00000038ec84723c */ /* 0x050ff00000081080 */
[C---:B------:R-:W-:Y:S01]  /*9b450*/  HMMA.1688.F32.TF32 R128, R236.reuse, R52, R240 ;  /* 0x00000034ec80723c */ /* 0x040fe200000810f0 */
[----:B------:R-:W-:Y:S01]  /*9b460*/  STL.64 [R1+0x29b0], R180 ;  /* 0x0029b0b401007387 */ /* 0x000fe20000100a00 */
[----:B------:R-:W-:Y:S02]  /*9b470*/  STL.64 [R1+0x29b8], R182 ;  /* 0x0029b8b601007387 */ /* 0x000fe40000100a00 */
[----:B------:R-:W-:Y:S02]  /*9b480*/  STL.64 [R1+0x29a0], R176 ;  /* 0x0029a0b001007387 */ /* 0x000fe40000100a00 */
[----:B------:R-:W-:Y:S01]  /*9b490*/  STL.64 [R1+0x29a8], R178 ;  /* 0x0029a8b201007387 */ /* 0x000fe20000100a00 */
[----:B------:R-:W-:Y:S01]  /*9b4a0*/  STL.64 [R1+0x2990], R172 ;  /* 0x002990ac01007387 */ /* 0x000fe20000100a00 */
[----:B------:R1:W-:Y:S02]  /*9b4b0*/  STL.64 [R1+0x2998], R174 ;  /* 0x002998ae01007387 */ /* 0x0003e40000100a00 */
[----:B------:R-:W2:Y:S05]  /*9b4c0*/  LDL.LU R240, [R1+0x1530] ;  /* 0x0015300001f07983 */ /* 0x000eaa0000300800 */
[----:B------:R3:W-:Y:S01]  /*9b4d0*/  STL.64 [R1+0x2980], R132 ;  /* 0x0029808401007387 */ /* 0x0007e20000100a00 */
[----:B------:R4:W-:Y:S01]  /*9b4e0*/  STL.64 [R1+0x2988], R134 ;  /* 0x0029888601007387 */ /* 0x0009e20000100a00 */
[----:B-1----:R-:W-:Y:S06]  /*9b4f0*/  HMMA.1688.F32.TF32 R172, R236, R48, R244 ;  /* 0x00000030ecac723c */ /* 0x002fec00000810f4 */
[----:B------:R1:W-:Y:S01]  /*9b500*/  STL.64 [R1+0x2970], R128 ;  /* 0x0029708001007387 */ /* 0x0003e20000100a00 */
[----:B------:R1:W-:Y:S02]  /*9b510*/  STL.64 [R1+0x2978], R130 ;  /* 0x0029788201007387 */ /* 0x0003e40000100a00 */
[----:B------:R-:W2:Y:S02]  /*9b520*/  LDL.LU R241, [R1+0x1534] ;  /* 0x0015340001f17983 */ /* 0x000ea40000300800 */
[----:B------:R-:W2:Y:S01]  /*9b530*/  LDL.LU R242, [R1+0x1538] ;  /* 0x0015380001f27983 */ /* 0x000ea20000300800 */
[----:B------:R-:W2:Y:S01]  /*9b540*/  LDL.LU R243, [R1+0x153c] ;  /* 0x00153c0001f37983 */ /* 0x000ea20000300800 */
[----:B---3--:R-:W3:Y:S02]  /*9b550*/  LDL.LU R132, [R1+0x1520] ;  /* 0x0015200001847983 */ /* 0x008ee40000300800 */
[----:B------:R-:W3:Y:S02]  /*9b560*/  LDL.LU R133, [R1+0x1524] ;  /* 0x0015240001857983 */ /* 0x000ee40000300800 */
[----:B----4-:R-:W3:Y:S01]  /*9b570*/  LDL.LU R134, [R1+0x1528] ;  /* 0x0015280001867983 */ /* 0x010ee20000300800 */
[----:B------:R-:W3:Y:S04]  /*9b580*/  LDL.LU R135, [R1+0x152c] ;  /* 0x00152c0001877983 */ /* 0x000ee80000300800 */
[----:B-1----:R-:W4:Y:S01]  /*9b590*/  LDL.LU R128, [R1+0x1510] ;  /* 0x0015100001807983 */ /* 0x002f220000300800 */
[----:B------:R-:W4:Y:S02]  /*9b5a0*/  LDL.LU R129, [R1+0x1514] ;  /* 0x0015140001817983 */ /* 0x000f240000300800 */
[----:B------:R-:W4:Y:S02]  /*9b5b0*/  LDL.LU R130, [R1+0x1518] ;  /* 0x0015180001827983 */ /* 0x000f240000300800 */
[----:B------:R-:W4:Y:S01]  /*9b5c0*/  LDL.LU R131, [R1+0x151c] ;  /* 0x00151c0001837983 */ /* 0x000f220000300800 */
[----:B------:R-:W2:Y:S01]  /*9b5d0*/  LDL.LU R244, [R1+0x1500] ;  /* 0x0015000001f47983 */ /* 0x000ea20000300800 */
[----:B------:R-:W-:Y:S01]  /*9b5e0*/  MOV R245, R122 ;  /* 0x0000007a00f57202 */ /* 0x000fe20000000f00 */
[----:B------:R-:W-:-:S02]  /*9b5f0*/  IMAD.MOV.U32 R246, RZ, RZ, R126 ;  /* 0x000000fffff67224 */ /* 0x000fc400078e007e */
[----:B------:R-:W-:Y:S01]  /*9b600*/  IMAD.MOV.U32 R247, RZ, RZ, R127 ;  /* 0x000000fffff77224 */ /* 0x000fe200078e007f */
[----:B------:R-:W-:Y:S01]  /*9b610*/  STL.64 [R1+0x2960], R172 ;  /* 0x002960ac01007387 */ /* 0x000fe20000100a00 */
[----:B------:R1:W-:Y:S02]  /*9b620*/  STL.64 [R1+0x2968], R174 ;  /* 0x002968ae01007387 */ /* 0x0003e40000100a00 */
[----:B------:R-:W2:Y:S02]  /*9b630*/  LDL.LU R122, [R1+0x5e14] ;  /* 0x005e1400017a7983 */ /* 0x000ea40000300800 */
[----:B------:R-:W2:Y:S01]  /*9b640*/  LDL.LU R126, [R1+0x5e10] ;  /* 0x005e1000017e7983 */ /* 0x000ea20000300800 */
[----:B------:R-:W2:Y:S01]  /*9b650*/  LDL.LU R127, [R1+0x5e0c] ;  /* 0x005e0c00017f7983 */ /* 0x000ea20000300800 */
[C---:B-1----:R-:W-:Y:S08]  /*9b660*/  HMMA.1688.F32.TF32 R172, R236.reuse, R44, R168 ;  /* 0x0000002cecac723c */ /* 0x042ff000000810a8 */
[C---:B------:R-:W-:Y:S08]  /*9b670*/  HMMA.1688.F32.TF32 R168, R236.reuse, R40, R164 ;  /* 0x00000028eca8723c */ /* 0x040ff000000810a4 */
[C---:B------:R-:W-:Y:S08]  /*9b680*/  HMMA.1688.F32.TF32 R164, R236.reuse, R36, R160 ;  /* 0x00000024eca4723c */ /* 0x040ff000000810a0 */
[C---:B------:R-:W-:Y:S08]  /*9b690*/  HMMA.1688.F32.TF32 R160, R236.reuse, R32, R156 ;  /* 0x00000020eca0723c */ /* 0x040ff0000008109c */
[C---:B------:R-:W-:Y:S08]  /*9b6a0*/  HMMA.1688.F32.TF32 R156, R236.reuse, R28, R152 ;  /* 0x0000001cec9c723c */ /* 0x040ff00000081098 */
[C---:B------:R-:W-:Y:S08]  /*9b6b0*/  HMMA.1688.F32.TF32 R152, R236.reuse, R8, R148 ;  /* 0x00000008ec98723c */ /* 0x040ff00000081094 */
[C---:B------:R-:W-:Y:S08]  /*9b6c0*/  HMMA.1688.F32.TF32 R148, R236.reuse, R4, R144 ;  /* 0x00000004ec94723c */ /* 0x040ff00000081090 */
[----:B------:R-:W-:Y:S01]  /*9b6d0*/  HMMA.1688.F32.TF32 R144, R236, R248, R140 ;  /* 0x000000f8ec90723c */ /* 0x000fe2000008108c */
[----:B------:R-:W-:Y:S04]  /*9b6e0*/  LDS R236, [R252+0xa000] ;  /* 0x00a00000fcec7984 */ /* 0x000fe80000000800 */
[----:B------:R-:W-:Y:S04]  /*9b6f0*/  LDS R238, [R252+0xb000] ;  /* 0x00b00000fcee7984 */ /* 0x000fe80000000800 */
[----:B------:R-:W-:Y:S04]  /*9b700*/  LDS R237, [R2+0xa000] ;  /* 0x00a0000002ed7984 */ /* 0x000fe80000000800 */
[----:B------:R-:W1:Y:S04]  /*9b710*/  LDS R239, [R2+0xb000] ;  /* 0x00b0000002ef7984 */ /* 0x000e680000000800 */
        /* <DEDUP_REMOVED lines=16> */
[----:B--2---:R-:W-:Y:S07]  /*9b820*/  HMMA.1688.F32.TF32 R140, R232, R126, R136 ;  /* 0x0000007ee88c723c */ /* 0x004fee0000081088 */
[----:B------:R-:W-:-:S02]  /*9b830*/  MOV R136, R123 ;  /* 0x0000007b00887202 */ /* 0x000fc40000000f00 */
[----:B------:R-:W2:Y:S01]  /*9b840*/  LDL.LU R123, [R1+0x5e08] ;  /* 0x005e0800017b7983 */ /* 0x000ea20000300800 */
[----:B------:R-:W-:Y:S02]  /*9b850*/  IMAD.MOV.U32 R137, RZ, RZ, R114 ;  /* 0x000000ffff897224 */ /* 0x000fe400078e0072 */
[----:B------:R-:W-:Y:S01]  /*9b860*/  IMAD.MOV.U32 R138, RZ, RZ, R118 ;  /* 0x000000ffff8a7224 */ /* 0x000fe200078e0076 */
[----:B------:R-:W-:-:S10]  /*9b870*/  MOV R139, R119 ;  /* 0x00000077008b7202 */ /* 0x000fd40000000f00 */
[----:B------:R-:W-:Y:S01]  /*9b880*/  STL.64 [R1+0x28c0], R140 ;  /* 0x0028c08c01007387 */ /* 0x000fe20000100a00 */
[----:B------:R2:W-:Y:S02]  /*9b890*/  STL.64 [R1+0x28c8], R142 ;  /* 0x0028c88e01007387 */ /* 0x0005e40000100a00 */
[----:B------:R-:W4:Y:S02]  /*9b8a0*/  LDL.LU R114, [R1+0x5e04] ;  /* 0x005e040001727983 */ /* 0x000f240000300800 */
[----:B------:R-:W3:Y:S01]  /*9b8b0*/  LDL.LU R118, [R1+0x5e00] ;  /* 0x005e000001767983 */ /* 0x000ee20000300800 */
[----:B------:R-:W3:Y:S01]  /*9b8c0*/  LDL.LU R119, [R1+0x5dfc] ;  /* 0x005dfc0001777983 */ /* 0x000ee20000300800 */
[----:B--2---:R-:W-:Y:S07]  /*9b8d0*/  HMMA.1688.F32.TF32 R140, R232, R122, R240 ;  /* 0x0000007ae88c723c */ /* 0x004fee00000810f0 */
[----:B------:R-:W-:-:S02]  /*9b8e0*/  IMAD.MOV.U32 R240, RZ, RZ, R115 ;  /* 0x000000fffff07224 */ /* 0x000fc400078e0073 */
[----:B------:R-:W4:Y:S01]  /*9b8f0*/  LDL.LU R115, [R1+0x5df8] ;  /* 0x005df80001737983 */ /* 0x000f220000300800 */
[----:B------:R-:W-:Y:S01]  /*9b900*/  IMAD.MOV.U32 R242, RZ, RZ, R110 ;  /* 0x000000fffff27224 */ /* 0x000fe200078e006e */
[----:B------:R-:W-:Y:S11]  /*9b910*/  MOV R243, R111 ;  /* 0x0000006f00f37202 */ /* 0x000ff60000000f00 */
[----:B------:R-:W-:Y:S01]  /*9b920*/  @!UPT UIADD3 URZ, URZ, URZ, URZ ;  /* 0x0000003f3f3ff290 */ /* 0x000fe2000fffe03f */
[----:B------:R-:W-:Y:S01]  /*9b930*/  STL.64 [R1+0x28b0], R140 ;  /* 0x0028b08c01007387 */ /* 0x000fe20000100a00 */
[----:B------:R-:W-:Y:S02]  /*9b940*/  STL.64 [R1+0x28b8], R142 ;  /* 0x0028b88e01007387 */ /* 0x000fe40000100a00 */
[----:B------:R-:W2:Y:S02]  /*9b950*/  LDL.LU R241, [R1+0x14e4] ;  /* 0x0014e40001f17983 */ /* 0x000ea40000300800 */
[----:B------:R-:W2:Y:S01]  /*9b960*/  LDL.LU R110, [R1+0x5df4] ;  /* 0x005df400016e7983 */ /* 0x000ea20000300800 */
[----:B------:R-:W2:Y:S01]  /*9b970*/  LDL.LU R111, [R1+0x5df0] ;  /* 0x005df000016f7983 */ /* 0x000ea20000300800 */
[C---:B---3--:R-:W-:Y:S11]  /*9b980*/  HMMA.1688.F32.TF32 R132, R232.reuse, R118, R132 ;  /* 0x00000076e884723c */ /* 0x048ff60000081084 */
[----:B------:R-:W-:Y:S11]  /*9b990*/  @!UPT UIADD3 URZ, URZ, URZ, URZ ;  /* 0x0000003f3f3ff290 */ /* 0x000ff6000fffe03f */
[----:B------:R-:W-:Y:S01]  /*9b9a0*/  @!UPT UIADD3 URZ, URZ, URZ, URZ ;  /* 0x0000003f3f3ff290 */ /* 0x000fe2000fffe03f */
[----:B------:R4:W-:Y:S01]  /*9b9b0*/  STL.64 [R1+0x28a0], R132 ;  /* 0x0028a08401007387 */ /* 0x0009e20000100a00 */
[----:B------:R-:W-:Y:S02]  /*9b9c0*/  IMAD.MOV.U32 R249, RZ, RZ, R134 ;  /* 0x000000fffff97224 */ /* 0x000fe400078e0086 */
[----:B------:R-:W-:Y:S02]  /*9b9d0*/  IMAD.MOV.U32 R248, RZ, RZ, R135 ;  /* 0x000000fffff87224 */ /* 0x000fe400078e0087 */
[C---:B----4-:R-:W-:Y:S01]  /*9b9e0*/  HMMA.1688.F32.TF32 R132, R232.reuse, R114, R128 ;  /* 0x00000072e884723c */ /* 0x050fe20000081080 */
[----:B------:R-:W3:Y:S06]  /*9b9f0*/  LDL.LU R128, [R1+0x14d0] ;  /* 0x0014d00001807983 */ /* 0x000eec0000300800 */
[----:B------:R-:W-:Y:S11]  /*9ba00*/  MOV R131, R106 ;  /* 0x0000006a00837202 */ /* 0x000ff60000000f00 */
[----:B------:R-:W-:Y:S05]  /*9ba10*/  @!UPT UIADD3 URZ, URZ, URZ, URZ ;  /* 0x0000003f3f3ff290 */ /* 0x000fea000fffe03f */
[----:B------:R-:W-:Y:S01]  /*9ba20*/  STL.64 [R1+0x2890], R132 ;  /* 0x0028908401007387 */ /* 0x000fe20000100a00 */
[----:B------:R2:W-:Y:S02]  /*9ba30*/  STL.64 [R1+0x2898], R134 ;  /* 0x0028988601007387 */ /* 0x0005e40000100a00 */
[----:B------:R-:W3:Y:S02]  /*9ba40*/  LDL.LU R129, [R1+0x14d4] ;  /* 0x0014d40001817983 */ /* 0x000ee40000300800 */
[----:B------:R-:W3:Y:S01]  /*9ba50*/  LDL.LU R130, [R1+0x14d8] ;  /* 0x0014d80001827983 */ /* 0x000ee20000300800 */
[----:B------:R-:W4:Y:S01]  /*9ba60*/  LDL.LU R106, [R1+0x5dec] ;  /* 0x005dec00016a7983 */ /* 0x000f220000300800 */
[----:B--2---:R-:W-:Y:S07]  /*9ba70*/  HMMA.1688.F32.TF32 R132, R232, R110, R244 ;  /* 0x0000006ee884723c */ /* 0x004fee00000810f4 */
[----:B------:R-:W-:-:S02]  /*9ba80*/  IMAD.MOV.U32 R244, RZ, RZ, R107 ;  /* 0x000000fffff47224 */ /* 0x000fc400078e006b */
[----:B------:R-:W4:Y:S01]  /*9ba90*/  LDL.LU R107, [R1+0x5de8] ;  /* 0x005de800016b7983 */ /* 0x000f220000300800 */
[----:B------:R-:W2:Y:S01]  /*9baa0*/  LDL.LU R245, [R1+0x14c4] ;  /* 0x0014c40001f57983 */ /* 0x000ea20000300800 */
[----:B------:R-:W-:Y:S01]  /*9bab0*/  MOV R246, R102 ;  /* 0x0000006600f67202 */ /* 0x000fe20000000f00 */
[----:B------:R-:W-:Y:S01]  /*9bac0*/  IMAD.MOV.U32 R247, RZ, RZ, R103 ;  /* 0x000000fffff77224 */ /* 0x000fe200078e0067 */
[----:B------:R-:W2:Y:S01]  /*9bad0*/  LDL.LU R102, [R1+0x5de4] ;  /* 0x005de40001667983 */ /* 0x000ea20000300800 */
[----:B------:R-:W2:Y:S10]  /*9bae0*/  LDL.LU R103, [R1+0x5de0] ;  /* 0x005de00001677983 */ /* 0x000eb40000300800 */
[----:B------:R-:W-:-:S02]  /*9baf0*/  IMAD.MOV.U32 R9, RZ, RZ, R132 ;  /* 0x000000ffff097224 */ /* 0x000fc400078e0084 */
[----:B------:R-:W-:Y:S01]  /*9bb00*/  IMAD.MOV.U32 R8, RZ, RZ, R133 ;  /* 0x000000ffff087224 */ /* 0x000fe200078e0085 */
[----:B------:R-:W-:Y:S01]  /*9bb10*/  MOV R5, R134 ;  /* 0x0000008600057202 */ /* 0x000fe20000000f00 */
[----:B------:R-:W-:-:S05]  /*9bb20*/  IMAD.MOV.U32 R4, RZ, RZ, R135 ;  /* 0x000000ffff047224 */ /* 0x000fca00078e0087 */
[----:B------:R-:W-:Y:S01]  /*9bb30*/  STL [R1+0x59a0], R4 ;  /* 0x0059a00401007387 */ /* 0x000fe20000100800 */
[----:B------:R-:W-:Y:S02]  /*9bb40*/  STL [R1+0x599c], R8 ;  /* 0x00599c0801007387 */ /* 0x000fe40000100800 */
[----:B------:R-:W-:Y:S02]  /*9bb50*/  STL [R1+0x5998], R9 ;  /* 0x0059980901007387 */ /* 0x000fe40000100800 */
[----:B------:R-:W-:Y:S01]  /*9bb60*/  STL [R1+0x5994], R5 ;  /* 0x0059940501007387 */ /* 0x000fe20000100800 */
[----:B----4-:R-:W-:Y:S07]  /*9bb70*/  HMMA.1688.F32.TF32 R132, R232, R106, R136 ;  /* 0x0000006ae884723c */ /* 0x010fee0000081088 */
[----:B------:R-:W-:-:S02]  /*9bb80*/  IMAD.MOV.U32 R138, RZ, RZ, R98 ;  /* 0x000000ffff8a7224 */ /* 0x000fc400078e0062 */
[----:B------:R-:W-:Y:S11]  /*9bb90*/  IMAD.MOV.U32 R139, RZ, RZ, R99 ;  /* 0x000000ffff8b7224 */ /* 0x000ff600078e0063 */
[----:B------:R-:W-:Y:S03]  /*9bba0*/  @!UPT UIADD3 URZ, URZ, URZ, URZ ;  /* 0x0000003f3f3ff290 */ /* 0x000fe6000fffe03f */
[----:B------:R2:W-:Y:S01]  /*9bbb0*/  STL.64 [R1+0x2d50], R132 ;  /* 0x002d508401007387 */ /* 0x0005e20000100a00 */
[----:B------:R-:W-:Y:S01]  /*9bbc0*/  IMAD.MOV.U32 R29, RZ, RZ, R134 ;  /* 0x000000ffff1d7224 */ /* 0x000fe200078e0086 */
[----:B------:R-:W-:Y:S01]  /*9bbd0*/  MOV R28, R135 ;  /* 0x00000087001c7202 */ /* 0x000fe20000000f00 */
[----:B------:R-:W4:Y:S01]  /*9bbe0*/  LDL.LU R136, [R1+0x14b0] ;  /* 0x0014b00001887983 */ /* 0x000f220000300800 */
[----:B------:R-:W4:Y:S01]  /*9bbf0*/  LDL.LU R137, [R1+0x14b4] ;  /* 0x0014b40001897983 */ /* 0x000f220000300800 */
[----:B------:R-:W3:Y:S02]  /*9bc00*/  LDL.LU R98, [R1+0x5ddc] ;  /* 0x005ddc0001627983 */ /* 0x000ee40000300800 */
[----:B------:R-:W3:Y:S01]  /*9bc10*/  LDL.LU R99, [R1+0x5dd8] ;  /* 0x005dd80001637983 */ /* 0x000ee20000300800 */
[----:B--2---:R-:W-:Y:S01]  /*9bc20*/  HMMA.1688.F32.TF32 R132, R232, R102, R240 ;  /* 0x00000066e884723c */ /* 0x004fe200000810f0 */
[----:B------:R2:W-:Y:S01]  /*9bc30*/  STL [R1+0x59a8], R28 ;  /* 0x0059a81c01007387 */ /* 0x0005e20000100800 */
[----:B------:R1:W-:Y:S05]  /*9bc40*/  STL [R1+0x59a4], R29 ;  /* 0x0059a41d01007387 */ /* 0x0003ea0000100800 */
[----:B------:R-:W-:Y:S01]  /*9bc50*/  MOV R242, R94 ;  /* 0x0000005e00f27202 */ /* 0x000fe20000000f00 */
[----:B------:R-:W-:Y:S11]  /*9bc60*/  IMAD.MOV.U32 R243, RZ, RZ, R95 ;  /* 0x000000fffff37224 */ /* 0x000ff600078e005f */
[----:B------:R-:W-:Y:S04]  /*9bc70*/  @!UPT UIADD3 URZ, URZ, URZ, URZ ;  /* 0x0000003f3f3ff290 */ /* 0x000fe8000fffe03f */
[----:B------:R-:W-:Y:S01]  /*9bc80*/  STL [R1+0x2d4c], R135 ;  /* 0x002d4c8701007387 */ /* 0x000fe20000100800 */
[----:B------:R-:W4:Y:S02]  /*9bc90*/  LDL.LU R240, [R1+0x14a0] ;  /* 0x0014a00001f07983 */ /* 0x000f240000300800 */
[----:B------:R-:W4:Y:S02]  /*9bca0*/  LDL.LU R241, [R1+0x14a4] ;  /* 0x0014a40001f17983 */ /* 0x000f240000300800 */
[----:B------:R-:W4:Y:S01]  /*9bcb0*/  LDL.LU R94, [R1+0x5dd4] ;  /* 0x005dd400015e7983 */ /* 0x000f220000300800 */
[----:B------:R-:W4:Y:S01]  /*9bcc0*/  LDL.LU R95, [R1+0x5dd0] ;  /* 0x005dd000015f7983 */ /* 0x000f220000300800 */
[----:B------:R-:W-:Y:S01]  /*9bcd0*/  IMAD.MOV.U32 R5, RZ, RZ, R134 ;  /* 0x000000ffff057224 */ /* 0x000fe200078e0086 */
[----:B------:R-:W-:Y:S01]  /*9bce0*/  MOV R8, R132 ;  /* 0x0000008400087202 */ /* 0x000fe20000000f00 */
[----:B------:R-:W-:-:S03]  /*9bcf0*/  IMAD.MOV.U32 R9, RZ, RZ, R133 ;  /* 0x000000ffff097224 */ /* 0x000fc600078e0085 */
[----:B------:R-:W-:Y:S01]  /*9bd00*/  STL [R1+0x59b4], R5 ;  /* 0x0059b40501007387 */ /* 0x000fe20000100800 */
[----:B------:R-:W-:Y:S02]  /*9bd10*/  STL [R1+0x59b0], R8 ;  /* 0x0059b00801007387 */ /* 0x000fe40000100800 */
[----:B------:R-:W-:Y:S01]  /*9bd20*/  STL [R1+0x59ac], R9 ;  /* 0x0059ac0901007387 */ /* 0x000fe20000100800 */
[C---:B---3--:R-:W-:Y:S11]  /*9bd30*/  HMMA.1688.F32.TF32 R128, R232.reuse, R98, R128 ;  /* 0x00000062e880723c */ /* 0x048ff60000081080 */
[----:B------:R-:W-:Y:S11]  /*9bd40*/  @!UPT UIADD3 URZ, URZ, URZ, URZ ;  /* 0x0000003f3f3ff290 */ /* 0x000ff6000fffe03f */
[----:B------:R-:W-:Y:S01]  /*9bd50*/  @!UPT UIADD3 URZ, URZ, URZ, URZ ;  /* 0x0000003f3f3ff290 */ /* 0x000fe2000fffe03f */
[----:B------:R3:W-:Y:S01]  /*9bd60*/  STL [R1+0x2d30], R128 ;  /* 0x002d308001007387 */ /* 0x0007e20000100800 */
[----:B--2---:R-:W-:Y:S01]  /*9bd70*/  IMAD.MOV.U32 R28, RZ, RZ, R129 ;  /* 0x000000ffff1c7224 */ /* 0x004fe200078e0081 */
[----:B-1----:R-:W-:Y:S01]  /*9bd80*/  MOV R29, R130 ;  /* 0x00000082001d7202 */ /* 0x002fe20000000f00 */
[----:B------:R-:W-:Y:S02]  /*9bd90*/  IMAD.MOV.U32 R4, RZ, RZ, R131 ;  /* 0x000000ffff047224 */ /* 0x000fe400078e0083 */
[----:B------:R-:W-:Y:S01]  /*9bda0*/  IMAD.MOV.U32 R130, RZ, RZ, R90 ;  /* 0x000000ffff827224 */ /* 0x000fe200078e005a */
[----:B------:R-:W-:Y:S01]  /*9bdb0*/  MOV R131, R91 ;  /* 0x0000005b00837202 */ /* 0x000fe20000000f00 */
[----:B---3--:R-:W2:Y:S01]  /*9bdc0*/  LDL.LU R128, [R1+0x1490] ;  /* 0x0014900001807983 */ /* 0x008ea20000300800 */
[----:B------:R-:W2:Y:S01]  /*9bdd0*/  LDL.LU R129, [R1+0x1494] ;  /* 0x0014940001817983 */ /* 0x000ea20000300800 */
[----:B----4-:R-:W-:Y:S01]  /*9bde0*/  HMMA.1688.F32.TF32 R132, R232, R94, R244 ;  /* 0x0000005ee884723c */ /* 0x010fe200000810f4 */
[----:B------:R-:W3:Y:S01]  /*9bdf0*/  LDL.LU R90, [R1+0x5dcc] ;  /* 0x005dcc00015a7983 */ /* 0x000ee20000300800 */
[----:B------:R-:W3:Y:S01]  /*9be00*/  LDL.LU R91, [R1+0x5dc8] ;  /* 0x005dc800015b7983 */ /* 0x000ee20000300800 */
[----:B------:R-:W-:Y:S02]  /*9be10*/  STL [R1+0x59c0], R4 ;  /* 0x0059c00401007387 */ /* 0x000fe40000100800 */
[----:B------:R-:W-:Y:S02]  /*9be20*/  STL [R1+0x59bc], R29 ;  /* 0x0059bc1d01007387 */ /* 0x000fe40000100800 */
[----:B------:R-:W-:Y:S02]  /*9be30*/  STL [R1+0x59b8], R28 ;  /* 0x0059b81c01007387 */ /* 0x000fe40000100800 */
[----:B------:R-:W-:-:S02]  /*9be40*/  IMAD.MOV.U32 R244, RZ, RZ, R26 ;  /* 0x000000fffff47224 */ /* 0x000fc400078e001a */
[----:B------:R-:W-:Y:S01]  /*9be50*/  IMAD.MOV.U32 R245, RZ, RZ, R27 ;  /* 0x000000fffff57224 */ /* 0x000fe200078e001b */
[----:B------:R-:W-:Y:S01]  /*9be60*/  MOV R246, R86 ;  /* 0x0000005600f67202 */ /* 0x000fe20000000f00 */
[----:B------:R-:W-:-:S10]  /*9be70*/  IMAD.MOV.U32 R247, RZ, RZ, R87 ;  /* 0x000000fffff77224 */ /* 0x000fd400078e0057 */
[----:B------:R3:W-:Y:S01]  /*9be80*/  STL [R1+0x2d20], R132 ;  /* 0x002d208401007387 */ /* 0x0007e20000100800 */
[----:B------:R-:W2:Y:S02]  /*9be90*/  LDL.LU R26, [R1+0x5dc4] ;  /* 0x005dc400011a7983 */ /* 0x000ea40000300800 */
[----:B------:R-:W2:Y:S02]  /*9bea0*/  LDL.LU R27, [R1+0x5dc0] ;  /* 0x005dc000011b7983 */ /* 0x000ea40000300800 */
[----:B------:R-:W4:Y:S01]  /*9beb0*/  LDL.LU R86, [R1+0x5dbc] ;  /* 0x005dbc0001567983 */ /* 0x000f220000300800 */
[----:B------:R-:W4:Y:S01]  /*9bec0*/  LDL.LU R87, [R1+0x5db8] ;  /* 0x005db80001577983 */ /* 0x000f220000300800 */
[----:B------:R-:W-:Y:S02]  /*9bed0*/  IMAD.MOV.U32 R5, RZ, RZ, R133 ;  /* 0x000000ffff057224 */ /* 0x000fe400078e0085 */
[----:B------:R-:W-:Y:S01]  /*9bee0*/  IMAD.MOV.U32 R8, RZ, RZ, R134 ;  /* 0x000000ffff087224 */ /* 0x000fe200078e0086 */
[----:B------:R-:W-:-:S05]  /*9bef0*/  MOV R9, R135 ;  /* 0x0000008700097202 */ /* 0x000fca0000000f00 */
[----:B------:R-:W-:Y:S01]  /*9bf00*/  STL [R1+0x59cc], R9 ;  /* 0x0059cc0901007387 */ /* 0x000fe20000100800 */
[----:B------:R-:W-:Y:S02]  /*9bf10*/  STL [R1+0x59c8], R8 ;  /* 0x0059c80801007387 */ /* 0x000fe40000100800 */
[----:B------:R-:W-:Y:S01]  /*9bf20*/  STL [R1+0x59c4], R5 ;  /* 0x0059c40501007387 */ /* 0x000fe20000100800 */
[C---:B---3--:R-:W-:Y:S11]  /*9bf30*/  HMMA.1688.F32.TF32 R132, R232.reuse, R90, R136 ;  /* 0x0000005ae884723c */ /* 0x048ff60000081088 */
[----:B------:R-:W-:Y:S11]  /*9bf40*/  @!UPT UIADD3 URZ, URZ, URZ, URZ ;  /* 0x0000003f3f3ff290 */ /* 0x000ff6000fffe03f */
[----:B------:R-:W-:Y:S01]  /*9bf50*/  @!UPT UIADD3 URZ, URZ, URZ, URZ ;  /* 0x0000003f3f3ff290 */ /* 0x000fe2000fffe03f */
[----:B------:R4:W-:Y:S01]  /*9bf60*/  STL [R1+0x2d10], R132 ;  /* 0x002d108401007387 */ /* 0x0009e20000100800 */
[----:B------:R-:W-:Y:S01]  /*9bf70*/  IMAD.MOV.U32 R4, RZ, RZ, R133 ;  /* 0x000000ffff047224 */ /* 0x000fe200078e0085 */
[----:B------:R-:W-:Y:S01]  /*9bf80*/  MOV R29, R134 ;  /* 0x00000086001d7202 */ /* 0x000fe20000000f00 */
[----:B------:R-:W-:Y:S02]  /*9bf90*/  IMAD.MOV.U32 R28, RZ, RZ, R135 ;  /* 0x000000ffff1c7224 */ /* 0x000fe400078e0087 */
[C---:B----4-:R-:W-:Y:S08]  /*9bfa0*/  HMMA.1688.F32.TF32 R132, R232.reuse, R86, R240 ;  /* 0x00000056e884723c */ /* 0x050ff000000810f0 */
[----:B--2---:R-:W-:Y:S01]  /*9bfb0*/  HMMA.1688.F32.TF32 R128, R232, R26, R128 ;  /* 0x0000001ae880723c */ /* 0x004fe20000081080 */
[----:B------:R-:W-:Y:S01]  /*9bfc0*/  STL [R1+0x59d8], R28 ;  /* 0x0059d81c01007387 */ /* 0x000fe20000100800 */
[----:B------:R-:W-:Y:S02]  /*9bfd0*/  STL [R1+0x59d4], R29 ;  /* 0x0059d41d01007387 */ /* 0x000fe40000100800 */
[----:B------:R-:W-:Y:S11]  /*9bfe0*/  STL [R1+0x59d0], R4 ;  /* 0x0059d00401007387 */ /* 0x000ff60000100800 */
[----:B------:R1:W-:Y:S01]  /*9bff0*/  STL [R1+0x2d00], R132 ;  /* 0x002d008401007387 */ /* 0x0003e20000100800 */
[----:B------:R-:W-:Y:S01]  /*9c000*/  IMAD.MOV.U32 R5, RZ, RZ, R135 ;  /* 0x000000ffff057224 */ /* 0x000fe200078e0087 */
[----:B------:R-:W-:Y:S01]  /*9c010*/  MOV R8, R134 ;  /* 0x0000008600087202 */ /* 0x000fe20000000f00 */
[----:B------:R-:W2:Y:S02]  /*9c020*/  LDL.LU R240, [R1+0x1470] ;  /* 0x0014700001f07983 */ /* 0x000ea40000300800 */
[----:B------:R-:W-:Y:S01]  /*9c030*/  IMAD.MOV.U32 R9, RZ, RZ, R133 ;  /* 0x000000ffff097224 */ /* 0x000fe200078e0085 */
[----:B------:R-:W2:Y:S01]  /*9c040*/  LDL.LU R241, [R1+0x1474] ;  /* 0x0014740001f17983 */ /* 0x000ea20000300800 */
[----:B------:R-:W2:Y:S02]  /*9c050*/  LDL.LU R242, [R1+0x1478] ;  /* 0x0014780001f27983 */ /* 0x000ea40000300800 */
[----:B------:R-:W2:Y:S02]  /*9c060*/  LDL.LU R243, [R1+0x147c] ;  /* 0x00147c0001f37983 */ /* 0x000ea40000300800 */
[----:B------:R-:W-:Y:S01]  /*9c070*/  STL [R1+0x59e4], R5 ;  /* 0x0059e40501007387 */ /* 0x000fe20000100800 */
[----:B------:R-:W-:Y:S01]  /*9c080*/  STL [R1+0x59e0], R8 ;  /* 0x0059e00801007387 */ /* 0x000fe20000100800 */
[----:B------:R-:W-:Y:S02]  /*9c090*/  STL [R1+0x59dc], R9 ;  /* 0x0059dc0901007387 */ /* 0x000fe40000100800 */
[----:B------:R3:W-:Y:S02]  /*9c0a0*/  STL [R1+0x2cf0], R128 ;  /* 0x002cf08001007387 */ /* 0x0007e40000100800 */
[----:B-1----:R-:W4:Y:S01]  /*9c0b0*/  LDL.LU R132, [R1+0x1460] ;  /* 0x0014600001847983 */ /* 0x002f220000300800 */
[----:B------:R-:W4:Y:S01]  /*9c0c0*/  LDL.LU R133, [R1+0x1464] ;  /* 0x0014640001857983 */ /* 0x000f220000300800 */
[----:B------:R-:W-:-:S02]  /*9c0d0*/  IMAD.MOV.U32 R134, RZ, RZ, R22 ;  /* 0x000000ffff867224 */ /* 0x000fc400078e0016 */
[----:B------:R-:W3:Y:S01]  /*9c0e0*/  LDL.LU R22, [R1+0x5db4] ;  /* 0x005db40001167983 */ /* 0x000ee20000300800 */
[----:B------:R-:W-:Y:S02]  /*9c0f0*/  MOV R135, R23 ;  /* 0x0000001700877202 */ /* 0x000fe40000000f00 */
[----:B------:R-:W3:Y:S01]  /*9c100*/  LDL.LU R23, [R1+0x5db0] ;  /* 0x005db00001177983 */ /* 0x000ee20000300800 */
[----:B------:R-:W-:Y:S01]  /*9c110*/  IMAD.MOV.U32 R28, RZ, RZ, R129 ;  /* 0x000000ffff1c7224 */ /* 0x000fe200078e0081 */
[----:B------:R-:W-:Y:S01]  /*9c120*/  MOV R29, R130 ;  /* 0x00000082001d7202 */ /* 0x000fe20000000f00 */
[----:B------:R-:W-:Y:S01]  /*9c130*/  IMAD.MOV.U32 R4, RZ, RZ, R131 ;  /* 0x000000ffff047224 */ /* 0x000fe200078e0083 */
[----:B------:R-:W2:Y:S01]  /*9c140*/  LDL.LU R136, [R1+0x1450] ;  /* 0x0014500001887983 */ /* 0x000ea20000300800 */
[----:B------:R-:W2:Y:S02]  /*9c150*/  LDL.LU R137, [R1+0x1454] ;  /* 0x0014540001897983 */ /* 0x000ea40000300800 */
[----:B------:R-:W2:Y:S02]  /*9c160*/  LDL.LU R138, [R1+0x1458] ;  /* 0x00145800018a7983 */ /* 0x000ea40000300800 */
[----:B------:R-:W2:Y:S01]  /*9c170*/  LDL.LU R139, [R1+0x145c] ;  /* 0x00145c00018b7983 */ /* 0x000ea20000300800 */
[----:B------:R-:W-:Y:S01]  /*9c180*/  STL [R1+0x59f0], R4 ;  /* 0x0059f00401007387 */ /* 0x000fe20000100800 */
[----:B------:R-:W-:Y:S02]  /*9c190*/  STL [R1+0x59ec], R29 ;  /* 0x0059ec1d01007387 */ /* 0x000fe40000100800 */
[----:B------:R-:W-:Y:S01]  /*9c1a0*/  STL [R1+0x59e8], R28 ;  /* 0x0059e81c01007387 */ /* 0x000fe20000100800 */
[----:B---3--:R-:W-:Y:S11]  /*9c1b0*/  HMMA.1688.F32.TF32 R128, R232, R22, R244 ;  /* 0x00000016e880723c */ /* 0x008ff600000810f4 */
[----:B------:R-:W-:Y:S11]  /*9c1c0*/  @!UPT UIADD3 URZ, URZ, URZ, URZ ;  /* 0x0000003f3f3ff290 */ /* 0x000ff6000fffe03f */
[----:B------:R-:W-:Y:S01]  /*9c1d0*/  @!UPT UIADD3 URZ, URZ, URZ, URZ ;  /* 0x0000003f3f3ff290 */ /* 0x000fe2000fffe03f */
[----:B------:R1:W-:Y:S01]  /*9c1e0*/  STL [R1+0x2ce0], R128 ;  /* 0x002ce08001007387 */ /* 0x0003e20000100800 */
[----:B------:R-:W-:Y:S02]  /*9c1f0*/  IMAD.MOV.U32 R5, RZ, RZ, R129 ;  /* 0x000000ffff057224 */ /* 0x000fe400078e0081 */
[----:B------:R-:W-:Y:S02]  /*9c200*/  IMAD.MOV.U32 R8, RZ, RZ, R130 ;  /* 0x000000ffff087224 */ /* 0x000fe400078e0082 */
[----:B------:R-:W-:Y:S01]  /*9c210*/  IMAD.MOV.U32 R129, RZ, RZ, R71 ;  /* 0x000000ffff817224 */ /* 0x000fe200078e0047 */
[----:B------:R-:W-:Y:S02]  /*9c220*/  MOV R9, R131 ;  /* 0x0000008300097202 */ /* 0x000fe40000000f00 */
[----:B------:R-:W-:Y:S01]  /*9c230*/  MOV R130, R18 ;  /* 0x0000001200827202 */ /* 0x000fe20000000f00 */
[----:B------:R-:W-:Y:S02]  /*9c240*/  IMAD.MOV.U32 R131, RZ, RZ, R19 ;  /* 0x000000ffff837224 */ /* 0x000fe400078e0013 */
[----:B-1----:R-:W-:-:S02]  /*9c250*/  IMAD.MOV.U32 R128, RZ, RZ, R70 ;  /* 0x000000ffff807224 */ /* 0x002fc400078e0046 */
[----:B------:R-:W3:Y:S01]  /*9c260*/  LDL.LU R70, [R1+0x5dac] ;  /* 0x005dac0001467983 */ /* 0x000ee20000300800 */
[----:B------:R-:W3:Y:S02]  /*9c270*/  LDL.LU R71, [R1+0x5da8] ;  /* 0x005da80001477983 */ /* 0x000ee40000300800 */
[----:B------:R-:W2:Y:S02]  /*9c280*/  LDL.LU R18, [R1+0x5da4] ;  /* 0x005da40001127983 */ /* 0x000ea40000300800 */
[----:B------:R-:W2:Y:S02]  /*9c290*/  LDL.LU R19, [R1+0x5da0] ;  /* 0x005da00001137983 */ /* 0x000ea40000300800 */
[----:B------:R-:W-:Y:S01]  /*9c2a0*/  IMAD.MOV.U32 R244, RZ, RZ, R74 ;  /* 0x000000fffff47224 */ /* 0x000fe200078e004a */
[----:B------:R-:W-:Y:S01]  /*9c2b0*/  MOV R245, R75 ;  /* 0x0000004b00f57202 */ /* 0x000fe20000000f00 */
[----:B------:R-:W3:Y:S01]  /*9c2c0*/  LDL.LU R74, [R1+0x5d9c] ;  /* 0x005d9c00014a7983 */ /* 0x000ee20000300800 */
[----:B------:R-:W3:Y:S02]  /*9c2d0*/  LDL.LU R75, [R1+0x5d98] ;  /* 0x005d9800014b7983 */ /* 0x000ee40000300800 */
[----:B------:R-:W-:-:S02]  /*9c2e0*/  IMAD.MOV.U32 R246, RZ, RZ, R14 ;  /* 0x000000fffff67224 */ /* 0x000fc400078e000e */
[----:B------:R-:W-:Y:S01]  /*9c2f0*/  IMAD.MOV.U32 R247, RZ, RZ, R15 ;  /* 0x000000fffff77224 */ /* 0x000fe200078e000f */
[----:B------:R-:W4:Y:S01]  /*9c300*/  LDL.LU R14, [R1+0x5d94] ;  /* 0x005d9400010e7983 */ /* 0x000f220000300800 */
[----:B------:R-:W4:Y:S02]  /*9c310*/  LDL.LU R15, [R1+0x5d90] ;  /* 0x005d9000010f7983 */ /* 0x000f240000300800 */
[----:B------:R1:W-:Y:S02]  /*9c320*/  STL [R1+0x59fc], R9 ;  /* 0x0059fc0901007387 */ /* 0x0003e40000100800 */
[----:B------:R1:W-:Y:S01]  /*9c330*/  STL [R1+0x59f8], R8 ;  /* 0x0059f80801007387 */ /* 0x0003e20000100800 */
[----:B------:R1:W-:Y:S01]  /*9c340*/  STL [R1+0x59f4], R5 ;  /* 0x0059f40501007387 */ /* 0x0003e20000100800 */
[----:B--2---:R-:W-:Y:S07]  /*9c350*/  HMMA.1688.F32.TF32 R140, R232, R18, R240 ;  /* 0x00000012e88c723c */ /* 0x004fee00000810f0 */
[----:B------:R-:W-:Y:S01]  /*9c360*/  MOV R240, R78 ;  /* 0x0000004e00f07202 */ /* 0x000fe20000000f00 */
[----:B------:R-:W-:-:S02]  /*9c370*/  IMAD.MOV.U32 R241, RZ, RZ, R79 ;  /* 0x000000fffff17224 */ /* 0x000fc400078e004f */
[----:B------:R-:W-:Y:S01]  /*9c380*/  IMAD.MOV.U32 R242, RZ, RZ, R82 ;  /* 0x000000fffff27224 */ /* 0x000fe200078e0052 */
[----:B------:R-:W-:Y:S11]  /*9c390*/  MOV R243, R83 ;  /* 0x0000005300f37202 */ /* 0x000ff60000000f00 */
[----:B------:R-:W-:Y:S01]  /*9c3a0*/  @!UPT UIADD3 URZ, URZ, URZ, URZ ;  /* 0x0000003f3f3ff290 */ /* 0x000fe2000fffe03f */
[----:B------:R-:W-:Y:S01]  /*9c3b0*/  STL [R1+0x2cd0], R140 ;  /* 0x002cd08c01007387 */ /* 0x000fe20000100800 */
[----:B------:R-:W2:Y:S02]  /*9c3c0*/  LDL.LU R78, [R1+0x5d8c] ;  /* 0x005d8c00014e7983 */ /* 0x000ea40000300800 */
[----:B------:R-:W2:Y:S02]  /*9c3d0*/  LDL.LU R79, [R1+0x5d88] ;  /* 0x005d8800014f7983 */ /* 0x000ea40000300800 */
[----:B------:R-:W2:Y:S01]  /*9c3e0*/  LDL.LU R82, [R1+0x5d84] ;  /* 0x005d840001527983 */ /* 0x000ea20000300800 */
[----:B------:R-:W2:Y:S01]  /*9c3f0*/  LDL.LU R83, [R1+0x5d80] ;  /* 0x005d800001537983 */ /* 0x000ea20000300800 */
[----:B----4-:R-:W-:Y:S01]  /*9c400*/  HMMA.1688.F32.TF32 R132, R232, R14, R132 ;  /* 0x0000000ee884723c */ /* 0x010fe20000081084 */
[----:B------:R-:W-:Y:S02]  /*9c410*/  IMAD.MOV.U32 R28, RZ, RZ, R143 ;  /* 0x000000ffff1c7224 */ /* 0x000fe400078e008f */
[----:B------:R-:W-:Y:S01]  /*9c420*/  IMAD.MOV.U32 R29, RZ, RZ, R142 ;  /* 0x000000ffff1d7224 */ /* 0x000fe200078e008e */
[----:B------:R-:W-:-:S02]  /*9c430*/  MOV R4, R141 ;  /* 0x0000008d00047202 */ /* 0x000fc40000000f00 */
[----:B------:R-:W-:Y:S02]  /*9c440*/  STL [R1+0x5a08], R28 ;  /* 0x005a081c01007387 */ /* 0x000fe40000100800 */
[----:B------:R-:W-:Y:S02]  /*9c450*/  STL [R1+0x5a04], R29 ;  /* 0x005a041d01007387 */ /* 0x000fe40000100800 */
[----:B------:R-:W-:Y:S11]  /*9c460*/  STL [R1+0x5a00], R4 ;  /* 0x005a000401007387 */ /* 0x000ff60000100800 */
[----:B------:R-:W-:Y:S02]  /*9c470*/  @!UPT UIADD3 URZ, URZ, URZ, URZ ;  /* 0x0000003f3f3ff290 */ /* 0x000fe4000fffe03f */
[----:B------:R2:W-:Y:S01]  /*9c480*/  STL [R1+0x2cc0], R132 ;  /* 0x002cc08401007387 */ /* 0x0005e20000100800 */
[----:B-1----:R-:W-:Y:S02]  /*9c490*/  IMAD.MOV.U32 R9, RZ, RZ, R133 ;  /* 0x000000ffff097224 */ /* 0x002fe400078e0085 */
[----:B------:R-:W-:Y:S01]  /*9c4a0*/  IMAD.MOV.U32 R8, RZ, RZ, R134 ;  /* 0x000000ffff087224 */ /* 0x000fe200078e0086 */
[----:B------:R-:W-:-:S05]  /*9c4b0*/  MOV R5, R135 ;  /* 0x0000008700057202 */ /* 0x000fca0000000f00 */
[----:B------:R1:W-:Y:S01]  /*9c4c0*/  STL [R1+0x5a14], R5 ;  /* 0x005a140501007387 */ /* 0x0003e20000100800 */
[----:B------:R4:W-:Y:S02]  /*9c4d0*/  STL [R1+0x5a10], R8 ;  /* 0x005a100801007387 */ /* 0x0009e40000100800 */
[----:B------:R1:W-:Y:S01]  /*9c4e0*/  STL [R1+0x5a0c], R9 ;  /* 0x005a0c0901007387 */ /* 0x0003e20000100800 */
[C---:B--2---:R-:W-:Y:S08]  /*9c4f0*/  HMMA.1688.F32.TF32 R132, R232.reuse, R82, R136 ;  /* 0x00000052e884723c */ /* 0x044ff00000081088 */
[----:B------:R-:W-:Y:S11]  /*9c500*/  HMMA.1688.F32.TF32 R128, R232, R78, R128 ;  /* 0x0000004ee880723c */ /* 0x000ff60000081080 */
[----:B------:R-:W-:Y:S05]  /*9c510*/  @!UPT UIADD3 URZ, URZ, URZ, URZ ;  /* 0x0000003f3f3ff290 */ /* 0x000fea000fffe03f */
[----:B------:R-:W-:Y:S01]  /*9c520*/  MOV R4, R135 ;  /* 0x0000008700047202 */ /* 0x000fe20000000f00 */
[----:B------:R-:W-:Y:S02]  /*9c530*/  IMAD.MOV.U32 R29, RZ, RZ, R134 ;  /* 0x000000ffff1d7224 */ /* 0x000fe400078e0086 */
[----:B------:R-:W-:Y:S01]  /*9c540*/  IMAD.MOV.U32 R28, RZ, RZ, R133 ;  /* 0x000000ffff1c7224 */ /* 0x000fe200078e0085 */
[----:B------:R-:W-:Y:S01]  /*9c550*/  STL [R1+0x2cb0], R132 ;  /* 0x002cb08401007387 */ /* 0x000fe20000100800 */
[----:B------:R-:W-:Y:S02]  /*9c560*/  STL [R1+0x5a20], R4 ;  /* 0x005a200401007387 */ /* 0x000fe40000100800 */
[----:B------:R-:W-:Y:S02]  /*9c570*/  STL [R1+0x5a1c], R29 ;  /* 0x005a1c1d01007387 */ /* 0x000fe40000100800 */
[----:B-1----:R-:W-:Y:S01]  /*9c580*/  IMAD.MOV.U32 R5, RZ, RZ, R129 ;  /* 0x000000ffff057224 */ /* 0x002fe200078e0081 */
[----:B------:R-:W-:Y:S01]  /*9c590*/  STL [R1+0x5a18], R28 ;  /* 0x005a181c01007387 */ /* 0x000fe20000100800 */
[----:B----4-:R-:W-:-:S02]  /*9c5a0*/  IMAD.MOV.U32 R8, RZ, RZ, R130 ;  /* 0x000000ffff087224 */ /* 0x010fc400078e0082 */
[----:B------:R3:W-:Y:S01]  /*9c5b0*/  STL [R1+0x2ca0], R128 ;  /* 0x002ca08001007387 */ /* 0x0007e20000100800 */
[----:B------:R-:W-:Y:S02]  /*9c5c0*/  MOV R9, R131 ;  /* 0x0000008300097202 */ /* 0x000fe40000000f00 */
[C---:B---3--:R-:W-:Y:S03]  /*9c5d0*/  HMMA.1688.F32.TF32 R128, R232.reuse, R74, R244 ;  /* 0x0000004ae880723c */ /* 0x048fe600000810f4 */
[----:B------:R-:W-:Y:S01]  /*9c5e0*/  STL [R1+0x5a2c], R9 ;  /* 0x005a2c0901007387 */ /* 0x000fe20000100800 */
[----:B------:R-:W-:Y:S02]  /*9c5f0*/  STL [R1+0x5a28], R8 ;  /* 0x005a280801007387 */ /* 0x000fe40000100800 */
[----:B------:R-:W-:Y:S11]  /*9c600*/  STL [R1+0x5a24], R5 ;  /* 0x005a240501007387 */ /* 0x000ff60000100800 */
[----:B------:R-:W-:Y:S06]  /*9c610*/  @!UPT UIADD3 URZ, URZ, URZ, URZ ;  /* 0x0000003f3f3ff290 */ /* 0x000fec000fffe03f */
[----:B------:R1:W-:Y:S01]  /*9c620*/  STL [R1+0x2c90], R128 ;  /* 0x002c908001007387 */ /* 0x0003e20000100800 */
[----:B------:R-:W-:Y:S02]  /*9c630*/  IMAD.MOV.U32 R4, RZ, RZ, R129 ;  /* 0x000000ffff047224 */ /* 0x000fe400078e0081 */
[----:B------:R-:W-:Y:S01]  /*9c640*/  IMAD.MOV.U32 R29, RZ, RZ, R130 ;  /* 0x000000ffff1d7224 */ /* 0x000fe200078e0082 */
[----:B------:R-:W-:Y:S02]  /*9c650*/  MOV R28, R131 ;  /* 0x00000083001c7202 */ /* 0x000fe40000000f00 */
[----:B-1----:R-:W-:Y:S03]  /*9c660*/  HMMA.1688.F32.TF32 R128, R232, R70, R240 ;  /* 0x00000046e880723c */ /* 0x002fe600000810f0 */
[----:B------:R-:W-:Y:S01]  /*9c670*/  STL [R1+0x5a38], R28 ;  /* 0x005a381c01007387 */ /* 0x000fe20000100800 */
[----:B------:R-:W-:Y:S02]  /*9c680*/  STL [R1+0x5a34], R29 ;  /* 0x005a341d01007387 */ /* 0x000fe40000100800 */
[----:B------:R-:W-:Y:S02]  /*9c690*/  STL [R1+0x5a30], R4 ;  /* 0x005a300401007387 */ /* 0x000fe40000100800 */
[----:B------:R-:W-:-:S02]  /*9c6a0*/  IMAD.MOV.U32 R244, RZ, RZ, R55 ;  /* 0x000000fffff47224 */ /* 0x000fc400078e0037 */
[----:B------:R-:W-:Y:S01]  /*9c6b0*/  IMAD.MOV.U32 R245, RZ, RZ, R54 ;  /* 0x000000fffff57224 */ /* 0x000fe200078e0036 */
[----:B------:R-:W-:Y:S01]  /*9c6c0*/  MOV R246, R51 ;  /* 0x0000003300f67202 */ /* 0x000fe20000000f00 */
[----:B------:R-:W-:-:S11]  /*9c6d0*/  IMAD.MOV.U32 R247, RZ, RZ, R50 ;  /* 0x000000fffff77224 */ /* 0x000fd600078e0032 */
[----:B------:R1:W-:Y:S01]  /*9c6e0*/  STL [R1+0x2c80], R128 ;  /* 0x002c808001007387 */ /* 0x0003e20000100800 */
[----:B------:R-:W2:Y:S02]  /*9c6f0*/  LDL.LU R55, [R1+0x5d7c] ;  /* 0x005d7c0001377983 */ /* 0x000ea40000300800 */
[----:B------:R-:W3:Y:S02]  /*9c700*/  LDL.LU R54, [R1+0x5d78] ;  /* 0x005d780001367983 */ /* 0x000ee40000300800 */
[----:B------:R-:W4:Y:S01]  /*9c710*/  LDL.LU R51, [R1+0x5d74] ;  /* 0x005d740001337983 */ /* 0x000f220000300800 */
[----:B------:R-:W4:Y:S01]  /*9c720*/  LDL.LU R50, [R1+0x5d70] ;  /* 0x005d700001327983 */ /* 0x000f220000300800 */
[----:B------:R-:W4:Y:S02]  /*9c730*/  LDL.LU R152, [R1+0x1410] ;  /* 0x0014100001987983 */ /* 0x000f240000300800 */
[----:B------:R-:W4:Y:S02]  /*9c740*/  LDL.LU R153, [R1+0x1414] ;  /* 0x0014140001997983 */ /* 0x000f240000300800 */
[----:B------:R-:W4:Y:S02]  /*9c750*/  LDL.LU R154, [R1+0x1418] ;  /* 0x00141800019a7983 */ /* 0x000f240000300800 */
[----:B------:R-:W-:Y:S01]  /*9c760*/  IMAD.MOV.U32 R9, RZ, RZ, R129 ;  /* 0x000000ffff097224 */ /* 0x000fe200078e0081 */
[----:B------:R-:W4:Y:S01]  /*9c770*/  LDL.LU R155, [R1+0x141c] ;  /* 0x00141c00019b7983 */ /* 0x000f220000300800 */
[----:B-1----:R-:W-:-:S02]  /*9c780*/  IMAD.MOV.U32 R128, RZ, RZ, R47 ;  /* 0x000000ffff807224 */ /* 0x002fc400078e002f */
[----:B------:R-:W-:Y:S02]  /*9c790*/  IMAD.MOV.U32 R8, RZ, RZ, R130 ;  /* 0x000000ffff087224 */ /* 0x000fe400078e0082 */
[----:B------:R-:W4:Y:S01]  /*9c7a0*/  LDL.LU R47, [R1+0x5d6c] ;  /* 0x005d6c00012f7983 */ /* 0x000f220000300800 */
[----:B------:R-:W-:Y:S02]  /*9c7b0*/  MOV R129, R46 ;  /* 0x0000002e00817202 */ /* 0x000fe40000000f00 */
[----:B------:R-:W-:Y:S01]  /*9c7c0*/  MOV R5, R131 ;  /* 0x0000008300057202 */ /* 0x000fe20000000f00 */
[----:B------:R-:W4:Y:S01]  /*9c7d0*/  LDL.LU R46, [R1+0x5d68] ;  /* 0x005d6800012e7983 */ /* 0x000f220000300800 */
[----:B------:R-:W-:Y:S02]  /*9c7e0*/  IMAD.MOV.U32 R130, RZ, RZ, R39 ;  /* 0x000000ffff827224 */ /* 0x000fe400078e0027 */
[----:B------:R-:W4:Y:S02]  /*9c7f0*/  LDL.LU R39, [R1+0x5d64] ;  /* 0x005d640001277983 */ /* 0x000f240000300800 */
[----:B------:R-:W-:-:S02]  /*9c800*/  IMAD.MOV.U32 R131, RZ, RZ, R38 ;  /* 0x000000ffff837224 */ /* 0x000fc400078e0026 */
[----:B------:R-:W4:Y:S01]  /*9c810*/  LDL.LU R38, [R1+0x5d60] ;  /* 0x005d600001267983 */ /* 0x000f220000300800 */
[----:B------:R-:W4:Y:S02]  /*9c820*/  LDL.LU R148, [R1+0x1400] ;  /* 0x0014000001947983 */ /* 0x000f240000300800 */
[----:B------:R-:W4:Y:S02]  /*9c830*/  LDL.LU R149, [R1+0x1404] ;  /* 0x0014040001957983 */ /* 0x000f240000300800 */
[----:B------:R-:W4:Y:S01]  /*9c840*/  LDL.LU R150, [R1+0x1408] ;  /* 0x0014080001967983 */ /* 0x000f220000300800 */
[----:B------:R-:W4:Y:S01]  /*9c850*/  LDL.LU R151, [R1+0x140c] ;  /* 0x00140c0001977983 */ /* 0x000f220000300800 */
[----:B------:R-:W-:Y:S02]  /*9c860*/  MOV R136, R42 ;  /* 0x0000002a00887202 */ /* 0x000fe40000000f00 */
[----:B------:R-:W4:Y:S02]  /*9c870*/  LDL.LU R42, [R1+0x5d5c] ;  /* 0x005d5c00012a7983 */ /* 0x000f240000300800 */
[----:B------:R-:W-:-:S02]  /*9c880*/  IMAD.MOV.U32 R137, RZ, RZ, R43 ;  /* 0x000000ffff897224 */ /* 0x000fc400078e002b */
[----:B------:R-:W4:Y:S01]  /*9c890*/  LDL.LU R43, [R1+0x5d58] ;  /* 0x005d5800012b7983 */ /* 0x000f220000300800 */
[----:B------:R-:W-:Y:S02]  /*9c8a0*/  IMAD.MOV.U32 R138, RZ, RZ, R34 ;  /* 0x000000ffff8a7224 */ /* 0x000fe400078e0022 */
[----:B------:R-:W4:Y:S01]  /*9c8b0*/  LDL.LU R34, [R1+0x5d54] ;  /* 0x005d540001227983 */ /* 0x000f220000300800 */
[----:B------:R-:W-:Y:S02]  /*9c8c0*/  MOV R139, R35 ;  /* 0x00000023008b7202 */ /* 0x000fe40000000f00 */
[----:B------:R-:W4:Y:S01]  /*9c8d0*/  LDL.LU R35, [R1+0x5d50] ;  /* 0x005d500001237983 */ /* 0x000f220000300800 */
[----:B------:R-:W-:Y:S01]  /*9c8e0*/  IMAD.MOV.U32 R134, RZ, RZ, R66 ;  /* 0x000000ffff867224 */ /* 0x000fe200078e0042 */
[----:B------:R-:W-:Y:S01]  /*9c8f0*/  MOV R135, R67 ;  /* 0x0000004300877202 */ /* 0x000fe20000000f00 */
[----:B------:R-:W-:Y:S02]  /*9c900*/  IMAD.MOV.U32 R240, RZ, RZ, R58 ;  /* 0x000000fffff07224 */ /* 0x000fe400078e003a */
[----:B------:R-:W-:Y:S01]  /*9c910*/  IMAD.MOV.U32 R241, RZ, RZ, R59 ;  /* 0x000000fffff17224 */ /* 0x000fe200078e003b */
[----:B------:R-:W-:Y:S01]  /*9c920*/  MOV R242, R62 ;  /* 0x0000003e00f27202 */ /* 0x000fe20000000f00 */
[----:B------:R-:W-:-:S02]  /*9c930*/  IMAD.MOV.U32 R243, RZ, RZ, R63 ;  /* 0x000000fffff37224 */ /* 0x000fc400078e003f */
[----:B--2---:R-:W-:Y:S01]  /*9c940*/  IMAD.MOV.U32 R133, RZ, RZ, R55 ;  /* 0x000000ffff857224 */ /* 0x004fe200078e0037 */
[----:B---3--:R-:W-:Y:S01]  /*9c950*/  MOV R132, R54 ;  /* 0x0000003600847202 */ /* 0x008fe20000000f00 */
[----:B----4-:R-:W-:Y:S02]  /*9c960*/  IMAD.MOV.U32 R143, RZ, RZ, R51 ;  /* 0x000000ffff8f7224 */ /* 0x010fe400078e0033 */
[----:B------:R-:W-:Y:S01]  /*9c970*/  IMAD.MOV.U32 R142, RZ, RZ, R50 ;  /* 0x000000ffff8e7224 */ /* 0x000fe200078e0032 */
[----:B------:R-:W-:Y:S01]  /*9c980*/  MOV R141, R47 ;  /* 0x0000002f008d7202 */ /* 0x000fe20000000f00 */
[----:B------:R-:W-:Y:S02]  /*9c990*/  IMAD.MOV.U32 R145, RZ, RZ, R39 ;  /* 0x000000ffff917224 */ /* 0x000fe400078e0027 */
[----:B------:R-:W-:Y:S02]  /*9c9a0*/  IMAD.MOV.U32 R144, RZ, RZ, R38 ;  /* 0x000000ffff907224 */ /* 0x000fe400078e0026 */
[----:B------:R-:W2:Y:S01]  /*9c9b0*/  LDL.LU R38, [R1+0x5d4c] ;  /* 0x005d4c0001267983 */ /* 0x000ea20000300800 */
[----:B------:R-:W2:Y:S02]  /*9c9c0*/  LDL.LU R39, [R1+0x5d48] ;  /* 0x005d480001277983 */ /* 0x000ea40000300800 */
[----:B------:R-:W-:Y:S01]  /*9c9d0*/  IMAD.MOV.U32 R140, RZ, RZ, R46 ;  /* 0x000000ffff8c7224 */ /* 0x000fe200078e002e */
[----:B------:R-:W-:-:S02]  /*9c9e0*/  MOV R146, R42 ;  /* 0x0000002a00927202 */ /* 0x000fc40000000f00 */
[----:B------:R-:W3:Y:S01]  /*9c9f0*/  LDL.LU R42, [R1+0x5d44] ;  /* 0x005d4400012a7983 */ /* 0x000ee20000300800 */
[----:B------:R-:W-:Y:S02]  /*9ca00*/  IMAD.MOV.U32 R147, RZ, RZ, R43 ;  /* 0x000000ffff937224 */ /* 0x000fe400078e002b */
[----:B------:R-:W3:Y:S02]  /*9ca10*/  LDL.LU R43, [R1+0x5d40] ;  /* 0x005d4000012b7983 */ /* 0x000ee40000300800 */
        /* <DEDUP_REMOVED lines=12> */
[----:B------:R-:W-:Y:S01]  /*9cae0*/  STL [R1+0x5a44], R5 ;  /* 0x005a440501007387 */ /* 0x000fe20000100800 */
[----:B------:R-:W-:Y:S01]  /*9caf0*/  STL [R1+0x5a40], R8 ;  /* 0x005a400801007387 */ /* 0x000fe20000100800 */
[----:B------:R1:W-:Y:S01]  /*9cb00*/  STL [R1+0x5a3c], R9 ;  /* 0x005a3c0901007387 */ /* 0x0003e20000100800 */
[C---:B--2---:R-:W-:Y:S08]  /*9cb10*/  HMMA.1688.F32.TF32 R152, R232.reuse, R66, R152 ;  /* 0x00000042e898723c */ /* 0x044ff00000081098 */
[C---:B---3--:R-:W-:Y:S08]  /*9cb20*/  HMMA.1688.F32.TF32 R148, R232.reuse, R62, R148 ;  /* 0x0000003ee894723c */ /* 0x048ff00000081094 */
[C---:B------:R-:W-:Y:S08]  /*9cb30*/  HMMA.1688.F32.TF32 R144, R232.reuse, R58, R144 ;  /* 0x0000003ae890723c */ /* 0x040ff00000081090 */
[C---:B------:R-:W-:Y:S08]  /*9cb40*/  HMMA.1688.F32.TF32 R140, R232.reuse, R54, R140 ;  /* 0x00000036e88c723c */ /* 0x040ff0000008108c */
[----:B----4-:R-:W-:Y:S01]  /*9cb50*/  HMMA.1688.F32.TF32 R136, R232, R46, R136 ;  /* 0x0000002ee888723c */ /* 0x010fe20000081088 */
[----:B------:R-:W-:Y:S01]  /*9cb60*/  IMAD.MOV.U32 R4, RZ, RZ, R155 ;  /* 0x000000ffff047224 */ /* 0x000fe200078e009b */
[----:B------:R-:W-:Y:S01]  /*9cb70*/  MOV R29, R154 ;  /* 0x0000009a001d7202 */ /* 0x000fe20000000f00 */
[----:B------:R-:W-:Y:S01]  /*9cb80*/  IMAD.MOV.U32 R28, RZ, RZ, R153 ;  /* 0x000000ffff1c7224 */ /* 0x000fe200078e0099 */
[----:B------:R-:W-:Y:S02]  /*9cb90*/  STL [R1+0x2c70], R152 ;  /* 0x002c709801007387 */ /* 0x000fe40000100800 */
[----:B------:R-:W-:Y:S02]  /*9cba0*/  STL [R1+0x5a50], R4 ;  /* 0x005a500401007387 */ /* 0x000fe40000100800 */
[----:B-1----:R-:W-:-:S02]  /*9cbb0*/  IMAD.MOV.U32 R9, RZ, RZ, R151 ;  /* 0x000000ffff097224 */ /* 0x002fc400078e0097 */
[----:B------:R-:W-:Y:S01]  /*9cbc0*/  STL [R1+0x5a4c], R29 ;  /* 0x005a4c1d01007387 */ /* 0x000fe20000100800 */
[----:B------:R-:W-:Y:S01]  /*9cbd0*/  MOV R8, R150 ;  /* 0x0000009600087202 */ /* 0x000fe20000000f00 */
[----:B------:R-:W-:Y:S01]  /*9cbe0*/  STL [R1+0x5a48], R28 ;  /* 0x005a481c01007387 */ /* 0x000fe20000100800 */
[----:B------:R-:W-:Y:S02]  /*9cbf0*/  IMAD.MOV.U32 R5, RZ, RZ, R149 ;  /* 0x000000ffff057224 */ /* 0x000fe400078e0095 */
[----:B------:R-:W-:Y:S02]  /*9cc00*/  STL [R1+0x2c60], R148 ;  /* 0x002c609401007387 */ /* 0x000fe40000100800 */
[----:B------:R-:W2:Y:S01]  /*9cc10*/  LDL R85, [R1+0xf34] ;  /* 0x000f340001557983 */ /* 0x000ea20000100800 */
[----:B------:R1:W-:Y:S01]  /*9cc20*/  STL [R1+0x5a5c], R9 ;  /* 0x005a5c0901007387 */ /* 0x0003e20000100800 */
[----:B------:R3:W-:Y:S02]  /*9cc30*/  STL [R1+0x5a58], R8 ;  /* 0x005a580801007387 */ /* 0x0007e40000100800 */
[----:B------:R4:W-:Y:S02]  /*9cc40*/  STL [R1+0x5a54], R5 ;  /* 0x005a540501007387 */ /* 0x0009e40000100800 */
[----:B------:R-:W-:Y:S01]  /*9cc50*/  STL [R1+0x2c50], R144 ;  /* 0x002c509001007387 */ /* 0x000fe20000100800 */
[----:B------:R4:W-:Y:S01]  /*9cc60*/  STL [R1+0x2c40], R140 ;  /* 0x002c408c01007387 */ /* 0x0009e20000100800 */
[----:B-1----:R-:W-:Y:S01]  /*9cc70*/  IMAD.MOV.U32 R9, RZ, RZ, R141 ;  /* 0x000000ffff097224 */ /* 0x002fe200078e008d */
[----:B---3--:R-:W-:Y:S01]  /*9cc80*/  MOV R8, R142 ;  /* 0x0000008e00087202 */ /* 0x008fe20000000f00 */
[----:B----4-:R-:W-:-:S02]  /*9cc90*/  IMAD.MOV.U32 R5, RZ, RZ, R143 ;  /* 0x000000ffff057224 */ /* 0x010fc400078e008f */
[C---:B------:R-:W-:Y:S08]  /*9cca0*/  HMMA.1688.F32.TF32 R140, R232.reuse, R50, R132 ;  /* 0x00000032e88c723c */ /* 0x040ff00000081084 */
[C---:B------:R-:W-:Y:S08]  /*9ccb0*/  HMMA.1688.F32.TF32 R132, R232.reuse, R42, R128 ;  /* 0x0000002ae884723c */ /* 0x040ff00000081080 */
[----:B------:R-:W-:Y:S07]  /*9ccc0*/  HMMA.1688.F32.TF32 R128, R232, R38, R244 ;  /* 0x00000026e880723c */ /* 0x000fee00000810f4 */
[----:B------:R-:W-:Y:S01]  /*9ccd0*/  STL.64 [R1+0x2c30], R140 ;  /* 0x002c308c01007387 */ /* 0x000fe20000100a00 */
[----:B------:R-:W-:Y:S02]  /*9cce0*/  STL.64 [R1+0x2c38], R142 ;  /* 0x002c388e01007387 */ /* 0x000fe40000100a00 */
[----:B------:R-:W-:Y:S02]  /*9ccf0*/  STL.64 [R1+0x2c20], R136 ;  /* 0x002c208801007387 */ /* 0x000fe40000100a00 */
[----:B------:R-:W-:Y:S03]  /*9cd00*/  STL.64 [R1+0x2c28], R138 ;  /* 0x002c288a01007387 */ /* 0x000fe60000100a00 */
[----:B------:R-:W-:Y:S01]  /*9cd10*/  STL.64 [R1+0x2c10], R132 ;  /* 0x002c108401007387 */ /* 0x000fe20000100a00 */
[----:B------:R-:W-:Y:S08]  /*9cd20*/  STL.64 [R1+0x2c18], R134 ;  /* 0x002c188601007387 */ /* 0x000ff00000100a00 */
[----:B------:R-:W-:-:S02]  /*9cd30*/  IMAD.MOV.U32 R32, RZ, RZ, R128 ;  /* 0x000000ffff207224 */ /* 0x000fc400078e0080 */
[----:B------:R1:W-:Y:S01]  /*9cd40*/  STL.64 [R1+0x2c08], R130 ;  /* 0x002c088201007387 */ /* 0x0003e20000100a00 */
[----:B------:R-:W-:Y:S02]  /*9cd50*/  MOV R33, R129 ;  /* 0x0000008100217202 */ /* 0x000fe40000000f00 */
[----:B-1----:R-:W-:Y:S03]  /*9cd60*/  HMMA.1688.F32.TF32 R128, R232, R34, R240 ;  /* 0x00000022e880723c */ /* 0x002fe600000810f0 */
[----:B------:R-:W-:Y:S01]  /*9cd70*/  STL [R1+0x594c], R33 ;  /* 0x00594c2101007387 */ /* 0x000fe20000100800 */
[----:B------:R-:W-:Y:S02]  /*9cd80*/  STL [R1+0x5948], R32 ;  /* 0x0059482001007387 */ /* 0x000fe40000100800 */
[----:B------:R-:W-:Y:S02]  /*9cd90*/  IMAD.MOV.U32 R244, RZ, RZ, R11 ;  /* 0x000000fffff47224 */ /* 0x000fe400078e000b */
[----:B------:R-:W3:Y:S01]  /*9cda0*/  LDL.LU R11, [R1+0x5d0c] ;  /* 0x005d0c00010b7983 */ /* 0x000ee20000300800 */
[----:B------:R-:W-:Y:S01]  /*9cdb0*/  IMAD.MOV.U32 R245, RZ, RZ, R10 ;  /* 0x000000fffff57224 */ /* 0x000fe200078e000a */
[----:B------:R-:W-:Y:S01]  /*9cdc0*/  MOV R246, R7 ;  /* 0x0000000700f67202 */ /* 0x000fe20000000f00 */
[----:B------:R-:W-:Y:S11]  /*9cdd0*/  IMAD.MOV.U32 R247, RZ, RZ, R6 ;  /* 0x000000fffff77224 */ /* 0x000ff600078e0006 */
[----:B------:R-:W-:Y:S01]  /*9cde0*/  @!UPT UIADD3 URZ, URZ, URZ, URZ ;  /* 0x0000003f3f3ff290 */ /* 0x000fe2000fffe03f */
        /* <DEDUP_REMOVED lines=33> */
[----:B------:R-:W-:-:S02]  /*9d000*/  IMAD.MOV.U32 R4, RZ, RZ, R145 ;  /* 0x000000ffff047224 */ /* 0x000fc400078e0091 */
[----:B------:R-:W2:Y:S01]  /*9d010*/  LDL.LU R144, [R1+0x1350] ;  /* 0x0013500001907983 */ /* 0x000ea20000300800 */
[----:B------:R-:W-:Y:S01]  /*9d020*/  MOV R29, R146 ;  /* 0x00000092001d7202 */ /* 0x000fe20000000f00 */
[----:B------:R-:W2:Y:S01]  /*9d030*/  LDL.LU R145, [R1+0x1354] ;  /* 0x0013540001917983 */ /* 0x000ea20000300800 */
[----:B------:R-:W-:Y:S02]  /*9d040*/  IMAD.MOV.U32 R28, RZ, RZ, R147 ;  /* 0x000000ffff1c7224 */ /* 0x000fe400078e0093 */
[----:B------:R-:W2:Y:S02]  /*9d050*/  LDL.LU R146, [R1+0x1358] ;  /* 0x0013580001927983 */ /* 0x000ea40000300800 */
[----:B------:R-:W2:Y:S01]  /*9d060*/  LDL.LU R147, [R1+0x135c] ;  /* 0x00135c0001937983 */ /* 0x000ea20000300800 */
[----:B-1----:R-:W2:Y:S01]  /*9d070*/  LDL.LU R128, [R1+0x1310] ;  /* 0x0013100001807983 */ /* 0x002ea20000300800 */
[----:B------:R-:W-:Y:S02]  /*9d080*/  IMAD.MOV.U32 R129, RZ, RZ, R30 ;  /* 0x000000ffff817224 */ /* 0x000fe400078e001e */
[----:B------:R-:W2:Y:S01]  /*9d090*/  LDL.LU R30, [R1+0x5cfc] ;  /* 0x005cfc00011e7983 */ /* 0x000ea20000300800 */
[----:B----4-:R-:W-:-:S02]  /*9d0a0*/  MOV R130, R31 ;  /* 0x0000001f00827202 */ /* 0x010fc40000000f00 */
[----:B------:R-:W4:Y:S01]  /*9d0b0*/  LDL.LU R31, [R1+0x5cf8] ;  /* 0x005cf800011f7983 */ /* 0x000f220000300800 */
[----:B------:R-:W4:Y:S02]  /*9d0c0*/  LDL.LU R131, [R1+0x131c] ;  /* 0x00131c0001837983 */ /* 0x000f240000300800 */
[----:B---3--:R-:W-:Y:S01]  /*9d0d0*/  IMAD.MOV.U32 R139, RZ, RZ, R11 ;  /* 0x000000ffff8b7224 */ /* 0x008fe200078e000b */
[----:B--2---:R-:W-:Y:S01]  /*9d0e0*/  MOV R138, R10 ;  /* 0x0000000a008a7202 */ /* 0x004fe20000000f00 */
[----:B------:R-:W-:Y:S02]  /*9d0f0*/  IMAD.MOV.U32 R137, RZ, RZ, R7 ;  /* 0x000000ffff897224 */ /* 0x000fe400078e0007 */
[----:B------:R-:W-:Y:S02]  /*9d100*/  IMAD.MOV.U32 R136, RZ, RZ, R6 ;  /* 0x000000ffff887224 */ /* 0x000fe400078e0006 */
[----:B------:R-:W2:Y:S01]  /*9d110*/  LDL.LU R6, [R1+0x5cf4] ;  /* 0x005cf40001067983 */ /* 0x000ea20000300800 */
[----:B------:R-:W2:Y:S02]  /*9d120*/  LDL.LU R7, [R1+0x5cf0] ;  /* 0x005cf00001077983 */ /* 0x000ea40000300800 */
[----:B------:R-:W3:Y:S02]  /*9d130*/  LDL.LU R10, [R1+0x5cec] ;  /* 0x005cec00010a7983 */ /* 0x000ee40000300800 */
[----:B------:R-:W3:Y:S01]  /*9d140*/  LDL.LU R11, [R1+0x5ce8] ;  /* 0x005ce800010b7983 */ /* 0x000ee20000300800 */
[----:B----4-:R-:W-:Y:S07]  /*9d150*/  HMMA.1688.F32.TF32 R164, R232, R30, R240 ;  /* 0x0000001ee8a4723c */ /* 0x010fee00000810f0 */
[----:B------:R-:W-:-:S02]  /*9d160*/  IMAD.MOV.U32 R242, RZ, RZ, R250 ;  /* 0x000000fffff27224 */ /* 0x000fc400078e00fa */
[----:B------:R-:W-:Y:S11]  /*9d170*/  IMAD.MOV.U32 R243, RZ, RZ, R251 ;  /* 0x000000fffff37224 */ /* 0x000ff600078e00fb */
[----:B------:R-:W-:Y:S03]  /*9d180*/  @!UPT UIADD3 URZ, URZ, URZ, URZ ;  /* 0x0000003f3f3ff290 */ /* 0x000fe6000fffe03f */
[----:B------:R-:W-:Y:S01]  /*9d190*/  STL [R1+0x2be0], R164 ;  /* 0x002be0a401007387 */ /* 0x000fe20000100800 */
[----:B------:R-:W-:Y:S02]  /*9d1a0*/  STL [R1+0x2bec], R167 ;  /* 0x002beca701007387 */ /* 0x000fe40000100800 */
[----:B------:R-:W4:Y:S02]  /*9d1b0*/  LDL.LU R240, [R1+0x12f0] ;  /* 0x0012f00001f07983 */ /* 0x000f240000300800 */
[----:B------:R-:W4:Y:S01]  /*9d1c0*/  LDL.LU R241, [R1+0x12f4] ;  /* 0x0012f40001f17983 */ /* 0x000f220000300800 */
[----:B------:R-:W4:Y:S01]  /*9d1d0*/  LDL.LU R250, [R1+0x5ce4] ;  /* 0x005ce40001fa7983 */ /* 0x000f220000300800 */
[----:B------:R-:W4:Y:S01]  /*9d1e0*/  LDL.LU R251, [R1+0x5ce0] ;  /* 0x005ce00001fb7983 */ /* 0x000f220000300800 */
[C---:B------:R-:W-:Y:S08]  /*9d1f0*/  HMMA.1688.F32.TF32 R148, R236.reuse, R126, R148 ;  /* 0x0000007eec94723c */ /* 0x040ff00000081094 */
[C---:B------:R-:W-:Y:S08]  /*9d200*/  HMMA.1688.F32.TF32 R144, R236.reuse, R122, R144 ;  /* 0x0000007aec90723c */ /* 0x040ff00000081090 */
[----:B------:R-:W-:Y:S01]  /*9d210*/  HMMA.1688.F32.TF32 R140, R236, R118, R140 ;  /* 0x00000076ec8c723c */ /* 0x000fe2000008108c */
[----:B------:R-:W-:-:S07]  /*9d220*/  IMAD.MOV.U32 R33, RZ, RZ, R165 ;  /* 0x000000ffff217224 */ /* 0x000fce00078e00a5 */
[C---:B------:R-:W-:Y:S01]  /*9d230*/  HMMA.1688.F32.TF32 R132, R236.reuse, R114, R132 ;  /* 0x00000072ec84723c */ /* 0x040fe20000081084 */
[----:B------:R-:W-:Y:S01]  /*9d240*/  MOV R32, R166 ;  /* 0x000000a600207202 */ /* 0x000fe20000000f00 */
[----:B------:R-:W-:Y:S04]  /*9d250*/  STL [R1+0x5954], R33 ;  /* 0x0059542101007387 */ /* 0x000fe80000100800 */
[----:B------:R1:W-:Y:S02]  /*9d260*/  STL [R1+0x5950], R32 ;  /* 0x0059502001007387 */ /* 0x0003e40000100800 */
[----:B------:R-:W-:Y:S08]  /*9d270*/  HMMA.1688.F32.TF32 R136, R236, R110, R136 ;  /* 0x0000006eec88723c */ /* 0x000ff00000081088 */
[C---:B--2---:R-:W-:Y:S08]  /*9d280*/  HMMA.1688.F32.TF32 R156, R232.reuse, R6, R156 ;  /* 0x00000006e89c723c */ /* 0x044ff0000008109c */
[----:B---3--:R-:W-:Y:S11]  /*9d290*/  HMMA.1688.F32.TF32 R160, R232, R10, R160 ;  /* 0x0000000ae8a0723c */ /* 0x008ff600000810a0 */
[----:B------:R-:W-:Y:S04]  /*9d2a0*/  @!UPT UIADD3 URZ, URZ, URZ, URZ ;  /* 0x0000003f3f3ff290 */ /* 0x000fe8000fffe03f */
[----:B------:R-:W-:Y:S01]  /*9d2b0*/  STL [R1+0x2bc4], R157 ;  /* 0x002bc49d01007387 */ /* 0x000fe20000100800 */
[----:B-1----:R-:W-:-:S07]  /*9d2c0*/  MOV R32, R156 ;  /* 0x0000009c00207202 */ /* 0x002fce0000000f00 */
[----:B------:R-:W-:Y:S02]  /*9d2d0*/  STL.64 [R1+0x2bd0], R160 ;  /* 0x002bd0a001007387 */ /* 0x000fe40000100a00 */
[----:B------:R-:W-:Y:S01]  /*9d2e0*/  STL.64 [R1+0x2bd8], R162 ;  /* 0x002bd8a201007387 */ /* 0x000fe20000100a00 */
[----:B------:R-:W-:Y:S01]  /*9d2f0*/  STL.64 [R1+0x2bc8], R158 ;  /* 0x002bc89e01007387 */ /* 0x000fe20000100a00 */
[----:B------:R1:W-:Y:S02]  /*9d300*/  STL [R1+0x5958], R32 ;  /* 0x0059582001007387 */ /* 0x0003e40000100800 */
[----:B-1----:R-:W-:Y:S01]  /*9d310*/  IMAD.MOV.U32 R32, RZ, RZ, R150 ;  /* 0x000000ffff207224 */ /* 0x002fe200078e0096 */
[----:B----4-:R-:W-:Y:S01]  /*9d320*/  HMMA.1688.F32.TF32 R152, R232, R250, R152 ;  /* 0x000000fae898723c */ /* 0x010fe20000081098 */
[----:B------:R-:W-:Y:S04]  /*9d330*/  LDS R232, [R85+0xa080] ;  /* 0x00a0800055e87984 */ /* 0x000fe80000000800 */
[----:B------:R-:W-:Y:S04]  /*9d340*/  LDS R234, [R85+0xb080] ;  /* 0x00b0800055ea7984 */ /* 0x000fe80000000800 */
[----:B------:R-:W-:Y:S04]  /*9d350*/  LDS R233, [R3+0xa080] ;  /* 0x00a0800003e97984 */ /* 0x000fe80000000800 */
[----:B------:R-:W1:Y:S11]  /*9d360*/  LDS R235, [R3+0xb080] ;  /* 0x00b0800003eb7984 */ /* 0x000e760000000800 */
[----:B------:R-:W-:Y:S01]  /*9d370*/  IMAD.MOV.U32 R33, RZ, RZ, R155 ;  /* 0x000000ffff217224 */ /* 0x000fe200078e009b */
[----:B------:R-:W-:Y:S01]  /*9d380*/  STL.64 [R1+0x2bb0], R152 ;  /* 0x002bb09801007387 */ /* 0x000fe20000100a00 */
[----:B------:R-:W-:Y:S03]  /*9d390*/  STL [R1+0x2bb8], R154 ;  /* 0x002bb89a01007387 */ /* 0x000fe60000100800 */
[----:B------:R2:W-:Y:S01]  /*9d3a0*/  STL [R1+0x595c], R33 ;  /* 0x00595c2101007387 */ /* 0x0005e20000100800 */
[----:B------:R-:W-:Y:S02]  /*9d3b0*/  STL.64 [R1+0x2ba0], R148 ;  /* 0x002ba09401007387 */ /* 0x000fe40000100a00 */
[----:B------:R-:W-:Y:S02]  /*9d3c0*/  STL [R1+0x2bac], R151 ;  /* 0x002bac9701007387 */ /* 0x000fe40000100800 */
[----:B------:R3:W-:Y:S01]  /*9d3d0*/  STL [R1+0x5960], R32 ;  /* 0x0059602001007387 */ /* 0x0007e20000100800 */
[----:B------:R-:W-:Y:S01]  /*9d3e0*/  STL.64 [R1+0x2b90], R144 ;  /* 0x002b909001007387 */ /* 0x000fe20000100a00 */
[----:B------:R-:W-:Y:S02]  /*9d3f0*/  STL.64 [R1+0x2b98], R146 ;  /* 0x002b989201007387 */ /* 0x000fe40000100a00 */
[----:B------:R-:W-:Y:S02]  /*9d400*/  STL.64 [R1+0x2b80], R140 ;  /* 0x002b808c01007387 */ /* 0x000fe40000100a00 */
[----:B------:R-:W-:Y:S01]  /*9d410*/  STL.64 [R1+0x2b88], R142 ;  /* 0x002b888e01007387 */ /* 0x000fe20000100a00 */
[----:B------:R-:W-:Y:S01]  /*9d420*/  STL [R1+0x2b74], R133 ;  /* 0x002b748501007387 */ /* 0x000fe20000100800 */
[----:B------:R4:W-:Y:S02]  /*9d430*/  STL [R1+0x2b78], R134 ;  /* 0x002b788601007387 */ /* 0x0009e40000100800 */
[----:B--2---:R-:W-:Y:S01]  /*9d440*/  IMAD.MOV.U32 R33, RZ, RZ, R135 ;  /* 0x000000ffff217224 */ /* 0x004fe200078e0087 */
[----:B---3--:R-:W-:-:S02]  /*9d450*/  MOV R32, R132 ;  /* 0x0000008400207202 */ /* 0x008fc40000000f00 */
[C---:B----4-:R-:W-:Y:S08]  /*9d460*/  HMMA.1688.F32.TF32 R132, R236.reuse, R106, R128 ;  /* 0x0000006aec84723c */ /* 0x050ff00000081080 */
[----:B------:R-:W-:Y:S01]  /*9d470*/  HMMA.1688.F32.TF32 R128, R236, R102, R244 ;  /* 0x00000066ec80723c */ /* 0x000fe200000810f4 */
[----:B------:R2:W-:Y:S01]  /*9d480*/  STL [R1+0x5968], R32 ;  /* 0x0059682001007387 */ /* 0x0005e20000100800 */
[----:B------:R3:W-:Y:S02]  /*9d490*/  STL [R1+0x5964], R33 ;  /* 0x0059642101007387 */ /* 0x0007e40000100800 */
[----:B------:R-:W-:Y:S02]  /*9d4a0*/  STL.64 [R1+0x2b60], R136 ;  /* 0x002b608801007387 */ /* 0x000fe40000100a00 */
[----:B------:R-:W-:Y:S09]  /*9d4b0*/  STL.64 [R1+0x2b68], R138 ;  /* 0x002b688a01007387 */ /* 0x000ff20000100a00 */
[----:B------:R-:W-:Y:S01]  /*9d4c0*/  STL.64 [R1+0x2b50], R132 ;  /* 0x002b508401007387 */ /* 0x000fe20000100a00 */
[----:B------:R-:W-:Y:S08]  /*9d4d0*/  STL.64 [R1+0x2b58], R134 ;  /* 0x002b588601007387 */ /* 0x000ff00000100a00 */
[----:B--2---:R-:W-:-:S02]  /*9d4e0*/  IMAD.MOV.U32 R32, RZ, RZ, R130 ;  /* 0x000000ffff207224 */ /* 0x004fc400078e0082 */
[----:B------:R2:W-:Y:S01]  /*9d4f0*/  STL.64 [R1+0x2b40], R128 ;  /* 0x002b408001007387 */ /* 0x0005e20000100a00 */
[----:B---3--:R-:W-:Y:S02]  /*9d500*/  MOV R33, R131 ;  /* 0x0000008300217202 */ /* 0x008fe40000000f00 */
[C---:B--2---:R-:W-:Y:S03]  /*9d510*/  HMMA.1688.F32.TF32 R128, R236.reuse, R98, R240 ;  /* 0x00000062ec80723c */ /* 0x044fe600000810f0 */
[----:B------:R-:W-:Y:S01]  /*9d520*/  STL [R1+0x5970], R33 ;  /* 0x0059702101007387 */ /* 0x000fe20000100800 */
[----:B------:R-:W-:Y:S02]  /*9d530*/  STL [R1+0x596c], R32 ;  /* 0x00596c2001007387 */ /* 0x000fe40000100800 */
[----:B------:R-:W2:Y:S11]  /*9d540*/  LDL.LU R244, [R1+0x1230] ;  /* 0x0012300001f47983 */ /* 0x000eb60000300800 */
[----:B------:R-:W-:Y:S06]  /*9d550*/  @!UPT UIADD3 URZ, URZ, URZ, URZ ;  /* 0x0000003f3f3ff290 */ /* 0x000fec000fffe03f */
[----:B------:R3:W-:Y:S01]  /*9d560*/  STL.64 [R1+0x2b30], R128 ;  /* 0x002b308001007387 */ /* 0x0007e20000100a00 */
[----:B------:R4:W-:Y:S02]  /*9d570*/  STL.64 [R1+0x2b38], R130 ;  /* 0x002b388201007387 */ /* 0x0009e40000100a00 */
[----:B------:R-:W2:Y:S02]  /*9d580*/  LDL.LU R245, [R1+0x1234] ;  /* 0x0012340001f57983 */ /* 0x000ea40000300800 */
[----:B------:R-:W2:Y:S01]  /*9d590*/  LDL.LU R246, [R1+0x1238] ;  /* 0x0012380001f67983 */ /* 0x000ea20000300800 */
[----:B------:R-:W2:Y:S04]  /*9d5a0*/  LDL.LU R247, [R1+0x123c] ;  /* 0x00123c0001f77983 */ /* 0x000ea80000300800 */
[----:B---3--:R-:W3:Y:S01]  /*9d5b0*/  LDL.LU R128, [R1+0x1240] ;  /* 0x0012400001807983 */ /* 0x008ee20000300800 */
[----:B------:R-:W3:Y:S02]  /*9d5c0*/  LDL.LU R129, [R1+0x1244] ;  /* 0x0012440001817983 */ /* 0x000ee40000300800 */
[----:B----4-:R-:W3:Y:S02]  /*9d5d0*/  LDL.LU R130, [R1+0x1248] ;  /* 0x0012480001827983 */ /* 0x010ee40000300800 */
[----:B------:R-:W3:Y:S01]  /*9d5e0*/  LDL.LU R131, [R1+0x124c] ;  /* 0x00124c0001837983 */ /* 0x000ee20000300800 */
[----:B------:R-:W4:Y:S01]  /*9d5f0*/  LDL.LU R132, [R1+0x1260] ;  /* 0x0012600001847983 */ /* 0x000f220000300800 */
[----:B------:R-:W4:Y:S02]  /*9d600*/  LDL.LU R133, [R1+0x1264] ;  /* 0x0012640001857983 */ /* 0x000f240000300800 */
[----:B------:R-:W4:Y:S02]  /*9d610*/  LDL.LU R134, [R1+0x1268] ;  /* 0x0012680001867983 */ /* 0x000f240000300800 */
[----:B------:R-:W4:Y:S01]  /*9d620*/  LDL.LU R135, [R1+0x126c] ;  /* 0x00126c0001877983 */ /* 0x000f220000300800 */
        /* <DEDUP_REMOVED lines=40> */
[C---:B--2---:R-:W-:Y:S08]  /*9d8b0*/  HMMA.1688.F32.TF32 R168, R236.reuse, R94, R168 ;  /* 0x0000005eeca8723c */ /* 0x044ff000000810a8 */
[C---:B---3--:R-:W-:Y:S08]  /*9d8c0*/  HMMA.1688.F32.TF32 R164, R236.reuse, R90, R164 ;  /* 0x0000005aeca4723c */ /* 0x048ff000000810a4 */
[C---:B------:R-:W-:Y:S08]  /*9d8d0*/  HMMA.1688.F32.TF32 R160, R236.reuse, R86, R160 ;  /* 0x00000056eca0723c */ /* 0x040ff000000810a0 */
[C---:B------:R-:W-:Y:S08]  /*9d8e0*/  HMMA.1688.F32.TF32 R152, R236.reuse, R22, R152 ;  /* 0x00000016ec98723c */ /* 0x040ff00000081098 */
[C---:B----4-:R-:W-:Y:S08]  /*9d8f0*/  HMMA.1688.F32.TF32 R156, R236.reuse, R26, R156 ;  /* 0x0000001aec9c723c */ /* 0x050ff0000008109c */
[C---:B------:R-:W-:Y:S08]  /*9d900*/  HMMA.1688.F32.TF32 R148, R236.reuse, R18, R148 ;  /* 0x00000012ec94723c */ /* 0x040ff00000081094 */
[C---:B------:R-:W-:Y:S08]  /*9d910*/  HMMA.1688.F32.TF32 R144, R236.reuse, R14, R144 ;  /* 0x0000000eec90723c */ /* 0x040ff00000081090 */
[----:B------:R-:W-:Y:S01]  /*9d920*/  HMMA.1688.F32.TF32 R132, R236, R78, R132 ;  /* 0x0000004eec84723c */ /* 0x000fe20000081084 */
[----:B------:R-:W-:-:S02]  /*9d930*/  IMAD.MOV.U32 R33, RZ, RZ, R170 ;  /* 0x000000ffff217224 */ /* 0x000fc400078e00aa */
[----:B------:R-:W-:-:S05]  /*9d940*/  IMAD.MOV.U32 R32, RZ, RZ, R171 ;  /* 0x000000ffff207224 */ /* 0x000fca00078e00ab */
[----:B------:R-:W-:Y:S01]  /*9d950*/  HMMA.1688.F32.TF32 R140, R236, R82, R140 ;  /* 0x00000052ec8c723c */ /* 0x000fe2000008108c */
[----:B------:R-:W-:Y:S01]  /*9d960*/  STL.64 [R1+0x2b20], R168 ;  /* 0x002b20a801007387 */ /* 0x000fe20000100a00 */
[----:B------:R2:W-:Y:S02]  /*9d970*/  STL [R1+0x5978], R33 ;  /* 0x0059782101007387 */ /* 0x0005e40000100800 */
[----:B------:R3:W-:Y:S02]  /*9d980*/  STL [R1+0x5974], R32 ;  /* 0x0059742001007387 */ /* 0x0007e40000100800 */
[----:B------:R-:W-:Y:S01]  /*9d990*/  STL.64 [R1+0x2b10], R164 ;  /* 0x002b10a401007387 */ /* 0x000fe20000100a00 */
[----:B------:R-:W-:Y:S01]  /*9d9a0*/  STL.64 [R1+0x2b18], R166 ;  /* 0x002b18a601007387 */ /* 0x000fe20000100a00 */
[----:B------:R-:W-:Y:S01]  /*9d9b0*/  STL.64 [R1+0x2b08], R162 ;  /* 0x002b08a201007387 */ /* 0x000fe20000100a00 */
[----:B--2---:R-:W-:Y:S01]  /*9d9c0*/  MOV R33, R160 ;  /* 0x000000a000217202 */ /* 0x004fe20000000f00 */
[----:B---3--:R-:W-:-:S04]  /*9d9d0*/  IMAD.MOV.U32 R32, RZ, RZ, R161 ;  /* 0x000000ffff207224 */ /* 0x008fc800078e00a1 */
[----:B------:R2:W-:Y:S01]  /*9d9e0*/  STL [R1+0x5980], R33 ;  /* 0x0059802101007387 */ /* 0x0005e20000100800 */
[----:B------:R3:W-:Y:S02]  /*9d9f0*/  STL [R1+0x597c], R32 ;  /* 0x00597c2001007387 */ /* 0x0007e40000100800 */
[----:B------:R-:W-:Y:S02]  /*9da00*/  STL.64 [R1+0x2af0], R156 ;  /* 0x002af09c01007387 */ /* 0x000fe40000100a00 */
[----:B------:R-:W-:Y:S01]  /*9da10*/  STL.64 [R1+0x2af8], R158 ;  /* 0x002af89e01007387 */ /* 0x000fe20000100a00 */
[----:B------:R-:W-:Y:S01]  /*9da20*/  STL.64 [R1+0x2ae0], R152 ;  /* 0x002ae09801007387 */ /* 0x000fe20000100a00 */
[----:B--2---:R-:W-:Y:S01]  /*9da30*/  IMAD.MOV.U32 R33, RZ, RZ, R154 ;  /* 0x000000ffff217224 */ /* 0x004fe200078e009a */
[----:B---3--:R-:W-:-:S04]  /*9da40*/  MOV R32, R155 ;  /* 0x0000009b00207202 */ /* 0x008fc80000000f00 */
[----:B------:R2:W-:Y:S01]  /*9da50*/  STL [R1+0x5988], R33 ;  /* 0x0059882101007387 */ /* 0x0005e20000100800 */
[----:B------:R3:W-:Y:S02]  /*9da60*/  STL [R1+0x5984], R32 ;  /* 0x0059842001007387 */ /* 0x0007e40000100800 */
[----:B------:R-:W-:Y:S02]  /*9da70*/  STL.64 [R1+0x2ad0], R148 ;  /* 0x002ad09401007387 */ /* 0x000fe40000100a00 */
[----:B------:R-:W-:Y:S01]  /*9da80*/  STL.64 [R1+0x2ad8], R150 ;  /* 0x002ad89601007387 */ /* 0x000fe20000100a00 */
[----:B------:R-:W-:Y:S01]  /*9da90*/  STL.64 [R1+0x2ac8], R146 ;  /* 0x002ac89201007387 */ /* 0x000fe20000100a00 */
[----:B--2---:R-:W-:Y:S02]  /*9daa0*/  IMAD.MOV.U32 R33, RZ, RZ, R144 ;  /* 0x000000ffff217224 */ /* 0x004fe400078e0090 */
[----:B---3--:R-:W-:-:S03]  /*9dab0*/  IMAD.MOV.U32 R32, RZ, RZ, R145 ;  /* 0x000000ffff207224 */ /* 0x008fc600078e0091 */
[----:B------:R2:W-:Y:S02]  /*9dac0*/  STL [R1+0x5990], R33 ;  /* 0x0059902101007387 */ /* 0x0005e40000100800 */
[----:B------:R3:W-:Y:S02]  /*9dad0*/  STL [R1+0x598c], R32 ;  /* 0x00598c2001007387 */ /* 0x0007e40000100800 */
[----:B------:R-:W-:Y:S02]  /*9dae0*/  STL.64 [R1+0x2ab0], R140 ;  /* 0x002ab08c01007387 */ /* 0x000fe40000100a00 */
[----:B------:R4:W-:Y:S01]  /*9daf0*/  STL.64 [R1+0x2ab8], R142 ;  /* 0x002ab88e01007387 */ /* 0x0009e20000100a00 */
[----:B------:R1:W-:Y:S01]  /*9db00*/  STL.64 [R1+0x2aa0], R132 ;  /* 0x002aa08401007387 */ /* 0x0003e20000100a00 */
[----:B--2---:R-:W-:Y:S01]  /*9db10*/  MOV R33, R134 ;  /* 0x0000008600217202 */ /* 0x004fe20000000f00 */
[----:B---3--:R-:W-:Y:S01]  /*9db20*/  IMAD.MOV.U32 R32, RZ, RZ, R135 ;  /* 0x000000ffff207224 */ /* 0x008fe200078e0087 */
[C---:B----4-:R-:W-:Y:S08]  /*9db30*/  HMMA.1688.F32.TF32 R140, R236.reuse, R74, R136 ;  /* 0x0000004aec8c723c */ /* 0x050ff00000081088 */
[C---:B------:R-:W-:Y:S08]  /*9db40*/  HMMA.1688.F32.TF32 R136, R236.reuse, R70, R128 ;  /* 0x00000046ec88723c */ /* 0x040ff00000081080 */
[C---:B-1----:R-:W-:Y:S08]  /*9db50*/  HMMA.1688.F32.TF32 R132, R236.reuse, R66, R244 ;  /* 0x00000042ec84723c */ /* 0x042ff000000810f4 */
[C---:B------:R-:W-:Y:S01]  /*9db60*/  HMMA.1688.F32.TF32 R128, R236.reuse, R62, R240 ;  /* 0x0000003eec80723c */ /* 0x040fe200000810f0 */
[----:B------:R-:W-:Y:S01]  /*9db70*/  STL.64 [R1+0x2a90], R140 ;  /* 0x002a908c01007387 */ /* 0x000fe20000100a00 */
[----:B------:R-:W-:Y:S05]  /*9db80*/  STL.64 [R1+0x2a98], R142 ;  /* 0x002a988e01007387 */ /* 0x000fea0000100a00 */
[----:B------:R-:W-:Y:S02]  /*9db90*/  STL.64 [R1+0x2a80], R136 ;  /* 0x002a808801007387 */ /* 0x000fe40000100a00 */
[----:B------:R-:W-:Y:S01]  /*9dba0*/  STL.64 [R1+0x2a88], R138 ;  /* 0x002a888a01007387 */ /* 0x000fe20000100a00 */
[----:B------:R-:W2:Y:S05]  /*9dbb0*/  LDL.LU R244, [R1+0x10a0] ;  /* 0x0010a00001f47983 */ /* 0x000eaa0000300800 */
[----:B------:R-:W-:Y:S02]  /*9dbc0*/  STL.64 [R1+0x2a70], R132 ;  /* 0x002a708401007387 */ /* 0x000fe40000100a00 */
[----:B------:R-:W-:Y:S06]  /*9dbd0*/  STL.64 [R1+0x2a78], R134 ;  /* 0x002a788601007387 */ /* 0x000fec0000100a00 */
[----:B------:R1:W-:Y:S01]  /*9dbe0*/  STL.64 [R1+0x2a60], R128 ;  /* 0x002a608001007387 */ /* 0x0003e20000100a00 */
[----:B------:R3:W-:Y:S01]  /*9dbf0*/  STL.64 [R1+0x2a68], R130 ;  /* 0x002a688201007387 */ /* 0x0007e20000100a00 */
[----:B------:R-:W2:Y:S02]  /*9dc00*/  LDL.LU R245, [R1+0x10a4] ;  /* 0x0010a40001f57983 */ /* 0x000ea40000300800 */
[----:B------:R-:W2:Y:S02]  /*9dc10*/  LDL.LU R246, [R1+0x10a8] ;  /* 0x0010a80001f67983 */ /* 0x000ea40000300800 */
[----:B------:R-:W2:Y:S01]  /*9dc20*/  LDL.LU R247, [R1+0x10ac] ;  /* 0x0010ac0001f77983 */ /* 0x000ea20000300800 */
[----:B-1----:R-:W4:Y:S01]  /*9dc30*/  LDL.LU R128, [R1+0x10b0] ;  /* 0x0010b00001807983 */ /* 0x002f220000300800 */
[----:B------:R-:W4:Y:S02]  /*9dc40*/  LDL.LU R129, [R1+0x10b4] ;  /* 0x0010b40001817983 */ /* 0x000f240000300800 */
[----:B---3--:R-:W4:Y:S02]  /*9dc50*/  LDL.LU R130, [R1+0x10b8] ;  /* 0x0010b80001827983 */ /* 0x008f240000300800 */
[----:B------:R-:W4:Y:S01]  /*9dc60*/  LDL.LU R131, [R1+0x10bc] ;  /* 0x0010bc0001837983 */ /* 0x000f220000300800 */
[----:B------:R-:W3:Y:S01]  /*9dc70*/  LDL.LU R136, [R1+0x10c0] ;  /* 0x0010c00001887983 */ /* 0x000ee20000300800 */
[----:B------:R-:W3:Y:S02]  /*9dc80*/  LDL.LU R137, [R1+0x10c4] ;  /* 0x0010c40001897983 */ /* 0x000ee40000300800 */
[----:B------:R-:W3:Y:S02]  /*9dc90*/  LDL.LU R138, [R1+0x10c8] ;  /* 0x0010c800018a7983 */ /* 0x000ee40000300800 */
[----:B------:R-:W3:Y:S01]  /*9dca0*/  LDL.LU R139, [R1+0x10cc] ;  /* 0x0010cc00018b7983 */ /* 0x000ee20000300800 */
        /* <DEDUP_REMOVED lines=97> */
[C---:B------:R-:W-:Y:S08]  /*9e2c0*/  HMMA.1688.F32.TF32 R224, R236.reuse, R54, R224 ;  /* 0x00000036ece0723c */ /* 0x040ff000000810e0 */
[C---:B---3--:R-:W-:Y:S07]  /*9e2d0*/  HMMA.1688.F32.TF32 R220, R236.reuse, R50, R220 ;  /* 0x00000032ecdc723c */ /* 0x048fee00000810dc */
[----:B------:R-:W-:Y:S01]  /*9e2e0*/  STL.64 [R1+0x2a50], R200 ;  /* 0x002a50c801007387 */ /* 0x000fe20000100a00 */
[----:B------:R1:W-:Y:S02]  /*9e2f0*/  STL.64 [R1+0x2a58], R202 ;  /* 0x002a58ca01007387 */ /* 0x0003e40000100a00 */
[C---:B-1----:R-:W-:Y:S05]  /*9e300*/  HMMA.1688.F32.TF32 R200, R236.reuse, R46, R216 ;  /* 0x0000002eecc8723c */ /* 0x042fea00000810d8 */
[----:B------:R-:W-:Y:S01]  /*9e310*/  STL.64 [R1+0x2a40], R224 ;  /* 0x002a40e001007387 */ /* 0x000fe20000100a00 */
[----:B------:R-:W-:Y:S02]  /*9e320*/  STL.64 [R1+0x2a48], R226 ;  /* 0x002a48e201007387 */ /* 0x000fe40000100a00 */
[C---:B------:R-:W-:Y:S05]  /*9e330*/  HMMA.1688.F32.TF32 R212, R236.reuse, R42, R212 ;  /* 0x0000002aecd4723c */ /* 0x040fea00000810d4 */
[----:B------:R-:W-:Y:S01]  /*9e340*/  STL.64 [R1+0x2a30], R220 ;  /* 0x002a30dc01007387 */ /* 0x000fe20000100a00 */
[----:B------:R-:W-:Y:S02]  /*9e350*/  STL.64 [R1+0x2a38], R222 ;  /* 0x002a38de01007387 */ /* 0x000fe40000100a00 */
[C---:B------:R-:W-:Y:S08]  /*9e360*/  HMMA.1688.F32.TF32 R208, R236.reuse, R38, R208 ;  /* 0x00000026ecd0723c */ /* 0x040ff000000810d0 */
[C---:B------:R-:W-:Y:S08]  /*9e370*/  HMMA.1688.F32.TF32 R196, R236.reuse, R30, R196 ;  /* 0x0000001eecc4723c */ /* 0x040ff000000810c4 */
[C---:B------:R-:W-:Y:S08]  /*9e380*/  HMMA.1688.F32.TF32 R192, R236.reuse, R10, R192 ;  /* 0x0000000aecc0723c */ /* 0x040ff000000810c0 */
[C---:B------:R-:W-:Y:S08]  /*9e390*/  HMMA.1688.F32.TF32 R188, R236.reuse, R6, R188 ;  /* 0x00000006ecbc723c */ /* 0x040ff000000810bc */
[----:B----4-:R-:W-:Y:S08]  /*9e3a0*/  HMMA.1688.F32.TF32 R184, R236, R250, R184 ;  /* 0x000000faecb8723c */ /* 0x010ff000000810b8 */
[----:B------:R-:W-:Y:S01]  /*9e3b0*/  HMMA.1688.F32.TF32 R180, R232, R126, R180 ;  /* 0x0000007ee8b4723c */ /* 0x000fe200000810b4 */
[----:B------:R-:W-:Y:S01]  /*9e3c0*/  STL.64 [R1+0x2a20], R200 ;  /* 0x002a20c801007387 */ /* 0x000fe20000100a00 */
[----:B------:R1:W-:Y:S06]  /*9e3d0*/  STL.64 [R1+0x2a28], R202 ;  /* 0x002a28ca01007387 */ /* 0x0003ec0000100a00 */
[----:B-1----:R-:W-:Y:S01]  /*9e3e0*/  HMMA.1688.F32.TF32 R200, R236, R34, R204 ;  /* 0x00000022ecc8723c */ /* 0x002fe200000810cc */
[----:B------:R-:W-:Y:S01]  /*9e3f0*/  STL.64 [R1+0x2a10], R212 ;  /* 0x002a10d401007387 */ /* 0x000fe20000100a00 */
[----:B------:R-:W-:Y:S02]  /*9e400*/  STL.64 [R1+0x2a18], R214 ;  /* 0x002a18d601007387 */ /* 0x000fe40000100a00 */
[----:B------:R-:W-:Y:S02]  /*9e410*/  STL.64 [R1+0x2a00], R208 ;  /* 0x002a00d001007387 */ /* 0x000fe40000100a00 */
[----:B------:R-:W-:Y:S02]  /*9e420*/  STL.64 [R1+0x2a08], R210 ;  /* 0x002a08d201007387 */ /* 0x000fe40000100a00 */
[C---:B------:R-:W-:Y:S01]  /*9e430*/  HMMA.1688.F32.TF32 R132, R232.reuse, R26, R132 ;  /* 0x0000001ae884723c */ /* 0x040fe20000081084 */
        /* <DEDUP_REMOVED lines=15> */
[----:B------:R2:W-:Y:S02]  /*9e530*/  STL.64 [R1+0x14a8], R182 ;  /* 0x0014a8b601007387 */ /* 0x0005e40000100a00 */
[C---:B--2---:R-:W-:Y:S08]  /*9e540*/  HMMA.1688.F32.TF32 R180, R232.reuse, R122, R176 ;  /* 0x0000007ae8b4723c */ /* 0x044ff000000810b0 */
        /* <DEDUP_REMOVED lines=26> */
[----:B------:R-:W-:Y:S01]  /*9e6f0*/  STL.64 [R1+0x1708], R150 ;  /* 0x0017089601007387 */ /* 0x000fe20000100a00 */
[C---:B------:R-:W-:Y:S01]  /*9e700*/  HMMA.1688.F32.TF32 R140, R232.reuse, R22, R136 ;  /* 0x00000016e88c723c */ /* 0x040fe20000081088 */
[----:B------:R-:W-:Y:S01]  /*9e710*/  STL.64 [R1+0x16f0], R144 ;  /* 0x0016f09001007387 */ /* 0x000fe20000100a00 */
[----:B------:R-:W-:Y:S06]  /*9e720*/  STL.64 [R1+0x16f8], R146 ;  /* 0x0016f89201007387 */ /* 0x000fec0000100a00 */
[C---:B------:R-:W-:Y:S01]  /*9e730*/  HMMA.1688.F32.TF32 R136, R232.reuse, R18, R128 ;  /* 0x00000012e888723c */ /* 0x040fe20000081080 */
[----:B------:R-:W-:Y:S02]  /*9e740*/  STL.64 [R1+0x16e0], R132 ;  /* 0x0016e08401007387 */ /* 0x000fe40000100a00 */
[----:B------:R2:W-:Y:S05]  /*9e750*/  STL.64 [R1+0x16e8], R134 ;  /* 0x0016e88601007387 */ /* 0x0005ea0000100a00 */
[C---:B------:R-:W-:Y:S08]  /*9e760*/  HMMA.1688.F32.TF32 R128, R232.reuse, R82, R240 ;  /* 0x00000052e880723c */ /* 0x040ff000000810f0 */
[C---:B--2---:R-:W-:Y:S01]  /*9e770*/  HMMA.1688.F32.TF32 R132, R232.reuse, R14, R244 ;  /* 0x0000000ee884723c */ /* 0x044fe200000810f4 */
[----:B------:R-:W-:Y:S01]  /*9e780*/  STL.64 [R1+0x16c0], R140 ;  /* 0x0016c08c01007387 */ /* 0x000fe20000100a00 */
[----:B------:R-:W-:Y:S05]  /*9e790*/  STL.64 [R1+0x16c8], R142 ;  /* 0x0016c88e01007387 */ /* 0x000fea0000100a00 */
[----:B------:R-:W-:Y:S02]  /*9e7a0*/  STL.64 [R1+0x16a0], R136 ;  /* 0x0016a08801007387 */ /* 0x000fe40000100a00 */
[----:B------:R-:W-:Y:S01]  /*9e7b0*/  STL.64 [R1+0x16a8], R138 ;  /* 0x0016a88a01007387 */ /* 0x000fe20000100a00 */
[----:B------:R-:W2:Y:S11]  /*9e7c0*/  LDL.LU R244, [R1+0x2230] ;  /* 0x0022300001f47983 */ /* 0x000eb60000300800 */
[----:B------:R-:W-:Y:S02]  /*9e7d0*/  @!UPT UIADD3 URZ, URZ, URZ, URZ ;  /* 0x0000003f3f3ff290 */ /* 0x000fe4000fffe03f */
[----:B------:R-:W-:Y:S01]  /*9e7e0*/  STL.64 [R1+0x1680], R132 ;  /* 0x0016808401007387 */ /* 0x000fe20000100a00 */
[----:B------:R-:W-:Y:S02]  /*9e7f0*/  STL.64 [R1+0x1688], R134 ;  /* 0x0016888601007387 */ /* 0x000fe40000100a00 */
[----:B------:R3:W-:Y:S02]  /*9e800*/  STL.64 [R1+0x1660], R128 ;  /* 0x0016608001007387 */ /* 0x0007e40000100a00 */
[----:B------:R4:W-:Y:S01]  /*9e810*/  STL.64 [R1+0x1668], R130 ;  /* 0x0016688201007387 */ /* 0x0009e20000100a00 */
[----:B------:R-:W2:Y:S01]  /*9e820*/  LDL.LU R245, [R1+0x2234] ;  /* 0x0022340001f57983 */ /* 0x000ea20000300800 */
[----:B------:R-:W2:Y:S02]  /*9e830*/  LDL.LU R246, [R1+0x2238] ;  /* 0x0022380001f67983 */ /* 0x000ea40000300800 */
[----:B------:R-:W2:Y:S01]  /*9e840*/  LDL.LU R247, [R1+0x223c] ;  /* 0x00223c0001f77983 */ /* 0x000ea20000300800 */
        /* <DEDUP_REMOVED lines=20> */
[----:B------:R-:W1:Y:S01]  /*9e990*/  LDL.LU R160, [R1+0x2100] ;  /* 0x0021000001a07983 */ /* 0x000e620000300800 */
[----:B------:R-:W1:Y:S02]  /*9e9a0*/  LDL.LU R161, [R1+0x2104] ;  /* 0x0021040001a17983 */ /* 0x000e640000300800 */
[----:B------:R-:W1:Y:S02]  /*9e9b0*/  LDL.LU R162, [R1+0x2108] ;  /* 0x0021080001a27983 */ /* 0x000e640000300800 */
[----:B------:R-:W1:Y:S01]  /*9e9c0*/  LDL.LU R163, [R1+0x210c] ;  /* 0x00210c0001a37983 */ /* 0x000e620000300800 */
        /* <DEDUP_REMOVED lines=85> */
[C---:B--2---:R-:W-:Y:S05]  /*9ef20*/  HMMA.1688.F32.TF32 R200, R232.reuse, R66, R216 ;  /* 0x00000042e8c8723c */ /* 0x044fea00000810d8 */
        /* <DEDUP_REMOVED lines=9> */
[C---:B----4-:R-:W-:Y:S08]  /*9efc0*/  HMMA.1688.F32.TF32 R184, R232.reuse, R38, R184 ;  /* 0x00000026e8b8723c */ /* 0x050ff000000810b8 */
[C---:B------:R-:W-:Y:S01]  /*9efd0*/  HMMA.1688.F32.TF32 R180, R232.reuse, R34, R180 ;  /* 0x00000022e8b4723c */ /* 0x040fe200000810b4 */
[----:B------:R-:W-:Y:S01]  /*9efe0*/  STL.64 [R1+0x15e0], R200 ;  /* 0x0015e0c801007387 */ /* 0x000fe20000100a00 */
[----:B------:R2:W-:Y:S06]  /*9eff0*/  STL.64 [R1+0x15e8], R202 ;  /* 0x0015e8ca01007387 */ /* 0x0005ec0000100a00 */
[C---:B--2---:R-:W-:Y:S08]  /*9f000*/  HMMA.1688.F32.TF32 R200, R232.reuse, R54, R204 ;  /* 0x00000036e8c8723c */ /* 0x044ff000000810cc */
[C---:B------:R-:W-:Y:S08]  /*9f010*/  HMMA.1688.F32.TF32 R176, R232.reuse, R30, R176 ;  /* 0x0000001ee8b0723c */ /* 0x040ff000000810b0 */
[C---:B------:R-:W-:Y:S08]  /*9f020*/  HMMA.1688.F32.TF32 R172, R232.reuse, R10, R172 ;  /* 0x0000000ae8ac723c */ /* 0x040ff000000810ac */
[C---:B------:R-:W-:Y:S08]  /*9f030*/  HMMA.1688.F32.TF32 R168, R232.reuse, R6, R168 ;  /* 0x00000006e8a8723c */ /* 0x040ff000000810a8 */
[----:B------:R-:W-:Y:S01]  /*9f040*/  HMMA.1688.F32.TF32 R164, R232, R250, R164 ;  /* 0x000000fae8a4723c */ /* 0x000fe200000810a4 */
[----:B------:R-:W-:Y:S01]  /*9f050*/  STL.64 [R1+0x15c0], R212 ;  /* 0x0015c0d401007387 */ /* 0x000fe20000100a00 */
[----:B------:R-:W-:Y:S06]  /*9f060*/  STL.64 [R1+0x15c8], R214 ;  /* 0x0015c8d601007387 */ /* 0x000fec0000100a00 */
[C---:B-1----:R-:W-:Y:S01]  /*9f070*/  HMMA.1688.F32.TF32 R160, R236.reuse, R126, R160 ;  /* 0x0000007eeca0723c */ /* 0x042fe200000810a0 */
[----:B------:R-:W-:Y:S01]  /*9f080*/  STL.64 [R1+0x15a0], R208 ;  /* 0x0015a0d001007387 */ /* 0x000fe20000100a00 */
[----:B------:R-:W-:Y:S06]  /*9f090*/  STL.64 [R1+0x15a8], R210 ;  /* 0x0015a8d201007387 */ /* 0x000fec0000100a00 */
        /* <DEDUP_REMOVED lines=47> */
[C---:B--2---:R-:W-:Y:S01]  /*9f390*/  HMMA.1688.F32.TF32 R132, R236.reuse, R90, R244 ;  /* 0x0000005aec84723c */ /* 0x044fe200000810f4 */
[----:B------:R-:W-:Y:S01]  /*9f3a0*/  STL.64 [R1+0x1930], R140 ;  /* 0x0019308c01007387 */ /* 0x000fe20000100a00 */
[----:B------:R-:W-:Y:S02]  /*9f3b0*/  STL.64 [R1+0x1938], R142 ;  /* 0x0019388e01007387 */ /* 0x000fe40000100a00 */
[----:B------:R2:W-:Y:S02]  /*9f3c0*/  STL.64 [R1+0x1920], R136 ;  /* 0x0019208801007387 */ /* 0x0005e40000100a00 */
[----:B------:R3:W-:Y:S01]  /*9f3d0*/  STL.64 [R1+0x1928], R138 ;  /* 0x0019288a01007387 */ /* 0x0007e20000100a00 */
[----:B--2---:R-:W1:Y:S11]  /*9f3e0*/  LDL.LU R136, [R1+0x24d0] ;  /* 0x0024d00001887983 */ /* 0x004e760000300800 */
[----:B------:R-:W-:Y:S05]  /*9f3f0*/  @!UPT UIADD3 URZ, URZ, URZ, URZ ;  /* 0x0000003f3f3ff290 */ /* 0x000fea000fffe03f */
[----:B------:R2:W-:Y:S01]  /*9f400*/  STL.64 [R1+0x1910], R132 ;  /* 0x0019108401007387 */ /* 0x0005e20000100a00 */
[----:B------:R4:W-:Y:S02]  /*9f410*/  STL.64 [R1+0x1918], R134 ;  /* 0x0019188601007387 */ /* 0x0009e40000100a00 */
[----:B------:R4:W-:Y:S02]  /*9f420*/  STL.64 [R1+0x1900], R128 ;  /* 0x0019008001007387 */ /* 0x0009e40000100a00 */
[----:B------:R4:W-:Y:S01]  /*9f430*/  STL.64 [R1+0x1908], R130 ;  /* 0x0019088201007387 */ /* 0x0009e20000100a00 */
[----:B------:R-:W1:Y:S01]  /*9f440*/  LDL.LU R137, [R1+0x24d4] ;  /* 0x0024d40001897983 */ /* 0x000e620000300800 */
[----:B---3--:R-:W1:Y:S02]  /*9f450*/  LDL.LU R138, [R1+0x24d8] ;  /* 0x0024d800018a7983 */ /* 0x008e640000300800 */
[----:B------:R-:W1:Y:S01]  /*9f460*/  LDL.LU R139, [R1+0x24dc] ;  /* 0x0024dc00018b7983 */ /* 0x000e620000300800 */
[----:B--2---:R-:W2:Y:S01]  /*9f470*/  LDL.LU R132, [R1+0x24b0] ;  /* 0x0024b00001847983 */ /* 0x004ea20000300800 */
[----:B------:R-:W2:Y:S02]  /*9f480*/  LDL.LU R133, [R1+0x24b4] ;  /* 0x0024b40001857983 */ /* 0x000ea40000300800 */
[----:B----4-:R-:W2:Y:S02]  /*9f490*/  LDL.LU R134, [R1+0x24b8] ;  /* 0x0024b80001867983 */ /* 0x010ea40000300800 */
        /* <DEDUP_REMOVED lines=103> */
[----:B------:R2:W-:Y:S02]  /*9fb10*/  STL.64 [R1+0x18d8], R202 ;  /* 0x0018d8ca01007387 */ /* 0x0005e40000100a00 */
[C---:B--2---:R-:W-:Y:S08]  /*9fb20*/  HMMA.1688.F32.TF32 R200, R236.reuse, R78, R196 ;  /* 0x0000004eecc8723c */ /* 0x044ff000000810c4 */
        /* <DEDUP_REMOVED lines=10> */
[----:B------:R-:W-:Y:S06]  /*9fbd0*/  STL.64 [R1+0x18c8], R210 ;  /* 0x0018c8d201007387 */ /* 0x000fec0000100a00 */
[C---:B------:R-:W-:Y:S01]  /*9fbe0*/  HMMA.1688.F32.TF32 R160, R236.reuse, R38, R156 ;  /* 0x00000026eca0723c */ /* 0x040fe2000008109c */
[----:B------:R-:W-:Y:S01]  /*9fbf0*/  STL.64 [R1+0x18b0], R204 ;  /* 0x0018b0cc01007387 */ /* 0x000fe20000100a00 */
[----:B------:R-:W-:Y:S06]  /*9fc00*/  STL.64 [R1+0x18b8], R206 ;  /* 0x0018b8ce01007387 */ /* 0x000fec0000100a00 */
        /* <DEDUP_REMOVED lines=12> */
[----:B------:R-:W-:Y:S01]  /*9fcd0*/  HMMA.1688.F32.TF32 R140, R236, R250, R132 ;  /* 0x000000faec8c723c */ /* 0x000fe20000081084 */
[----:B------:R-:W-:Y:S01]  /*9fce0*/  STL.64 [R1+0x1860], R184 ;  /* 0x001860b801007387 */ /* 0x000fe20000100a00 */
[----:B------:R-:W-:Y:S06]  /*9fcf0*/  STL.64 [R1+0x1868], R186 ;  /* 0x001868ba01007387 */ /* 0x000fec0000100a00 */
[C---:B-1----:R-:W-:Y:S01]  /*9fd00*/  HMMA.1688.F32.TF32 R132, R232.reuse, R126, R136 ;  /* 0x0000007ee884723c */ /* 0x042fe20000081088 */
        /* <DEDUP_REMOVED lines=23> */
[----:B------:R1:W-:Y:S01]  /*9fe80*/  STL.64 [R1+0x14b8], R134 ;  /* 0x0014b88601007387 */ /* 0x0003e20000100a00 */
[----:B------:R-:W-:Y:S04]  /*9fe90*/  LDS R236, [R252+0xa100] ;  /* 0x00a10000fcec7984 */ /* 0x000fe80000000800 */
[----:B------:R-:W-:Y:S04]  /*9fea0*/  LDS R238, [R252+0xb100] ;  /* 0x00b10000fcee7984 */ /* 0x000fe80000000800 */
[----:B------:R-:W-:Y:S04]  /*9feb0*/  LDS R237, [R2+0xa100] ;  /* 0x00a1000002ed7984 */ /* 0x000fe80000000800 */
[----:B------:R-:W2:Y:S01]  /*9fec0*/  LDS R239, [R2+0xb100] ;  /* 0x00b1000002ef7984 */ /* 0x000ea20000000800 */
[C---:B-1----:R-:W-:Y:S03]  /*9fed0*/  HMMA.1688.F32.TF32 R132, R232.reuse, R122, R128 ;  /* 0x0000007ae884723c */ /* 0x042fe60000081080 */
[----:B------:R-:W-:Y:S05]  /*9fee0*/  STL.64 [R1+0x5cd8], R118 ;  /* 0x005cd87601007387 */ /* 0x000fea0000100a00 */
[C---:B------:R-:W-:Y:S11]  /*9fef0*/  HMMA.1688.F32.TF32 R128, R232.reuse, R118, R244 ;  /* 0x00000076e880723c */ /* 0x040ff600000810f4 */
[----:B------:R-:W-:Y:S04]  /*9ff00*/  @!UPT UIADD3 URZ, URZ, URZ, URZ ;  /* 0x0000003f3f3ff290 */ /* 0x000fe8000fffe03f */
[----:B------:R-:W-:Y:S01]  /*9ff10*/  STL.64 [R1+0x19b0], R132 ;  /* 0x0019b08401007387 */ /* 0x000fe20000100a00 */
[----:B------:R-:W-:Y:S02]  /*9ff20*/  STL.64 [R1+0x19b8], R134 ;  /* 0x0019b88601007387 */ /* 0x000fe40000100a00 */
[----:B------:R1:W-:Y:S02]  /*9ff30*/  STL.64 [R1+0x5cd0], R116 ;  /* 0x005cd07401007387 */ /* 0x0003e40000100a00 */
[C---:B-1----:R-:W-:Y:S03]  /*9ff40*/  HMMA.1688.F32.TF32 R116, R232.reuse, R114, R240 ;  /* 0x00000072e874723c */ /* 0x042fe600000810f0 */
[----:B------:R1:W-:Y:S01]  /*9ff50*/  STL.64 [R1+0x19d0], R128 ;  /* 0x0019d08001007387 */ /* 0x0003e20000100a00 */
[----:B------:R3:W-:Y:S02]  /*9ff60*/  STL.64 [R1+0x19d8], R130 ;  /* 0x0019d88201007387 */ /* 0x0007e40000100a00 */
[----:B------:R-:W2:Y:S11]  /*9ff70*/  LDL.LU R240, [R1+0x2620] ;  /* 0x0026200001f07983 */ /* 0x000eb60000300800 */
[----:B------:R-:W-:Y:S06]  /*9ff80*/  @!UPT UIADD3 URZ, URZ, URZ, URZ ;  /* 0x0000003f3f3ff290 */ /* 0x000fec000fffe03f */
[----:B------:R4:W-:Y:S01]  /*9ff90*/  STL.64 [R1+0x19f0], R116 ;  /* 0x0019f07401007387 */ /* 0x0009e20000100a00 */
[----:B------:R4:W-:Y:S02]  /*9ffa0*/  STL.64 [R1+0x19f8], R118 ;  /* 0x0019f87601007387 */ /* 0x0009e40000100a00 */
[----:B------:R-:W2:Y:S02]  /*9ffb0*/  LDL.LU R241, [R1+0x2624] ;  /* 0x0026240001f17983 */ /* 0x000ea40000300800 */
[----:B------:R-:W2:Y:S01]  /*9ffc0*/  LDL.LU R242, [R1+0x2628] ;  /* 0x0026280001f27983 */ /* 0x000ea20000300800 */
[----:B------:R-:W2:Y:S01]  /*9ffd0*/  LDL.LU R243, [R1+0x262c] ;  /* 0x00262c0001f37983 */ /* 0x000ea20000300800 */
[----:B-1----:R-:W2:Y:S02]  /*9ffe0*/  LDL.LU R128, [R1+0x2640] ;  /* 0x0026400001807983 */ /* 0x002ea40000300800 */
[----:B------:R-:W2:Y:S02]  /*9fff0*/  LDL.LU R129, [R1+0x2644] ;  /* 0x0026440001817983 */ /* 0x000ea40000300800 */
[----:B---3--:R-:W2:Y:S01]  /*a0000*/  LDL.LU R130, [R1+0x2648] ;  /* 0x0026480001827983 */ /* 0x008ea20000300800 */
[----:B------:R-:W2:Y:S01]  /*a0010*/  LDL.LU R131, [R1+0x264c] ;  /* 0x00264c0001837983 */ /* 0x000ea20000300800 */
[----:B------:R-:W3:Y:S02]  /*a0020*/  LDL.LU R136, [R1+0x2650] ;  /* 0x0026500001887983 */ /* 0x000ee40000300800 */
[----:B------:R-:W3:Y:S02]  /*a0030*/  LDL.LU R137, [R1+0x2654] ;  /* 0x0026540001897983 */ /* 0x000ee40000300800 */
[----:B------:R-:W3:Y:S01]  /*a0040*/  LDL.LU R138, [R1+0x2658] ;  /* 0x00265800018a7983 */ /* 0x000ee20000300800 */
[----:B------:R-:W3:Y:S01]  /*a0050*/  LDL.LU R139, [R1+0x265c] ;  /* 0x00265c00018b7983 */ /* 0x000ee20000300800 */
        /* <DEDUP_REMOVED lines=68> */
[----:B----4-:R-:W4:Y:S02]  /*a04a0*/  LDL.LU R116, [R1+0x27e0] ;  /* 0x0027e00001747983 */ /* 0x010f240000300800 */
[----:B------:R-:W4:Y:S02]  /*a04b0*/  LDL.LU R117, [R1+0x27e4] ;  /* 0x0027e40001757983 */ /* 0x000f240000300800 */
[----:B------:R-:W4:Y:S01]  /*a04c0*/  LDL.LU R118, [R1+0x27e8] ;  /* 0x0027e80001767983 */ /* 0x000f220000300800 */
[----:B------:R-:W4:Y:S01]  /*a04d0*/  LDL.LU R119, [R1+0x27ec] ;  /* 0x0027ec0001777983 */ /* 0x000f220000300800 */
        /* <DEDUP_REMOVED lines=32> */
[----:B------:R4:W-:Y:S02]  /*a06e0*/  STL.64 [R1+0x5cc8], R114 ;  /* 0x005cc87201007387 */ /* 0x0009e40000100a00 */
[C---:B----4-:R-:W-:Y:S08]  /*a06f0*/  HMMA.1688.F32.TF32 R112, R232.reuse, R110, R116 ;  /* 0x0000006ee870723c */ /* 0x050ff00000081074 */
[C---:B--2---:R-:W-:Y:S08]  /*a0700*/  HMMA.1688.F32.TF32 R200, R232.reuse, R106, R200 ;  /* 0x0000006ae8c8723c */ /* 0x044ff000000810c8 */
        /* <DEDUP_REMOVED lines=23> */
[----:B------:R-:W-:Y:S01]  /*a0880*/  STL.64 [R1+0x1af8], R202 ;  /* 0x001af8ca01007387 */ /* 0x000fe20000100a00 */
[C---:B------:R-:W-:Y:S06]  /*a0890*/  HMMA.1688.F32.TF32 R192, R232.reuse, R14, R192 ;  /* 0x0000000ee8c0723c */ /* 0x040fec00000810c0 */
[----:B------:R-:W-:Y:S01]  /*a08a0*/  STL.64 [R1+0x1b10], R116 ;  /* 0x001b107401007387 */ /* 0x000fe20000100a00 */
[----:B------:R1:W-:Y:S02]  /*a08b0*/  STL.64 [R1+0x1b18], R118 ;  /* 0x001b187601007387 */ /* 0x0003e40000100a00 */
[C---:B-1----:R-:W-:Y:S05]  /*a08c0*/  HMMA.1688.F32.TF32 R116, R232.reuse, R82, R188 ;  /* 0x00000052e874723c */ /* 0x042fea00000810bc */
[----:B------:R-:W-:Y:S01]  /*a08d0*/  STL.64 [R1+0x1b30], R112 ;  /* 0x001b307001007387 */ /* 0x000fe20000100a00 */
[----:B------:R1:W-:Y:S02]  /*a08e0*/  STL.64 [R1+0x1b38], R114 ;  /* 0x001b387201007387 */ /* 0x0003e40000100a00 */
[C---:B-1----:R-:W-:Y:S06]  /*a08f0*/  HMMA.1688.F32.TF32 R112, R232.reuse, R78, R184 ;  /* 0x0000004ee870723c */ /* 0x042fec00000810b8 */
[----:B------:R-:W-:Y:S01]  /*a0900*/  STL.64 [R1+0x1b50], R192 ;  /* 0x001b50c001007387 */ /* 0x000fe20000100a00 */
[----:B------:R-:W-:Y:S01]  /*a0910*/  STL.64 [R1+0x1b58], R194 ;  /* 0x001b58c201007387 */ /* 0x000fe20000100a00 */
[C---:B------:R-:W-:Y:S07]  /*a0920*/  HMMA.1688.F32.TF32 R180, R232.reuse, R74, R180 ;  /* 0x0000004ae8b4723c */ /* 0x040fee00000810b4 */
[----:B------:R-:W-:Y:S01]  /*a0930*/  STL.64 [R1+0x1b70], R116 ;  /* 0x001b707401007387 */ /* 0x000fe20000100a00 */
[----:B------:R1:W-:Y:S02]  /*a0940*/  STL.64 [R1+0x1b78], R118 ;  /* 0x001b787601007387 */ /* 0x0003e40000100a00 */
[C---:B-1----:R-:W-:Y:S05]  /*a0950*/  HMMA.1688.F32.TF32 R116, R232.reuse, R70, R176 ;  /* 0x00000046e874723c */ /* 0x042fea00000810b0 */
[----:B------:R-:W-:Y:S01]  /*a0960*/  STL.64 [R1+0x1b90], R112 ;  /* 0x001b907001007387 */ /* 0x000fe20000100a00 */
[----:B------:R1:W-:Y:S02]  /*a0970*/  STL.64 [R1+0x1b98], R114 ;  /* 0x001b987201007387 */ /* 0x0003e40000100a00 */
[C---:B-1----:R-:W-:Y:S05]  /*a0980*/  HMMA.1688.F32.TF32 R112, R232.reuse, R66, R172 ;  /* 0x00000042e870723c */ /* 0x042fea00000810ac */
[----:B------:R-:W-:Y:S01]  /*a0990*/  STL.64 [R1+0x1bb0], R180 ;  /* 0x001bb0b401007387 */ /* 0x000fe20000100a00 */
[----:B------:R-:W-:Y:S02]  /*a09a0*/  STL.64 [R1+0x1bb8], R182 ;  /* 0x001bb8b601007387 */ /* 0x000fe40000100a00 */
        /* <DEDUP_REMOVED lines=8> */
[----:B------:R-:W-:Y:S09]  /*a0a30*/  STL.64 [R1+0x1c18], R170 ;  /* 0x001c18aa01007387 */ /* 0x000ff20000100a00 */
[----:B------:R-:W-:Y:S01]  /*a0a40*/  STL.64 [R1+0x1c30], R116 ;  /* 0x001c307401007387 */ /* 0x000fe20000100a00 */
[C---:B------:R-:W-:Y:S01]  /*a0a50*/  HMMA.1688.F32.TF32 R156, R232.reuse, R50, R156 ;  /* 0x00000032e89c723c */ /* 0x040fe2000008109c */
[----:B------:R1:W-:Y:S07]  /*a0a60*/  STL.64 [R1+0x1c38], R118 ;  /* 0x001c387601007387 */ /* 0x0003ee0000100a00 */
[C---:B-1----:R-:W-:Y:S01]  /*a0a70*/  HMMA.1688.F32.TF32 R116, R232.reuse, R46, R152 ;  /* 0x0000002ee874723c */ /* 0x042fe20000081098 */
[----:B------:R-:W-:Y:S01]  /*a0a80*/  STL.64 [R1+0x1c80], R112 ;  /* 0x001c807001007387 */ /* 0x000fe20000100a00 */
[----:B------:R1:W-:Y:S06]  /*a0a90*/  STL.64 [R1+0x1c88], R114 ;  /* 0x001c887201007387 */ /* 0x0003ec0000100a00 */
[----:B-1----:R-:W-:Y:S07]  /*a0aa0*/  HMMA.1688.F32.TF32 R112, R232, R42, R148 ;  /* 0x0000002ae870723c */ /* 0x002fee0000081094 */
[----:B------:R-:W-:Y:S01]  /*a0ab0*/  STL.64 [R1+0x1e80], R156 ;  /* 0x001e809c01007387 */ /* 0x000fe20000100a00 */
[----:B------:R-:W-:Y:S07]  /*a0ac0*/  STL.64 [R1+0x1e88], R158 ;  /* 0x001e889e01007387 */ /* 0x000fee0000100a00 */
[----:B------:R-:W-:Y:S02]  /*a0ad0*/  STL.64 [R1+0x1e90], R116 ;  /* 0x001e907401007387 */ /* 0x000fe40000100a00 */
[----:B------:R-:W-:Y:S06]  /*a0ae0*/  STL.64 [R1+0x1e98], R118 ;  /* 0x001e987601007387 */ /* 0x000fec0000100a00 */
[----:B------:R1:W-:Y:S01]  /*a0af0*/  STL.64 [R1+0x1eb0], R112 ;  /* 0x001eb07001007387 */ /* 0x0003e20000100a00 */
[----:B------:R-:W-:Y:S01]  /*a0b00*/  IMAD.MOV.U32 R37, RZ, RZ, R114 ;  /* 0x000000ffff257224 */ /* 0x000fe200078e0072 */
[----:B------:R-:W-:-:S02]  /*a0b10*/  MOV R36, R115 ;  /* 0x0000007300247202 */ /* 0x000fc40000000f00 */
[C---:B-1----:R-:W-:Y:S08]  /*a0b20*/  HMMA.1688.F32.TF32 R112, R232.reuse, R38, R144 ;  /* 0x00000026e870723c */ /* 0x042ff00000081090 */
[C---:B------:R-:W-:Y:S08]  /*a0b30*/  HMMA.1688.F32.TF32 R140, R232.reuse, R34, R140 ;  /* 0x00000022e88c723c */ /* 0x040ff0000008108c */
[C---:B------:R-:W-:Y:S07]  /*a0b40*/  HMMA.1688.F32.TF32 R116, R232.reuse, R30, R132 ;  /* 0x0000001ee874723c */ /* 0x040fee0000081084 */
[----:B------:R-:W-:Y:S01]  /*a0b50*/  STL.64 [R1+0x1ed0], R112 ;  /* 0x001ed07001007387 */ /* 0x000fe20000100a00 */
[----:B------:R1:W-:Y:S02]  /*a0b60*/  STL.64 [R1+0x1ed8], R114 ;  /* 0x001ed87201007387 */ /* 0x0003e40000100a00 */
[C---:B-1----:R-:W-:Y:S05]  /*a0b70*/  HMMA.1688.F32.TF32 R112, R232.reuse, R10, R136 ;  /* 0x0000000ae870723c */ /* 0x042fea0000081088 */
[----:B------:R-:W-:Y:S01]  /*a0b80*/  STL.64 [R1+0x1ef0], R140 ;  /* 0x001ef08c01007387 */ /* 0x000fe20000100a00 */
[----:B------:R-:W-:Y:S02]  /*a0b90*/  STL.64 [R1+0x1ef8], R142 ;  /* 0x001ef88e01007387 */ /* 0x000fe40000100a00 */
[C---:B------:R-:W-:Y:S05]  /*a0ba0*/  HMMA.1688.F32.TF32 R128, R232.reuse, R6, R128 ;  /* 0x00000006e880723c */ /* 0x040fea0000081080 */
[----:B------:R-:W-:Y:S01]  /*a0bb0*/  STL.64 [R1+0x2660], R116 ;  /* 0x0026607401007387 */ /* 0x000fe20000100a00 */
[----:B------:R1:W-:Y:S02]  /*a0bc0*/  STL.64 [R1+0x2668], R118 ;  /* 0x0026687601007387 */ /* 0x0003e40000100a00 */
[----:B-1----:R-:W-:Y:S02]  /*a0bd0*/  HMMA.1688.F32.TF32 R116, R232, R250, R244 ;  /* 0x000000fae874723c */ /* 0x002fe400000810f4 */
[----:B------:R-:W-:Y:S04]  /*a0be0*/  LDS R232, [R85+0xa180] ;  /* 0x00a1800055e87984 */ /* 0x000fe80000000800 */
[----:B------:R-:W-:Y:S04]  /*a0bf0*/  LDS R234, [R85+0xb180] ;  /* 0x00b1800055ea7984 */ /* 0x000fe80000000800 */
[----:B------:R-:W-:Y:S04]  /*a0c00*/  LDS R233, [R3+0xa180] ;  /* 0x00a1800003e97984 */ /* 0x000fe80000000800 */
[----:B------:R-:W-:Y:S01]  /*a0c10*/  STL.64 [R1+0x2650], R112 ;  /* 0x0026507001007387 */ /* 0x000fe20000100a00 */
[----:B------:R1:W-:Y:S03]  /*a0c20*/  STL.64 [R1+0x2658], R114 ;  /* 0x0026587201007387 */ /* 0x0003e60000100a00 */
[----:B------:R-:W2:Y:S01]  /*a0c30*/  LDS R235, [R3+0xb180] ;  /* 0x00b1800003eb7984 */ /* 0x000ea20000000800 */
[C---:B-1----:R-:W-:Y:S03]  /*a0c40*/  HMMA.1688.F32.TF32 R112, R236.reuse, R126, R240 ;  /* 0x0000007eec70723c */ /* 0x042fe600000810f0 */
[----:B------:R1:W-:Y:S01]  /*a0c50*/  STL.64 [R1+0x2640], R128 ;  /* 0x0026408001007387 */ /* 0x0003e20000100a00 */
[----:B------:R3:W-:Y:S02]  /*a0c60*/  STL.64 [R1+0x2648], R130 ;  /* 0x0026488201007387 */ /* 0x0007e40000100a00 */
[----:B------:R-:W4:Y:S01]  /*a0c70*/  LDL.LU R240, [R1+0x23f0] ;  /* 0x0023f00001f07983 */ /* 0x000f220000300800 */
[----:B------:R-:W-:Y:S01]  /*a0c80*/  STL.64 [R1+0x2630], R116 ;  /* 0x0026307401007387 */ /* 0x000fe20000100a00 */
[----:B------:R-:W-:Y:S11]  /*a0c90*/  STL.64 [R1+0x2638], R118 ;  /* 0x0026387601007387 */ /* 0x000ff60000100a00 */
[----:B------:R-:W-:Y:S04]  /*a0ca0*/  @!UPT UIADD3 URZ, URZ, URZ, URZ ;  /* 0x0000003f3f3ff290 */ /* 0x000fe8000fffe03f */
[----:B------:R2:W-:Y:S01]  /*a0cb0*/  STL.64 [R1+0x2620], R112 ;  /* 0x0026207001007387 */ /* 0x0005e20000100a00 */
[----:B------:R2:W-:Y:S02]  /*a0cc0*/  STL.64 [R1+0x2628], R114 ;  /* 0x0026287201007387 */ /* 0x0005e40000100a00 */
[----:B------:R-:W4:Y:S02]  /*a0cd0*/  LDL.LU R241, [R1+0x23f4] ;  /* 0x0023f40001f17983 */ /* 0x000f240000300800 */
[----:B------:R-:W4:Y:S01]  /*a0ce0*/  LDL.LU R242, [R1+0x23f8] ;  /* 0x0023f80001f27983 */ /* 0x000f220000300800 */
[----:B------:R-:W4:Y:S01]  /*a0cf0*/  LDL.LU R243, [R1+0x23fc] ;  /* 0x0023fc0001f37983 */ /* 0x000f220000300800 */
[----:B------:R-:W4:Y:S02]  /*a0d00*/  LDL.LU R244, [R1+0x2410] ;  /* 0x0024100001f47983 */ /* 0x000f240000300800 */
[----:B------:R-:W4:Y:S02]  /*a0d10*/  LDL.LU R245, [R1+0x2414] ;  /* 0x0024140001f57983 */ /* 0x000f240000300800 */
[----:B------:R-:W4:Y:S01]  /*a0d20*/  LDL.LU R246, [R1+0x2418] ;  /* 0x0024180001f67983 */ /* 0x000f220000300800 */
[----:B------:R-:W4:Y:S01]  /*a0d30*/  LDL.LU R247, [R1+0x241c] ;  /* 0x00241c0001f77983 */ /* 0x000f220000300800 */
[----:B-1----:R-:W4:Y:S02]  /*a0d40*/  LDL.LU R128, [R1+0x2430] ;  /* 0x0024300001807983 */ /* 0x002f240000300800 */
[----:B------:R-:W4:Y:S02]  /*a0d50*/  LDL.LU R129, [R1+0x2434] ;  /* 0x0024340001817983 */ /* 0x000f240000300800 */
[----:B---3--:R-:W4:Y:S01]  /*a0d60*/  LDL.LU R130, [R1+0x2438] ;  /* 0x0024380001827983 */ /* 0x008f220000300800 */
[----:B------:R-:W4:Y:S01]  /*a0d70*/  LDL.LU R131, [R1+0x243c] ;  /* 0x00243c0001837983 */ /* 0x000f220000300800 */
        /* <DEDUP_REMOVED lines=108> */
[C---:B--2---:R-:W-:Y:S11]  /*a1440*/  HMMA.1688.F32.TF32 R116, R236.reuse, R122, R116 ;  /* 0x0000007aec74723c */ /* 0x044ff60000081074 */
[----:B------:R-:W-:Y:S11]  /*a1450*/  @!UPT UIADD3 URZ, URZ, URZ, URZ ;  /* 0x0000003f3f3ff290 */ /* 0x000ff6000fffe03f */
[----:B------:R-:W-:Y:S01]  /*a1460*/  @!UPT UIADD3 URZ, URZ, URZ, URZ ;  /* 0x0000003f3f3ff290 */ /* 0x000fe2000fffe03f */
[----:B------:R-:W-:Y:S01]  /*a1470*/  STL.64 [R1+0x2610], R116 ;  /* 0x0026107401007387 */ /* 0x000fe20000100a00 */
[----:B------:R1:W-:Y:S03]  /*a1480*/  STL.64 [R1+0x2618], R118 ;  /* 0x0026187601007387 */ /* 0x0003e60000100a00 */
[----:B-1----:R-:W2:Y:S01]  /*a1490*/  LDL.LU.64 R118, [R1+0x5cd8] ;  /* 0x005cd80001767983 */ /* 0x002ea20000300a00 */
[----:B------:R-:W3:Y:S01]  /*a14a0*/  LDL.LU.64 R116, [R1+0x5cd0] ;  /* 0x005cd00001747983 */ /* 0x000ee20000300a00 */
[C---:B--2---:R-:W-:Y:S11]  /*a14b0*/  HMMA.1688.F32.TF32 R112, R236.reuse, R118, R112 ;  /* 0x00000076ec70723c */ /* 0x044ff60000081070 */
[----:B------:R-:W-:Y:S11]  /*a14c0*/  @!UPT UIADD3 URZ, URZ, URZ, URZ ;  /* 0x0000003f3f3ff290 */ /* 0x000ff6000fffe03f */
[----:B------:R-:W-:Y:S01]  /*a14d0*/  @!UPT UIADD3 URZ, URZ, URZ, URZ ;  /* 0x0000003f3f3ff290 */ /* 0x000fe2000fffe03f */
[----:B------:R-:W-:Y:S01]  /*a14e0*/  STL.64 [R1+0x2600], R112 ;  /* 0x0026007001007387 */ /* 0x000fe20000100a00 */
[----:B------:R1:W-:Y:S03]  /*a14f0*/  STL.64 [R1+0x2608], R114 ;  /* 0x0026087201007387 */ /* 0x0003e60000100a00 */
[----:B-1----:R-:W2:Y:S01]  /*a1500*/  LDL.LU.64 R114, [R1+0x5cc8] ;  /* 0x005cc80001727983 */ /* 0x002ea20000300a00 */
[C---:B---3--:R-:W-:Y:S08]  /*a1510*/  HMMA.1688.F32.TF32 R228, R236.reuse, R110, R228 ;  /* 0x0000006eece4723c */ /* 0x048ff000000810e4 */
[C---:B------:R-:W-:Y:S08]  /*a1520*/  HMMA.1688.F32.TF32 R132, R236.reuse, R38, R132 ;  /* 0x00000026ec84723c */ /* 0x040ff00000081084 */
[C---:B--2---:R-:W-:Y:S11]  /*a1530*/  HMMA.1688.F32.TF32 R200, R236.reuse, R114, R200 ;  /* 0x00000072ecc8723c */ /* 0x044ff600000810c8 */
[----:B------:R-:W-:Y:S11]  /*a1540*/  @!UPT UIADD3 URZ, URZ, URZ, URZ ;  /* 0x0000003f3f3ff290 */ /* 0x000ff6000fffe03f */
[----:B------:R-:W-:Y:S01]  /*a1550*/  @!UPT UIADD3 URZ, URZ, URZ, URZ ;  /* 0x0000003f3f3ff290 */ /* 0x000fe2000fffe03f */
[----:B------:R-:W-:Y:S01]  /*a1560*/  STL.64 [R1+0x25f0], R200 ;  /* 0x0025f0c801007387 */ /* 0x000fe20000100a00 */
[----:B------:R1:W-:Y:S03]  /*a1570*/  STL.64 [R1+0x25f8], R202 ;  /* 0x0025f8ca01007387 */ /* 0x0003e60000100a00 */
[----:B-1----:R-:W2:Y:S01]  /*a1580*/  LDL.LU.64 R202, [R1+0x5cc0] ;  /* 0x005cc00001ca7983 */ /* 0x002ea20000300a00 */
[----:B------:R-:W3:Y:S02]  /*a1590*/  LDL.LU.64 R200, [R1+0x5cb8] ;  /* 0x005cb80001c87983 */ /* 0x000ee40000300a00 */
[----:B------:R-:W-:Y:S02]  /*a15a0*/  STL.64 [R1+0x25e0], R228 ;  /* 0x0025e0e401007387 */ /* 0x000fe40000100a00 */
[----:B------:R1:W-:Y:S02]  /*a15b0*/  STL.64 [R1+0x25e8], R230 ;  /* 0x0025e8e601007387 */ /* 0x0003e40000100a00 */
[C---:B-1----:R-:W-:Y:S08]  /*a15c0*/  HMMA.1688.F32.TF32 R228, R236.reuse, R106, R224 ;  /* 0x0000006aece4723c */ /* 0x042ff000000810e0 */
        /* <DEDUP_REMOVED lines=30> */
[----:B------:R-:W-:Y:S05]  /*a17b0*/  STL.64 [R1+0x2578], R206 ;  /* 0x002578ce01007387 */ /* 0x000fea0000100a00 */
[C---:B------:R-:W-:Y:S01]  /*a17c0*/  HMMA.1688.F32.TF32 R152, R236.reuse, R50, R148 ;  /* 0x00000032ec98723c */ /* 0x040fe20000081094 */
[----:B------:R-:W-:Y:S01]  /*a17d0*/  STL.64 [R1+0x2560], R196 ;  /* 0x002560c401007387 */ /* 0x000fe20000100a00 */
[----:B------:R-:W-:Y:S06]  /*a17e0*/  STL.64 [R1+0x2568], R198 ;  /* 0x002568c601007387 */ /* 0x000fec0000100a00 */
[C---:B------:R-:W-:Y:S01]  /*a17f0*/  HMMA.1688.F32.TF32 R148, R236.reuse, R46, R144 ;  /* 0x0000002eec94723c */ /* 0x040fe20000081090 */
[----:B------:R-:W-:Y:S01]  /*a1800*/  STL.64 [R1+0x2550], R192 ;  /* 0x002550c001007387 */ /* 0x000fe20000100a00 */
[----:B------:R-:W-:Y:S06]  /*a1810*/  STL.64 [R1+0x2558], R194 ;  /* 0x002558c201007387 */ /* 0x000fec0000100a00 */
[C---:B------:R-:W-:Y:S01]  /*a1820*/  HMMA.1688.F32.TF32 R144, R236.reuse, R42, R140 ;  /* 0x0000002aec90723c */ /* 0x040fe2000008108c */
        /* <DEDUP_REMOVED lines=22> */
[C---:B------:R-:W-:Y:S01]  /*a1990*/  HMMA.1688.F32.TF32 R140, R236.reuse, R34, R136 ;  /* 0x00000022ec8c723c */ /* 0x040fe20000081088 */
[----:B------:R-:W-:Y:S01]  /*a19a0*/  STL.64 [R1+0x2470], R144 ;  /* 0x0024709001007387 */ /* 0x000fe20000100a00 */
[----:B------:R-:W-:Y:S06]  /*a19b0*/  STL.64 [R1+0x2478], R146 ;  /* 0x0024789201007387 */ /* 0x000fec0000100a00 */
[C---:B----4-:R-:W-:Y:S01]  /*a19c0*/  HMMA.1688.F32.TF32 R136, R236.reuse, R30, R128 ;  /* 0x0000001eec88723c */ /* 0x050fe20000081080 */
[----:B------:R-:W-:Y:S01]  /*a19d0*/  STL.64 [R1+0x2440], R132 ;  /* 0x0024408401007387 */ /* 0x000fe20000100a00 */
[----:B------:R1:W-:Y:S06]  /*a19e0*/  STL.64 [R1+0x2448], R134 ;  /* 0x0024488601007387 */ /* 0x0003ec0000100a00 */
[C---:B------:R-:W-:Y:S08]  /*a19f0*/  HMMA.1688.F32.TF32 R128, R236.reuse, R6, R240 ;  /* 0x00000006ec80723c */ /* 0x040ff000000810f0 */
[----:B-1----:R-:W-:Y:S01]  /*a1a00*/  HMMA.1688.F32.TF32 R132, R236, R10, R244 ;  /* 0x0000000aec84723c */ /* 0x002fe200000810f4 */
[----:B------:R-:W-:Y:S01]  /*a1a10*/  STL.64 [R1+0x2420], R140 ;  /* 0x0024208c01007387 */ /* 0x000fe20000100a00 */
[----:B------:R-:W-:Y:S05]  /*a1a20*/  STL.64 [R1+0x2428], R142 ;  /* 0x0024288e01007387 */ /* 0x000fea0000100a00 */
[----:B------:R-:W-:Y:S02]  /*a1a30*/  STL.64 [R1+0x2400], R136 ;  /* 0x0024008801007387 */ /* 0x000fe40000100a00 */
[----:B------:R-:W-:Y:S01]  /*a1a40*/  STL.64 [R1+0x2408], R138 ;  /* 0x0024088a01007387 */ /* 0x000fe20000100a00 */
[----:B------:R-:W4:Y:S11]  /*a1a50*/  LDL.LU R244, [R1+0xf10] ;  /* 0x000f100001f47983 */ /* 0x000f360000300800 */
[----:B------:R-:W-:Y:S02]  /*a1a60*/  @!UPT UIADD3 URZ, URZ, URZ, URZ ;  /* 0x0000003f3f3ff290 */ /* 0x000fe4000fffe03f */
[----:B------:R-:W-:Y:S01]  /*a1a70*/  STL.64 [R1+0x23e0], R132 ;  /* 0x0023e08401007387 */ /* 0x000fe20000100a00 */
[----:B------:R-:W-:Y:S02]  /*a1a80*/  STL.64 [R1+0x23e8], R134 ;  /* 0x0023e88601007387 */ /* 0x000fe40000100a00 */
[----:B------:R1:W-:Y:S02]  /*a1a90*/  STL.64 [R1+0x23d0], R128 ;  /* 0x0023d08001007387 */ /* 0x0003e40000100a00 */
[----:B------:R1:W-:Y:S01]  /*a1aa0*/  STL.64 [R1+0x23d8], R130 ;  /* 0x0023d88201007387 */ /* 0x0003e20000100a00 */
[----:B------:R-:W4:Y:S01]  /*a1ab0*/  LDL.LU R245, [R1+0xf14] ;  /* 0x000f140001f57983 */ /* 0x000f220000300800 */
[----:B------:R-:W4:Y:S02]  /*a1ac0*/  LDL.LU R246, [R1+0xf18] ;  /* 0x000f180001f67983 */ /* 0x000f240000300800 */
[----:B------:R-:W4:Y:S01]  /*a1ad0*/  LDL.LU R247, [R1+0xf1c] ;  /* 0x000f1c0001f77983 */ /* 0x000f220000300800 */
[----:B-1----:R-:W2:Y:S01]  /*a1ae0*/  LDL.LU R128, [R1+0x20f0] ;  /* 0x0020f00001807983 */ /* 0x002ea20000300800 */
        /* <DEDUP_REMOVED lines=103> */
[----:B--2---:R-:W-:Y:S08]  /*a2160*/  HMMA.1688.F32.TF32 R224, R232, R126, R224 ;  /* 0x0000007ee8e0723c */ /* 0x004ff000000810e0 */
[----:B---3--:R-:W-:Y:S01]  /*a2170*/  HMMA.1688.F32.TF32 R228, R236, R250, R228 ;  /* 0x000000faece4723c */ /* 0x008fe200000810e4 */
[----:B------:R-:W-:Y:S04]  /*a2180*/  LDS R236, [R252+0xa180] ;  /* 0x00a18000fcec7984 */ /* 0x000fe80000000800 */
[----:B------:R-:W-:Y:S04]  /*a2190*/  LDS R238, [R252+0xb180] ;  /* 0x00b18000fcee7984 */ /* 0x000fe80000000800 */
[----:B------:R-:W-:Y:S04]  /*a21a0*/  LDS R237, [R2+0xa180] ;  /* 0x00a1800002ed7984 */ /* 0x000fe80000000800 */
[----:B------:R-:W1:Y:S10]  /*a21b0*/  LDS R239, [R2+0xb180] ;  /* 0x00b1800002ef7984 */ /* 0x000e740000000800 */
[----:B------:R-:W-:Y:S01]  /*a21c0*/  STL.64 [R1+0x23a0], R228 ;  /* 0x0023a0e401007387 */ /* 0x000fe20000100a00 */
[----:B------:R-:W-:Y:S02]  /*a21d0*/  STL.64 [R1+0x23a8], R230 ;  /* 0x0023a8e601007387 */ /* 0x000fe40000100a00 */
[----:B------:R-:W-:Y:S02]  /*a21e0*/  STL.64 [R1+0x1f40], R224 ;  /* 0x001f40e001007387 */ /* 0x000fe40000100a00 */
        /* <DEDUP_REMOVED lines=157> */
[----:B------:R-:W1:Y:S01]  /*a2bc0*/  LDL.LU R204, [R1+0xe70] ;  /* 0x000e700001cc7983 */ /* 0x000e620000300800 */
[----:B------:R-:W1:Y:S02]  /*a2bd0*/  LDL.LU R205, [R1+0xe74] ;  /* 0x000e740001cd7983 */ /* 0x000e640000300800 */
[----:B------:R-:W1:Y:S02]  /*a2be0*/  LDL.LU R206, [R1+0xe78] ;  /* 0x000e780001ce7983 */ /* 0x000e640000300800 */
[----:B------:R-:W1:Y:S01]  /*a2bf0*/  LDL.LU R207, [R1+0xe7c] ;  /* 0x000e7c0001cf7983 */ /* 0x000e620000300800 */
        /* <DEDUP_REMOVED lines=27> */
[C---:B----4-:R-:W-:Y:S08]  /*a2db0*/  HMMA.1688.F32.TF32 R224, R232.reuse, R34, R224 ;  /* 0x00000022e8e0723c */ /* 0x050ff000000810e0 */
[C---:B------:R-:W-:Y:S08]  /*a2dc0*/  HMMA.1688.F32.TF32 R228, R232.reuse, R38, R228 ;  /* 0x00000026e8e4723c */ /* 0x040ff000000810e4 */
[----:B------:R-:W-:Y:S01]  /*a2dd0*/  HMMA.1688.F32.TF32 R220, R232, R30, R220 ;  /* 0x0000001ee8dc723c */ /* 0x000fe200000810dc */
[----:B------:R-:W-:Y:S04]  /*a2de0*/  LDS R232, [R85+0xa200] ;  /* 0x00a2000055e87984 */ /* 0x000fe80000000800 */
[----:B------:R-:W-:Y:S04]  /*a2df0*/  LDS R234, [R85+0xb200] ;  /* 0x00b2000055ea7984 */ /* 0x000fe80000000800 */
[----:B------:R-:W-:Y:S04]  /*a2e00*/  LDS R233, [R3+0xa200] ;  /* 0x00a2000003e97984 */ /* 0x000fe80000000800 */
[----:B------:R-:W2:Y:S01]  /*a2e10*/  LDS R235, [R3+0xb200] ;  /* 0x00b2000003eb7984 */ /* 0x000ea20000000800 */
[C---:B-1----:R-:W-:Y:S03]  /*a2e20*/  HMMA.1688.F32.TF32 R204, R236.reuse, R126, R204 ;  /* 0x0000007eeccc723c */ /* 0x042fe600000810cc */
        /* <DEDUP_REMOVED lines=11> */
[----:B------:R-:W-:Y:S03]  /*a2ee0*/  STL.64 [R1+0x20d8], R210 ;  /* 0x0020d8d201007387 */ /* 0x000fe60000100a00 */
[----:B------:R-:W-:Y:S01]  /*a2ef0*/  STL.64 [R1+0x20c0], R204 ;  /* 0x0020c0cc01007387 */ /* 0x000fe20000100a00 */
        /* <DEDUP_REMOVED lines=48> */
[C---:B------:R-:W-:Y:S01]  /*a3200*/  HMMA.1688.F32.TF32 R136, R236.reuse, R70, R128 ;  /* 0x00000046ec88723c */ /* 0x040fe20000081080 */
        /* <DEDUP_REMOVED lines=8> */
[----:B------:R-:W3:Y:S11]  /*a3290*/  LDL R244, [R1+0xb70] ;  /* 0x000b700001f47983 */ /* 0x000ef60000100800 */
[----:B------:R-:W-:Y:S02]  /*a32a0*/  @!UPT UIADD3 URZ, URZ, URZ, URZ ;  /* 0x0000003f3f3ff290 */ /* 0x000fe4000fffe03f */
[----:B------:R-:W-:Y:S01]  /*a32b0*/  STL.64 [R1+0x1f90], R132 ;  /* 0x001f908401007387 */ /* 0x000fe20000100a00 */
[----:B------:R-:W-:Y:S02]  /*a32c0*/  STL.64 [R1+0x1f98], R134 ;  /* 0x001f988601007387 */ /* 0x000fe40000100a00 */
[----:B------:R1:W-:Y:S02]  /*a32d0*/  STL.64 [R1+0x1f80], R128 ;  /* 0x001f808001007387 */ /* 0x0003e40000100a00 */
[----:B------:R4:W-:Y:S01]  /*a32e0*/  STL.64 [R1+0x1f88], R130 ;  /* 0x001f888201007387 */ /* 0x0009e20000100a00 */
[----:B------:R-:W3:Y:S01]  /*a32f0*/  LDL R245, [R1+0xb74] ;  /* 0x000b740001f57983 */ /* 0x000ee20000100800 */
[----:B------:R-:W3:Y:S02]  /*a3300*/  LDL.LU R246, [R1+0xb78] ;  /* 0x000b780001f67983 */ /* 0x000ee40000300800 */
[----:B------:R-:W3:Y:S01]  /*a3310*/  LDL.LU R247, [R1+0xb7c] ;  /* 0x000b7c0001f77983 */ /* 0x000ee20000300800 */
[----:B-1----:R-:W2:Y:S04]  /*a3320*/  LDL R128, [R1+0xb80] ;  /* 0x000b800001807983 */ /* 0x002ea80000100800 */
[----:B------:R-:W2:Y:S01]  /*a3330*/  LDL R129, [R1+0xb84] ;  /* 0x000b840001817983 */ /* 0x000ea20000100800 */
[----:B----4-:R-:W4:Y:S02]  /*a3340*/  LDL.LU R130, [R1+0xb88] ;  /* 0x000b880001827983 */ /* 0x010f240000300800 */
[----:B------:R-:W4:Y:S02]  /*a3350*/  LDL.LU R131, [R1+0xb8c] ;  /* 0x000b8c0001837983 */ /* 0x000f240000300800 */
[----:B------:R-:W2:Y:S01]  /*a3360*/  LDL R136, [R1+0xb90] ;  /* 0x000b900001887983 */ /* 0x000ea20000100800 */
[----:B------:R-:W2:Y:S01]  /*a3370*/  LDL R137, [R1+0xb94] ;  /* 0x000b940001897983 */ /* 0x000ea20000100800 */
        /* <DEDUP_REMOVED lines=90> */
[----:B------:R-:W4:Y:S01]  /*a3920*/  LDL R132, [R1+0xba0] ;  /* 0x000ba00001847983 */ /* 0x000f220000100800 */
[----:B------:R-:W4:Y:S01]  /*a3930*/  LDL R133, [R1+0xba4] ;  /* 0x000ba40001857983 */ /* 0x000f220000100800 */
[----:B------:R-:W4:Y:S02]  /*a3940*/  LDL.LU R134, [R1+0xba8] ;  /* 0x000ba80001867983 */ /* 0x000f240000300800 */
[----:B------:R-:W4:Y:S02]  /*a3950*/  LDL.LU R135, [R1+0xbac] ;  /* 0x000bac0001877983 */ /* 0x000f240000300800 */
[----:B------:R-:W4:Y:S01]  /*a3960*/  LDL R240, [R1+0xb60] ;  /* 0x000b600001f07983 */ /* 0x000f220000100800 */
[----:B------:R-:W4:Y:S01]  /*a3970*/  LDL R241, [R1+0xb64] ;  /* 0x000b640001f17983 */ /* 0x000f220000100800 */
[----:B------:R-:W4:Y:S02]  /*a3980*/  LDL.LU R242, [R1+0xb68] ;  /* 0x000b680001f27983 */ /* 0x000f240000300800 */
[----:B------:R-:W4:Y:S01]  /*a3990*/  LDL.LU R243, [R1+0xb6c] ;  /* 0x000b6c0001f37983 */ /* 0x000f220000300800 */
[----:B--2---:R-:W-:Y:S08]  /*a39a0*/  HMMA.1688.F32.TF32 R180, R232, R126, R180 ;  /* 0x0000007ee8b4723c */ /* 0x004ff000000810b4 */
[C---:B---3--:R-:W-:Y:S08]  /*a39b0*/  HMMA.1688.F32.TF32 R188, R236.reuse, R6, R188 ;  /* 0x00000006ecbc723c */ /* 0x048ff000000810bc */
        /* <DEDUP_REMOVED lines=77> */
[----:B------:R2:W-:Y:S02]  /*a3e90*/  STL.64 [R1+0x1da0], R136 ;  /* 0x001da08801007387 */ /* 0x0005e40000100a00 */
[----:B------:R3:W-:Y:S01]  /*a3ea0*/  STL.64 [R1+0x1da8], R138 ;  /* 0x001da88a01007387 */ /* 0x0007e20000100a00 */
[----:B--2---:R-:W2:Y:S11]  /*a3eb0*/  LDL.LU R136, [R1+0x9a0] ;  /* 0x0009a00001887983 */ /* 0x004eb60000300800 */
[----:B------:R-:W-:Y:S02]  /*a3ec0*/  @!UPT UIADD3 URZ, URZ, URZ, URZ ;  /* 0x0000003f3f3ff290 */ /* 0x000fe4000fffe03f */
[----:B------:R4:W-:Y:S02]  /*a3ed0*/  STL.64 [R1+0x1d90], R132 ;  /* 0x001d908401007387 */ /* 0x0009e40000100a00 */
[----:B------:R1:W-:Y:S02]  /*a3ee0*/  STL.64 [R1+0x1d98], R134 ;  /* 0x001d988601007387 */ /* 0x0003e40000100a00 */
[----:B------:R1:W-:Y:S01]  /*a3ef0*/  STL.64 [R1+0x1d80], R128 ;  /* 0x001d808001007387 */ /* 0x0003e20000100a00 */
[----:B------:R1:W-:Y:S01]  /*a3f00*/  STL.64 [R1+0x1d88], R130 ;  /* 0x001d888201007387 */ /* 0x0003e20000100a00 */
[----:B------:R-:W2:Y:S02]  /*a3f10*/  LDL.LU R137, [R1+0x9a4] ;  /* 0x0009a40001897983 */ /* 0x000ea40000300800 */
[----:B---3--:R-:W2:Y:S02]  /*a3f20*/  LDL.LU R138, [R1+0x9a8] ;  /* 0x0009a800018a7983 */ /* 0x008ea40000300800 */
[----:B------:R-:W2:Y:S01]  /*a3f30*/  LDL.LU R139, [R1+0x9ac] ;  /* 0x0009ac00018b7983 */ /* 0x000ea20000300800 */
[----:B----4-:R-:W3:Y:S01]  /*a3f40*/  LDL.LU R132, [R1+0x9b0] ;  /* 0x0009b00001847983 */ /* 0x010ee20000300800 */
[----:B------:R-:W3:Y:S02]  /*a3f50*/  LDL.LU R133, [R1+0x9b4] ;  /* 0x0009b40001857983 */ /* 0x000ee40000300800 */
[----:B-1----:R-:W3:Y:S01]  /*a3f60*/  LDL.LU R134, [R1+0x9b8] ;  /* 0x0009b80001867983 */ /* 0x002ee20000300800 */
[----:B------:R-:W3:Y:S04]  /*a3f70*/  LDL.LU R135, [R1+0x9bc] ;  /* 0x0009bc0001877983 */ /* 0x000ee80000300800 */
        /* <DEDUP_REMOVED lines=24> */
[----:B------:R-:W2:Y:S04]  /*a4100*/  LDL R180, [R1+0xa60] ;  /* 0x000a600001b47983 */ /* 0x000ea80000100800 */
[----:B------:R-:W2:Y:S01]  /*a4110*/  LDL R181, [R1+0xa64] ;  /* 0x000a640001b57983 */ /* 0x000ea20000100800 */
[----:B------:R-:W2:Y:S02]  /*a4120*/  LDL.LU R182, [R1+0xa68] ;  /* 0x000a680001b67983 */ /* 0x000ea40000300800 */
[----:B------:R-:W2:Y:S02]  /*a4130*/  LDL.LU R183, [R1+0xa6c] ;  /* 0x000a6c0001b77983 */ /* 0x000ea40000300800 */
[----:B------:R-:W2:Y:S01]  /*a4140*/  LDL R184, [R1+0xa70] ;  /* 0x000a700001b87983 */ /* 0x000ea20000100800 */
        /* <DEDUP_REMOVED lines=35> */
[----:B------:R-:W3:Y:S01]  /*a4380*/  LDL R244, [R1+0xb50] ;  /* 0x000b500001f47983 */ /* 0x000ee20000100800 */
[----:B------:R-:W3:Y:S01]  /*a4390*/  LDL R245, [R1+0xb54] ;  /* 0x000b540001f57983 */ /* 0x000ee20000100800 */
[----:B------:R-:W3:Y:S02]  /*a43a0*/  LDL.LU R246, [R1+0xb58] ;  /* 0x000b580001f67983 */ /* 0x000ee40000300800 */
[----:B------:R-:W3:Y:S02]  /*a43b0*/  LDL.LU R247, [R1+0xb5c] ;  /* 0x000b5c0001f77983 */ /* 0x000ee40000300800 */
[----:B------:R-:W4:Y:S01]  /*a43c0*/  LDL R228, [R1+0xb30] ;  /* 0x000b300001e47983 */ /* 0x000f220000100800 */
[----:B------:R-:W4:Y:S01]  /*a43d0*/  LDL R229, [R1+0xb34] ;  /* 0x000b340001e57983 */ /* 0x000f220000100800 */
        /* <DEDUP_REMOVED lines=31> */
[C---:B---3--:R-:W-:Y:S11]  /*a45d0*/  HMMA.1688.F32.TF32 R244, R232.reuse, R78, R244 ;  /* 0x0000004ee8f4723c */ /* 0x048ff600000810f4 */
        /* <DEDUP_REMOVED lines=8> */
[----:B-1----:R-:W2:Y:S01]  /*a4660*/  LDL.LU.64 R242, [R1+0x5ca0] ;  /* 0x005ca00001f27983 */ /* 0x002ea20000300a00 */
[----:B------:R-:W3:Y:S01]  /*a4670*/  LDL.LU.64 R240, [R1+0x5c98] ;  /* 0x005c980001f07983 */ /* 0x000ee20000300a00 */
        /* <DEDUP_REMOVED lines=75> */
[----:B------:R4:W-:Y:S01]  /*a4b30*/  STL.64 [R1+0x1b40], R132 ;  /* 0x001b408401007387 */ /* 0x0009e20000100a00 */
[----:B------:R1:W-:Y:S02]  /*a4b40*/  STL.64 [R1+0x1b48], R134 ;  /* 0x001b488601007387 */ /* 0x0003e40000100a00 */
[----:B--2---:R-:W-:-:S02]  /*a4b50*/  IMAD.MOV.U32 R136, RZ, RZ, R243 ;  /* 0x000000ffff887224 */ /* 0x004fc400078e00f3 */
[----:B------:R-:W2:Y:S01]  /*a4b60*/  LDL.LU R243, [R1+0x5c90] ;  /* 0x005c900001f37983 */ /* 0x000ea20000300800 */
[----:B------:R1:W-:Y:S02]  /*a4b70*/  STL.64 [R1+0x1b20], R128 ;  /* 0x001b208001007387 */ /* 0x0003e40000100a00 */
[----:B------:R1:W-:Y:S02]  /*a4b80*/  STL.64 [R1+0x1b28], R130 ;  /* 0x001b288201007387 */ /* 0x0003e40000100a00 */
[----:B------:R-:W-:Y:S01]  /*a4b90*/  IMAD.MOV.U32 R137, RZ, RZ, R242 ;  /* 0x000000ffff897224 */ /* 0x000fe200078e00f2 */
[----:B---3--:R-:W-:Y:S01]  /*a4ba0*/  MOV R138, R241 ;  /* 0x000000f1008a7202 */ /* 0x008fe20000000f00 */
[----:B------:R-:W3:Y:S01]  /*a4bb0*/  LDL.LU R242, [R1+0x5c8c] ;  /* 0x005c8c0001f27983 */ /* 0x000ee20000300800 */
[----:B------:R-:W3:Y:S02]  /*a4bc0*/  LDL.LU R241, [R1+0x5c88] ;  /* 0x005c880001f17983 */ /* 0x000ee40000300800 */
[----:B------:R-:W-:-:S02]  /*a4bd0*/  IMAD.MOV.U32 R139, RZ, RZ, R240 ;  /* 0x000000ffff8b7224 */ /* 0x000fc400078e00f0 */
[----:B------:R-:W3:Y:S01]  /*a4be0*/  LDL.LU R240, [R1+0x5c84] ;  /* 0x005c840001f07983 */ /* 0x000ee20000300800 */
[----:B----4-:R-:W4:Y:S02]  /*a4bf0*/  LDL.LU R132, [R1+0x820] ;  /* 0x0008200001847983 */ /* 0x010f240000300800 */
[----:B------:R-:W4:Y:S02]  /*a4c00*/  LDL.LU R133, [R1+0x824] ;  /* 0x0008240001857983 */ /* 0x000f240000300800 */
[----:B-1----:R-:W4:Y:S01]  /*a4c10*/  LDL.LU R134, [R1+0x828] ;  /* 0x0008280001867983 */ /* 0x002f220000300800 */
        /* <DEDUP_REMOVED lines=81> */
[----:B------:R-:W-:Y:S01]  /*a5130*/  MOV R128, R244 ;  /* 0x000000f400807202 */ /* 0x000fe20000000f00 */
[----:B------:R-:W-:-:S02]  /*a5140*/  IMAD.MOV.U32 R129, RZ, RZ, R245 ;  /* 0x000000ffff817224 */ /* 0x000fc400078e00f5 */
[----:B------:R-:W-:Y:S01]  /*a5150*/  IMAD.MOV.U32 R130, RZ, RZ, R246 ;  /* 0x000000ffff827224 */ /* 0x000fe200078e00f6 */
[----:B------:R-:W-:Y:S01]  /*a5160*/  MOV R131, R247 ;  /* 0x000000f700837202 */ /* 0x000fe20000000f00 */
[----:B--2---:R-:W-:Y:S02]  /*a5170*/  IMAD.MOV.U32 R143, RZ, RZ, R243 ;  /* 0x000000ffff8f7224 */ /* 0x004fe400078e00f3 */
[----:B---3--:R-:W-:Y:S01]  /*a5180*/  IMAD.MOV.U32 R142, RZ, RZ, R242 ;  /* 0x000000ffff8e7224 */ /* 0x008fe200078e00f2 */
[----:B------:R-:W-:Y:S01]  /*a5190*/  MOV R141, R241 ;  /* 0x000000f1008d7202 */ /* 0x000fe20000000f00 */
[----:B------:R-:W-:Y:S02]  /*a51a0*/  IMAD.MOV.U32 R140, RZ, RZ, R240 ;  /* 0x000000ffff8c7224 */ /* 0x000fe400078e00f0 */
        /* <DEDUP_REMOVED lines=12> */
[C---:B----4-:R-:W-:Y:S08]  /*a5270*/  HMMA.1688.F32.TF32 R224, R236.reuse, R22, R224 ;  /* 0x00000016ece0723c */ /* 0x050ff000000810e0 */
[C---:B------:R-:W-:Y:S11]  /*a5280*/  HMMA.1688.F32.TF32 R228, R236.reuse, R26, R228 ;  /* 0x0000001aece4723c */ /* 0x040ff600000810e4 */
[----:B------:R-:W-:Y:S11]  /*a5290*/  @!UPT UIADD3 URZ, URZ, URZ, URZ ;  /* 0x0000003f3f3ff290 */ /* 0x000ff6000fffe03f */
[----:B------:R-:W-:Y:S01]  /*a52a0*/  @!UPT UIADD3 URZ, URZ, URZ, URZ ;  /* 0x0000003f3f3ff290 */ /* 0x000fe2000fffe03f */
[----:B------:R-:W-:Y:S01]  /*a52b0*/  STL.64 [R1+0x1b00], R228 ;  /* 0x001b00e401007387 */ /* 0x000fe20000100a00 */
[----:B------:R1:W-:Y:S02]  /*a52c0*/  STL.64 [R1+0x1b08], R230 ;  /* 0x001b08e601007387 */ /* 0x0003e40000100a00 */
[----:B------:R-:W-:Y:S02]  /*a52d0*/  STL.64 [R1+0x1ae0], R224 ;  /* 0x001ae0e001007387 */ /* 0x000fe40000100a00 */
[----:B------:R4:W-:Y:S01]  /*a52e0*/  STL.64 [R1+0x1ae8], R226 ;  /* 0x001ae8e201007387 */ /* 0x0009e20000100a00 */
[C---:B-1----:R-:W-:Y:S08]  /*a52f0*/  HMMA.1688.F32.TF32 R228, R236.reuse, R18, R220 ;  /* 0x00000012ece4723c */ /* 0x042ff000000810dc */
        /* <DEDUP_REMOVED lines=28> */
[----:B------:R-:W-:Y:S01]  /*a54c0*/  HMMA.1688.F32.TF32 R156, R236, R6, R148 ;  /* 0x00000006ec9c723c */ /* 0x000fe20000081094 */
        /* <DEDUP_REMOVED lines=8> */
[----:B------:R-:W-:Y:S01]  /*a5550*/  STL.64 [R1+0x1480], R184 ;  /* 0x001480b801007387 */ /* 0x000fe20000100a00 */
[C---:B------:R-:W-:Y:S01]  /*a5560*/  HMMA.1688.F32.TF32 R140, R232.reuse, R118, R140 ;  /* 0x00000076e88c723c */ /* 0x040fe2000008108c */
[----:B------:R-:W-:Y:S01]  /*a5570*/  STL.64 [R1+0x1488], R186 ;  /* 0x001488ba01007387 */ /* 0x000fe20000100a00 */
[----:B------:R-:W-:Y:S06]  /*a5580*/  STL.64 [R1+0x1470], R180 ;  /* 0x001470b401007387 */ /* 0x000fec0000100a00 */
[C---:B------:R-:W-:Y:S01]  /*a5590*/  HMMA.1688.F32.TF32 R132, R232.reuse, R114, R132 ;  /* 0x00000072e884723c */ /* 0x040fe20000081084 */
[----:B------:R-:W-:Y:S01]  /*a55a0*/  STL.64 [R1+0x1478], R182 ;  /* 0x001478b601007387 */ /* 0x000fe20000100a00 */
[----:B------:R-:W-:Y:S01]  /*a55b0*/  STL.64 [R1+0x1460], R176 ;  /* 0x001460b001007387 */ /* 0x000fe20000100a00 */
[----:B------:R-:W-:Y:S05]  /*a55c0*/  STL.64 [R1+0x1468], R178 ;  /* 0x001468b201007387 */ /* 0x000fea0000100a00 */
        /* <DEDUP_REMOVED lines=12> */
[C---:B--2---:R-:W-:Y:S08]  /*a5690*/  HMMA.1688.F32.TF32 R148, R232.reuse, R126, R240 ;  /* 0x0000007ee894723c */ /* 0x044ff000000810f0 */
[----:B---3--:R-:W-:Y:S08]  /*a56a0*/  HMMA.1688.F32.TF32 R144, R232, R122, R144 ;  /* 0x0000007ae890723c */ /* 0x008ff00000081090 */
[----:B------:R-:W-:Y:S01]  /*a56b0*/  HMMA.1688.F32.TF32 R152, R236, R250, R244 ;  /* 0x000000faec98723c */ /* 0x000fe200000810f4 */
[----:B------:R-:W-:Y:S04]  /*a56c0*/  LDS R237, [R2+0xa280] ;  /* 0x00a2800002ed7984 */ /* 0x000fe80000000800 */
[----:B------:R1:W-:Y:S04]  /*a56d0*/  LDS R239, [R2+0xb280] ;  /* 0x00b2800002ef7984 */ /* 0x0003e80000000800 */
[----:B------:R-:W-:Y:S04]  /*a56e0*/  LDS R236, [R252+0xa280] ;  /* 0x00a28000fcec7984 */ /* 0x000fe80000000800 */
[----:B------:R-:W2:Y:S10]  /*a56f0*/  LDS R238, [R252+0xb280] ;  /* 0x00b28000fcee7984 */ /* 0x000eb40000000800 */
[----:B------:R-:W-:Y:S01]  /*a5700*/  STL.64 [R1+0x1400], R152 ;  /* 0x0014009801007387 */ /* 0x000fe20000100a00 */
[----:B------:R-:W-:Y:S02]  /*a5710*/  STL.64 [R1+0x1408], R154 ;  /* 0x0014089a01007387 */ /* 0x000fe40000100a00 */
[----:B------:R-:W-:Y:S02]  /*a5720*/  STL.64 [R1+0x13f0], R148 ;  /* 0x0013f09401007387 */ /* 0x000fe40000100a00 */
[----:B------:R-:W-:Y:S01]  /*a5730*/  STL.64 [R1+0x13f8], R150 ;  /* 0x0013f89601007387 */ /* 0x000fe20000100a00 */
[----:B-1----:R-:W3:Y:S01]  /*a5740*/  LDL.LU R2, [R1+0x5c60] ;  /* 0x005c600001027983 */ /* 0x002ee20000300800 */
[----:B------:R-:W-:Y:S02]  /*a5750*/  STL.64 [R1+0x13e0], R144 ;  /* 0x0013e09001007387 */ /* 0x000fe40000100a00 */
[----:B------:R-:W-:Y:S02]  /*a5760*/  STL.64 [R1+0x13e8], R146 ;  /* 0x0013e89201007387 */ /* 0x000fe40000100a00 */
[----:B------:R-:W-:Y:S01]  /*a5770*/  STL.64 [R1+0x13d0], R140 ;  /* 0x0013d08c01007387 */ /* 0x000fe20000100a00 */
[----:B------:R-:W-:Y:S01]  /*a5780*/  STL.64 [R1+0x13d8], R142 ;  /* 0x0013d88e01007387 */ /* 0x000fe20000100a00 */
[----:B------:R1:W-:Y:S02]  /*a5790*/  STL.64 [R1+0x13c0], R132 ;  /* 0x0013c08401007387 */ /* 0x0003e40000100a00 */
[----:B------:R4:W-:Y:S01]  /*a57a0*/  STL.64 [R1+0x13c8], R134 ;  /* 0x0013c88601007387 */ /* 0x0009e20000100a00 */
[----:B-1----:R-:W2:Y:S01]  /*a57b0*/  LDL.LU R132, [R1+0x10] ;  /* 0x0000100001847983 */ /* 0x002ea20000300800 */
[----:B------:R-:W-:Y:S02]  /*a57c0*/  STL.64 [R1+0x13b0], R136 ;  /* 0x0013b08801007387 */ /* 0x000fe40000100a00 */
[----:B------:R-:W-:Y:S02]  /*a57d0*/  STL.64 [R1+0x13b8], R138 ;  /* 0x0013b88a01007387 */ /* 0x000fe40000100a00 */
[----:B------:R1:W-:Y:S01]  /*a57e0*/  STL.64 [R1+0x13a0], R128 ;  /* 0x0013a08001007387 */ /* 0x0003e20000100a00 */
[----:B------:R1:W-:Y:S01]  /*a57f0*/  STL.64 [R1+0x13a8], R130 ;  /* 0x0013a88201007387 */ /* 0x0003e20000100a00 */
[----:B------:R-:W2:Y:S02]  /*a5800*/  LDL.LU R133, [R1+0x14] ;  /* 0x0000140001857983 */ /* 0x000ea40000300800 */
[----:B----4-:R-:W2:Y:S02]  /*a5810*/  LDL.LU R134, [R1+0x18] ;  /* 0x0000180001867983 */ /* 0x010ea40000300800 */
[----:B------:R-:W2:Y:S01]  /*a5820*/  LDL.LU R135, [R1+0x1c] ;  /* 0x00001c0001877983 */ /* 0x000ea20000300800 */
        /* <DEDUP_REMOVED lines=68> */
[----:B-1----:R-:W2:Y:S01]  /*a5c70*/  LDL.LU R128, [R1+0x7f0] ;  /* 0x0007f00001807983 */ /* 0x002ea20000300800 */
        /* <DEDUP_REMOVED lines=31> */
[----:B------:R-:W3:Y:S01]  /*a5e70*/  LDL.LU R136, [R1] ;  /* 0x0000000001887983 */ /* 0x000ee20000300800 */
[----:B------:R-:W3:Y:S02]  /*a5e80*/  LDL.LU R137, [R1+0x4] ;  /* 0x0000040001897983 */ /* 0x000ee40000300800 */
[----:B------:R-:W3:Y:S02]  /*a5e90*/  LDL.LU R138, [R1+0x8] ;  /* 0x00000800018a7983 */ /* 0x000ee40000300800 */
[----:B------:R-:W3:Y:S01]  /*a5ea0*/  LDL.LU R139, [R1+0xc] ;  /* 0x00000c00018b7983 */ /* 0x000ee20000300800 */
[C---:B--2---:R-:W-:Y:S11]  /*a5eb0*/  HMMA.1688.F32.TF32 R128, R232.reuse, R102, R128 ;  /* 0x00000066e880723c */ /* 0x044ff60000081080 */
[----:B------:R-:W-:Y:S11]  /*a5ec0*/  @!UPT UIADD3 URZ, URZ, URZ, URZ ;  /* 0x0000003f3f3ff290 */ /* 0x000ff6000fffe03f */
[----:B------:R-:W-:Y:S01]  /*a5ed0*/  @!UPT UIADD3 URZ, URZ, URZ, URZ ;  /* 0x0000003f3f3ff290 */ /* 0x000fe2000fffe03f */
[----:B------:R1:W-:Y:S01]  /*a5ee0*/  STL.64 [R1+0x1390], R128 ;  /* 0x0013908001007387 */ /* 0x0003e20000100a00 */
[----:B------:R-:W-:Y:S03]  /*a5ef0*/  STL.64 [R1+0x1398], R130 ;  /* 0x0013988201007387 */ /* 0x000fe60000100a00 */
[----:B-1----:R-:W2:Y:S01]  /*a5f00*/  LDL.LU R128, [R1+0x6a0] ;  /* 0x0006a00001807983 */ /* 0x002ea20000300800 */
[----:B------:R-:W2:Y:S01]  /*a5f10*/  LDL.LU R129, [R1+0x6a4] ;  /* 0x0006a40001817983 */ /* 0x000ea20000300800 */
[C---:B---3--:R-:W-:Y:S08]  /*a5f20*/  HMMA.1688.F32.TF32 R228, R232.reuse, R98, R228 ;  /* 0x00000062e8e4723c */ /* 0x048ff000000810e4 */
[C---:B------:R-:W-:Y:S08]  /*a5f30*/  HMMA.1688.F32.TF32 R240, R232.reuse, R94, R240 ;  /* 0x0000005ee8f0723c */ /* 0x040ff000000810f0 */
[C---:B------:R-:W-:Y:S07]  /*a5f40*/  HMMA.1688.F32.TF32 R244, R232.reuse, R90, R244 ;  /* 0x0000005ae8f4723c */ /* 0x040fee00000810f4 */
[----:B------:R-:W-:Y:S01]  /*a5f50*/  STL.64 [R1+0x1380], R228 ;  /* 0x001380e401007387 */ /* 0x000fe20000100a00 */
[----:B------:R1:W-:Y:S03]  /*a5f60*/  STL.64 [R1+0x1388], R230 ;  /* 0x001388e601007387 */ /* 0x0003e60000100a00 */
[----:B-1----:R-:W3:Y:S01]  /*a5f70*/  LDL.LU.64 R230, [R1+0x5c58] ;  /* 0x005c580001e67983 */ /* 0x002ee20000300a00 */
[----:B------:R-:W3:Y:S03]  /*a5f80*/  LDL.LU.64 R228, [R1+0x5c50] ;  /* 0x005c500001e47983 */ /* 0x000ee60000300a00 */
        /* <DEDUP_REMOVED lines=39> */
[----:B------:R-:W-:Y:S01]  /*a6200*/  HMMA.1688.F32.TF32 R148, R232, R10, R144 ;  /* 0x0000000ae894723c */ /* 0x000fe20000081090 */
[----:B------:R-:W-:-:S02]  /*a6210*/  IMAD.MOV.U32 R130, RZ, RZ, R2 ;  /* 0x000000ffff827224 */ /* 0x000fc400078e0002 */
[----:B------:R-:W-:Y:S01]  /*a6220*/  IMAD.MOV.U32 R131, RZ, RZ, R0 ;  /* 0x000000ffff837224 */ /* 0x000fe200078e0000 */
[----:B------:R-:W-:Y:S01]  /*a6230*/  STL.64 [R1+0x12d0], R192 ;  /* 0x0012d0c001007387 */ /* 0x000fe20000100a00 */
[----:B------:R-:W-:Y:S03]  /*a6240*/  STL.64 [R1+0x12d8], R194 ;  /* 0x0012d8c201007387 */ /* 0x000fe60000100a00 */
[C---:B----4-:R-:W-:Y:S01]  /*a6250*/  HMMA.1688.F32.TF32 R144, R232.reuse, R6, R140 ;  /* 0x00000006e890723c */ /* 0x050fe2000008108c */
[----:B------:R-:W-:Y:S01]  /*a6260*/  STL.64 [R1+0x12c0], R188 ;  /* 0x0012c0bc01007387 */ /* 0x000fe20000100a00 */
[----:B------:R-:W-:Y:S06]  /*a6270*/  STL.64 [R1+0x12c8], R190 ;  /* 0x0012c8be01007387 */ /* 0x000fec0000100a00 */
[----:B------:R-:W-:Y:S01]  /*a6280*/  HMMA.1688.F32.TF32 R140, R232, R250, R132 ;  /* 0x000000fae88c723c */ /* 0x000fe20000081084 */
[----:B------:R-:W-:Y:S02]  /*a6290*/  STL.64 [R1+0x12b0], R184 ;  /* 0x0012b0b801007387 */ /* 0x000fe40000100a00 */
[----:B------:R-:W-:Y:S05]  /*a62a0*/  STL.64 [R1+0x12b8], R186 ;  /* 0x0012b8ba01007387 */ /* 0x000fea0000100a00 */
        /* <DEDUP_REMOVED lines=25> */
[----:B------:R-:W-:Y:S04]  /*a6440*/  LDS R232, [R85+0xa300] ;  /* 0x00a3000055e87984 */ /* 0x000fe80000000800 */
[----:B------:R-:W-:Y:S04]  /*a6450*/  LDS R234, [R85+0xb300] ;  /* 0x00b3000055ea7984 */ /* 0x000fe80000000800 */
[----:B------:R-:W-:Y:S04]  /*a6460*/  LDS R233, [R3+0xa300] ;  /* 0x00a3000003e97984 */ /* 0x000fe80000000800 */
[----:B------:R-:W1:Y:S01]  /*a6470*/  LDS R235, [R3+0xb300] ;  /* 0x00b3000003eb7984 */ /* 0x000e620000000800 */
[C---:B--2---:R-:W-:Y:S11]  /*a6480*/  HMMA.1688.F32.TF32 R128, R236.reuse, R122, R128 ;  /* 0x0000007aec80723c */ /* 0x044ff60000081080 */
[----:B------:R-:W-:Y:S11]  /*a6490*/  @!UPT UIADD3 URZ, URZ, URZ, URZ ;  /* 0x0000003f3f3ff290 */ /* 0x000ff6000fffe03f */
[----:B------:R-:W-:Y:S01]  /*a64a0*/  @!UPT UIADD3 URZ, URZ, URZ, URZ ;  /* 0x0000003f3f3ff290 */ /* 0x000fe2000fffe03f */
[----:B------:R2:W-:Y:S01]  /*a64b0*/  STL.64 [R1+0x11b0], R128 ;  /* 0x0011b08001007387 */ /* 0x0005e20000100a00 */
[----:B------:R-:W-:Y:S01]  /*a64c0*/  MOV R2, R130 ;  /* 0x0000008200027202 */ /* 0x000fe20000000f00 */
[----:B------:R-:W-:Y:S02]  /*a64d0*/  IMAD.MOV.U32 R0, RZ, RZ, R131 ;  /* 0x000000ffff007224 */ /* 0x000fe400078e0083 */
[----:B--2---:R-:W2:Y:S01]  /*a64e0*/  LDL.LU R128, [R1+0xb0] ;  /* 0x0000b00001807983 */ /* 0x004ea20000300800 */
[----:B------:R-:W2:Y:S02]  /*a64f0*/  LDL.LU R129, [R1+0xb4] ;  /* 0x0000b40001817983 */ /* 0x000ea40000300800 */
[----:B------:R-:W2:Y:S02]  /*a6500*/  LDL.LU R130, [R1+0xb8] ;  /* 0x0000b80001827983 */ /* 0x000ea40000300800 */
        /* <DEDUP_REMOVED lines=101> */
[----:B------:R-:W-:Y:S01]  /*a6b60*/  STL [R1+0x58b4], R0 ;  /* 0x0058b40001007387 */ /* 0x000fe20000100800 */
[----:B------:R-:W-:Y:S01]  /*a6b70*/  STL [R1+0x58b0], R2 ;  /* 0x0058b00201007387 */ /* 0x000fe20000100800 */
[C---:B--2---:R-:W-:Y:S08]  /*a6b80*/  HMMA.1688.F32.TF32 R240, R236.reuse, R118, R240 ;  /* 0x00000076ecf0723c */ /* 0x044ff000000810f0 */
[C---:B------:R-:W-:Y:S08]  /*a6b90*/  HMMA.1688.F32.TF32 R224, R236.reuse, R110, R224 ;  /* 0x0000006eece0723c */ /* 0x040ff000000810e0 */
[C---:B------:R-:W-:Y:S08]  /*a6ba0*/  HMMA.1688.F32.TF32 R220, R236.reuse, R106, R220 ;  /* 0x0000006aecdc723c */ /* 0x040ff000000810dc */
[C---:B---3--:R-:W-:Y:S08]  /*a6bb0*/  HMMA.1688.F32.TF32 R216, R236.reuse, R102, R216 ;  /* 0x00000066ecd8723c */ /* 0x048ff000000810d8 */
[C---:B------:R-:W-:Y:S08]  /*a6bc0*/  HMMA.1688.F32.TF32 R212, R236.reuse, R98, R212 ;  /* 0x00000062ecd4723c */ /* 0x040ff000000810d4 */
[C---:B------:R-:W-:Y:S08]  /*a6bd0*/  HMMA.1688.F32.TF32 R208, R236.reuse, R94, R208 ;  /* 0x0000005eecd0723c */ /* 0x040ff000000810d0 */
[C---:B------:R-:W-:Y:S08]  /*a6be0*/  HMMA.1688.F32.TF32 R204, R236.reuse, R90, R204 ;  /* 0x0000005aeccc723c */ /* 0x040ff000000810cc */
[C---:B----4-:R-:W-:Y:S01]  /*a6bf0*/  HMMA.1688.F32.TF32 R196, R236.reuse, R86, R196 ;  /* 0x00000056ecc4723c */ /* 0x050fe200000810c4 */
[----:B------:R-:W-:Y:S01]  /*a6c00*/  STL.64 [R1+0x11a0], R240 ;  /* 0x0011a0f001007387 */ /* 0x000fe20000100a00 */
[----:B------:R2:W-:Y:S06]  /*a6c10*/  STL.64 [R1+0x11a8], R242 ;  /* 0x0011a8f201007387 */ /* 0x0005ec0000100a00 */
        /* <DEDUP_REMOVED lines=43> */
[----:B------:R-:W-:Y:S02]  /*a6ed0*/  STL.64 [R1+0xfd0], R172 ;  /* 0x000fd0ac01007387 */ /* 0x000fe40000100a00 */
[----:B------:R-:W-:Y:S01]  /*a6ee0*/  IMAD.MOV.U32 R0, RZ, RZ, R166 ;  /* 0x000000ffff007224 */ /* 0x000fe200078e00a6 */
[----:B------:R-:W-:Y:S04]  /*a6ef0*/  STL.64 [R1+0xfd8], R174 ;  /* 0x000fd8ae01007387 */ /* 0x000fe80000100a00 */
[C---:B------:R-:W-:Y:S01]  /*a6f00*/  HMMA.1688.F32.TF32 R128, R236.reuse, R34, R128 ;  /* 0x00000022ec80723c */ /* 0x040fe20000081080 */
[----:B------:R-:W-:Y:S02]  /*a6f10*/  STL.64 [R1+0xfb0], R168 ;  /* 0x000fb0a801007387 */ /* 0x000fe40000100a00 */
[----:B------:R-:W-:Y:S01]  /*a6f20*/  STL.64 [R1+0xfb8], R170 ;  /* 0x000fb8aa01007387 */ /* 0x000fe20000100a00 */
[----:B------:R-:W-:Y:S01]  /*a6f30*/  STL.64 [R1+0xfa0], R164 ;  /* 0x000fa0a401007387 */ /* 0x000fe20000100a00 */
[----:B------:R2:W-:Y:S03]  /*a6f40*/  STL [R1+0x58b8], R0 ;  /* 0x0058b80001007387 */ /* 0x0005e60000100800 */
[----:B--2---:R-:W2:Y:S01]  /*a6f50*/  LDL R0, [R1+0xf30] ;  /* 0x000f300001007983 */ /* 0x004ea20000100800 */
        /* <DEDUP_REMOVED lines=13> */
[----:B------:R4:W-:Y:S01]  /*a7030*/  STL.64 [R1+0xec8], R134 ;  /* 0x000ec88601007387 */ /* 0x0009e20000100a00 */
[----:B---3--:R-:W3:Y:S01]  /*a7040*/  LDL.LU R132, [R1+0x4a0] ;  /* 0x0004a00001847983 */ /* 0x008ee20000300800 */
[----:B------:R-:W-:Y:S02]  /*a7050*/  STL.64 [R1+0xea0], R136 ;  /* 0x000ea08801007387 */ /* 0x000fe40000100a00 */
[----:B------:R-:W-:Y:S02]  /*a7060*/  STL.64 [R1+0xea8], R138 ;  /* 0x000ea88a01007387 */ /* 0x000fe40000100a00 */
[----:B------:R1:W-:Y:S01]  /*a7070*/  STL.64 [R1+0xe80], R128 ;  /* 0x000e808001007387 */ /* 0x0003e20000100a00 */
[----:B------:R1:W-:Y:S01]  /*a7080*/  STL.64 [R1+0xe88], R130 ;  /* 0x000e888201007387 */ /* 0x0003e20000100a00 */
        /* <DEDUP_REMOVED lines=92> */
[----:B------:R-:W4:Y:S01]  /*a7650*/  LDL.LU R165, [R1+0x514] ;  /* 0x0005140001a57983 */ /* 0x000f220000300800 */
[----:B------:R-:W-:Y:S01]  /*a7660*/  MOV R2, R167 ;  /* 0x000000a700027202 */ /* 0x000fe20000000f00 */
        /* <DEDUP_REMOVED lines=13> */
[----:B------:R-:W-:Y:S07]  /*a7740*/  HMMA.1688.F32.TF32 R236, R236, R250, R128 ;  /* 0x000000faecec723c */ /* 0x000fee0000081080 */
[----:B------:R-:W-:Y:S01]  /*a7750*/  STL.64 [R1+0xe70], R224 ;  /* 0x000e70e001007387 */ /* 0x000fe20000100a00 */
[----:B------:R1:W-:Y:S03]  /*a7760*/  STL.64 [R1+0xe78], R226 ;  /* 0x000e78e201007387 */ /* 0x0003e60000100a00 */
        /* <DEDUP_REMOVED lines=8> */
[----:B-1----:R-:W2:Y:S01]  /*a77f0*/  LDL.LU.64 R218, [R1+0x5c28] ;  /* 0x005c280001da7983 */ /* 0x002ea20000300a00 */
[----:B------:R-:W2:Y:S02]  /*a7800*/  LDL.LU.64 R216, [R1+0x5c20] ;  /* 0x005c200001d87983 */ /* 0x000ea40000300a00 */
[----:B------:R-:W2:Y:S02]  /*a7810*/  LDL.LU.64 R130, [R1+0x5c18] ;  /* 0x005c180001827983 */ /* 0x000ea40000300a00 */
[----:B------:R-:W2:Y:S01]  /*a7820*/  LDL.LU.64 R128, [R1+0x5c10] ;  /* 0x005c100001807983 */ /* 0x000ea20000300a00 */
[----:B------:R1:W-:Y:S01]  /*a7830*/  STL.64 [R1+0xe10], R236 ;  /* 0x000e10ec01007387 */ /* 0x0003e20000100a00 */
[----:B------:R4:W-:Y:S03]  /*a7840*/  STL.64 [R1+0xe18], R238 ;  /* 0x000e18ee01007387 */ /* 0x0009e60000100a00 */
[----:B-1----:R-:W2:Y:S01]  /*a7850*/  LDL.LU R236, [R1+0x60] ;  /* 0x0000600001ec7983 */ /* 0x002ea20000300800 */
[----:B------:R-:W2:Y:S02]  /*a7860*/  LDL.LU R237, [R1+0x64] ;  /* 0x0000640001ed7983 */ /* 0x000ea40000300800 */
[----:B----4-:R-:W2:Y:S02]  /*a7870*/  LDL.LU R238, [R1+0x68] ;  /* 0x0000680001ee7983 */ /* 0x010ea40000300800 */
[----:B------:R-:W2:Y:S01]  /*a7880*/  LDL.LU R239, [R1+0x6c] ;  /* 0x00006c0001ef7983 */ /* 0x000ea20000300800 */
[C---:B------:R-:W-:Y:S08]  /*a7890*/  HMMA.1688.F32.TF32 R240, R232.reuse, R122, R240 ;  /* 0x0000007ae8f0723c */ /* 0x040ff000000810f0 */
[C---:B------:R-:W-:Y:S08]  /*a78a0*/  HMMA.1688.F32.TF32 R244, R232.reuse, R118, R244 ;  /* 0x00000076e8f4723c */ /* 0x040ff000000810f4 */
[C---:B------:R-:W-:Y:S08]  /*a78b0*/  HMMA.1688.F32.TF32 R140, R232.reuse, R62, R140 ;  /* 0x0000003ee88c723c */ /* 0x040ff0000008108c */
[C---:B--2---:R-:W-:Y:S11]  /*a78c0*/  HMMA.1688.F32.TF32 R236, R232.reuse, R126, R236 ;  /* 0x0000007ee8ec723c */ /* 0x044ff600000810ec */
[----:B------:R-:W-:Y:S11]  /*a78d0*/  @!UPT UIADD3 URZ, URZ, URZ, URZ ;  /* 0x0000003f3f3ff290 */ /* 0x000ff6000fffe03f */
[----:B------:R-:W-:Y:S01]  /*a78e0*/  @!UPT UIADD3 URZ, URZ, URZ, URZ ;  /* 0x0000003f3f3ff290 */ /* 0x000fe2000fffe03f */
[----:B------:R-:W-:Y:S01]  /*a78f0*/  STL.64 [R1+0xe00], R236 ;  /* 0x000e00ec01007387 */ /* 0x000fe20000100a00 */
[----:B------:R-:W-:Y:S02]  /*a7900*/  STL.64 [R1+0xe08], R238 ;  /* 0x000e08ee01007387 */ /* 0x000fe40000100a00 */
[----:B------:R-:W-:Y:S02]  /*a7910*/  STL.64 [R1+0xdf0], R240 ;  /* 0x000df0f001007387 */ /* 0x000fe40000100a00 */
[----:B------:R1:W-:Y:S01]  /*a7920*/  STL.64 [R1+0xdf8], R242 ;  /* 0x000df8f201007387 */ /* 0x0003e20000100a00 */
[----:B------:R-:W-:Y:S04]  /*a7930*/  LDS R236, [R252+0xa300] ;  /* 0x00a30000fcec7984 */ /* 0x000fe80000000800 */
[----:B------:R-:W-:Y:S04]  /*a7940*/  LDS R238, [R252+0xb300] ;  /* 0x00b30000fcee7984 */ /* 0x000fe80000000800 */
        /* <DEDUP_REMOVED lines=39> */
[----:B------:R-:W-:Y:S01]  /*a7bc0*/  HMMA.1688.F32.TF32 R132, R232, R54, R136 ;  /* 0x00000036e884723c */ /* 0x000fe20000081088 */
        /* <DEDUP_REMOVED lines=18> */
[----:B------:R4:W-:Y:S03]  /*a7cf0*/  STL.64 [R1+0xca8], R142 ;  /* 0x000ca88e01007387 */ /* 0x0009e60000100a00 */
[----:B-1----:R-:W2:Y:S01]  /*a7d00*/  LDL.LU R140, [R1+0x330] ;  /* 0x00033000018c7983 */ /* 0x002ea20000300800 */
[----:B------:R1:W-:Y:S02]  /*a7d10*/  STL.64 [R1+0xc90], R144 ;  /* 0x000c909001007387 */ /* 0x0003e40000100a00 */
[----:B------:R3:W-:Y:S02]  /*a7d20*/  STL.64 [R1+0xc98], R146 ;  /* 0x000c989201007387 */ /* 0x0007e40000100a00 */
[----:B------:R2:W-:Y:S01]  /*a7d30*/  STL.64 [R1+0xc80], R132 ;  /* 0x000c808401007387 */ /* 0x0005e20000100a00 */
[----:B------:R2:W-:Y:S01]  /*a7d40*/  STL.64 [R1+0xc88], R134 ;  /* 0x000c888601007387 */ /* 0x0005e20000100a00 */
[----:B------:R-:W2:Y:S02]  /*a7d50*/  LDL.LU R141, [R1+0x334] ;  /* 0x00033400018d7983 */ /* 0x000ea40000300800 */
[----:B----4-:R-:W-:-:S02]  /*a7d60*/  IMAD.MOV.U32 R142, RZ, RZ, R128 ;  /* 0x000000ffff8e7224 */ /* 0x010fc400078e0080 */
[----:B------:R-:W-:Y:S01]  /*a7d70*/  IMAD.MOV.U32 R143, RZ, RZ, R130 ;  /* 0x000000ffff8f7224 */ /* 0x000fe200078e0082 */
[----:B------:R-:W4:Y:S01]  /*a7d80*/  LDL.LU R128, [R1+0x5c0c] ;  /* 0x005c0c0001807983 */ /* 0x000f220000300800 */
[----:B------:R-:W2:Y:S03]  /*a7d90*/  LDL.LU R130, [R1+0x5c08] ;  /* 0x005c080001827983 */ /* 0x000ea60000300800 */
[----:B-1----:R-:W2:Y:S01]  /*a7da0*/  LDL.LU R144, [R1+0x340] ;  /* 0x0003400001907983 */ /* 0x002ea20000300800 */
[----:B------:R-:W2:Y:S01]  /*a7db0*/  LDL.LU R145, [R1+0x344] ;  /* 0x0003440001917983 */ /* 0x000ea20000300800 */
[----:B---3--:R-:W-:Y:S01]  /*a7dc0*/  MOV R146, R129 ;  /* 0x0000008100927202 */ /* 0x008fe20000000f00 */
[----:B------:R-:W-:Y:S01]  /*a7dd0*/  IMAD.MOV.U32 R147, RZ, RZ, R131 ;  /* 0x000000ffff937224 */ /* 0x000fe200078e0083 */
[----:B------:R-:W3:Y:S01]  /*a7de0*/  LDL.LU R129, [R1+0x5c04] ;  /* 0x005c040001817983 */ /* 0x000ee20000300800 */
[----:B------:R-:W3:Y:S02]  /*a7df0*/  LDL.LU R131, [R1+0x5c00] ;  /* 0x005c000001837983 */ /* 0x000ee40000300800 */
[----:B----4-:R-:W-:Y:S01]  /*a7e00*/  IMAD.MOV.U32 R148, RZ, RZ, R128 ;  /* 0x000000ffff947224 */ /* 0x010fe200078e0080 */
[----:B--2---:R-:W-:Y:S01]  /*a7e10*/  MOV R149, R130 ;  /* 0x0000008200957202 */ /* 0x004fe20000000f00 */
[----:B------:R-:W2:Y:S01]  /*a7e20*/  LDL.LU R128, [R1+0x5bfc] ;  /* 0x005bfc0001807983 */ /* 0x000ea20000300800 */
[----:B------:R-:W4:Y:S02]  /*a7e30*/  LDL.LU R130, [R1+0x5bf8] ;  /* 0x005bf80001827983 */ /* 0x000f240000300800 */
[----:B------:R-:W4:Y:S02]  /*a7e40*/  LDL.LU R150, [R1+0x358] ;  /* 0x0003580001967983 */ /* 0x000f240000300800 */
[----:B------:R-:W4:Y:S02]  /*a7e50*/  LDL.LU R151, [R1+0x35c] ;  /* 0x00035c0001977983 */ /* 0x000f240000300800 */
[----:B---3--:R-:W-:-:S02]  /*a7e60*/  IMAD.MOV.U32 R156, RZ, RZ, R129 ;  /* 0x000000ffff9c7224 */ /* 0x008fc400078e0081 */
[----:B------:R-:W-:Y:S01]  /*a7e70*/  IMAD.MOV.U32 R157, RZ, RZ, R131 ;  /* 0x000000ffff9d7224 */ /* 0x000fe200078e0083 */
[----:B------:R-:W3:Y:S01]  /*a7e80*/  LDL.LU R129, [R1+0x5bf4] ;  /* 0x005bf40001817983 */ /* 0x000ee20000300800 */
[----:B------:R-:W3:Y:S01]  /*a7e90*/  LDL.LU R131, [R1+0x5bf0] ;  /* 0x005bf00001837983 */ /* 0x000ee20000300800 */
[----:B--2---:R-:W-:Y:S01]  /*a7ea0*/  MOV R158, R128 ;  /* 0x00000080009e7202 */ /* 0x004fe20000000f00 */
[----:B----4-:R-:W-:Y:S01]  /*a7eb0*/  IMAD.MOV.U32 R159, RZ, RZ, R130 ;  /* 0x000000ffff9f7224 */ /* 0x010fe200078e0082 */
[----:B------:R-:W2:Y:S01]  /*a7ec0*/  LDL.LU R128, [R1+0x5bec] ;  /* 0x005bec0001807983 */ /* 0x000ea20000300800 */
[----:B------:R-:W4:Y:S02]  /*a7ed0*/  LDL.LU R130, [R1+0x5be8] ;  /* 0x005be80001827983 */ /* 0x000f240000300800 */
[----:B------:R-:W4:Y:S02]  /*a7ee0*/  LDL.LU R160, [R1+0x380] ;  /* 0x0003800001a07983 */ /* 0x000f240000300800 */
[----:B------:R-:W4:Y:S01]  /*a7ef0*/  LDL.LU R161, [R1+0x384] ;  /* 0x0003840001a17983 */ /* 0x000f220000300800 */
[----:B------:R-:W4:Y:S01]  /*a7f00*/  LDL.LU R162, [R1+0x388] ;  /* 0x0003880001a27983 */ /* 0x000f220000300800 */
[----:B------:R-:W4:Y:S02]  /*a7f10*/  LDL.LU R163, [R1+0x38c] ;  /* 0x00038c0001a37983 */ /* 0x000f240000300800 */
[----:B---3--:R-:W-:-:S02]  /*a7f20*/  IMAD.MOV.U32 R167, RZ, RZ, R129 ;  /* 0x000000ffffa77224 */ /* 0x008fc400078e0081 */
[----:B------:R-:W-:Y:S02]  /*a7f30*/  IMAD.MOV.U32 R166, RZ, RZ, R131 ;  /* 0x000000ffffa67224 */ /* 0x000fe400078e0083 */
[----:B--2---:R-:W-:Y:S01]  /*a7f40*/  IMAD.MOV.U32 R164, RZ, RZ, R128 ;  /* 0x000000ffffa47224 */ /* 0x004fe200078e0080 */
[----:B----4-:R-:W-:Y:S01]  /*a7f50*/  MOV R165, R130 ;  /* 0x0000008200a57202 */ /* 0x010fe20000000f00 */
[----:B------:R-:W2:Y:S01]  /*a7f60*/  LDL.LU R128, [R1+0x5be4] ;  /* 0x005be40001807983 */ /* 0x000ea20000300800 */
[----:B------:R-:W3:Y:S02]  /*a7f70*/  LDL.LU R130, [R1+0x5be0] ;  /* 0x005be00001827983 */ /* 0x000ee40000300800 */
        /* <DEDUP_REMOVED lines=10> */
[----:B--2---:R-:W-:Y:S01]  /*a8020*/  MOV R179, R128 ;  /* 0x0000008000b37202 */ /* 0x004fe20000000f00 */
[----:B---3--:R-:W-:Y:S01]  /*a8030*/  IMAD.MOV.U32 R177, RZ, RZ, R130 ;  /* 0x000000ffffb17224 */ /* 0x008fe200078e0082 */
[----:B------:R-:W2:Y:S01]  /*a8040*/  LDL.LU R128, [R1+0x410] ;  /* 0x0004100001807983 */ /* 0x000ea20000300800 */
[----:B----4-:R-:W-:-:S03]  /*a8050*/  IMAD.MOV.U32 R178, RZ, RZ, R129 ;  /* 0x000000ffffb27224 */ /* 0x010fc600078e0081 */
[----:B------:R-:W2:Y:S01]  /*a8060*/  LDL.LU R129, [R1+0x414] ;  /* 0x0004140001817983 */ /* 0x000ea20000300800 */
[----:B------:R-:W-:-:S03]  /*a8070*/  MOV R176, R131 ;  /* 0x0000008300b07202 */ /* 0x000fc60000000f00 */
        /* <DEDUP_REMOVED lines=54> */
[C---:B------:R-:W-:Y:S08]  /*a83e0*/  HMMA.1688.F32.TF32 R244, R232.reuse, R250, R244 ;  /* 0x000000fae8f4723c */ /* 0x040ff000000810f4 */
[C---:B--2---:R-:W-:Y:S08]  /*a83f0*/  HMMA.1688.F32.TF32 R208, R232.reuse, R46, R208 ;  /* 0x0000002ee8d0723c */ /* 0x044ff000000810d0 */
[C---:B---3--:R-:W-:Y:S08]  /*a8400*/  HMMA.1688.F32.TF32 R212, R232.reuse, R50, R212 ;  /* 0x00000032e8d4723c */ /* 0x048ff000000810d4 */
[C---:B------:R-:W-:Y:S08]  /*a8410*/  HMMA.1688.F32.TF32 R204, R232.reuse, R42, R204 ;  /* 0x0000002ae8cc723c */ /* 0x040ff000000810cc */
[C---:B------:R-:W-:Y:S08]  /*a8420*/  HMMA.1688.F32.TF32 R196, R232.reuse, R38, R196 ;  /* 0x00000026e8c4723c */ /* 0x040ff000000810c4 */
[C---:B----4-:R-:W-:Y:S08]  /*a8430*/  HMMA.1688.F32.TF32 R192, R232.reuse, R34, R192 ;  /* 0x00000022e8c0723c */ /* 0x050ff000000810c0 */
[C---:B------:R-:W-:Y:S08]  /*a8440*/  HMMA.1688.F32.TF32 R188, R232.reuse, R30, R188 ;  /* 0x0000001ee8bc723c */ /* 0x040ff000000810bc */
[C---:B------:R-:W-:Y:S08]  /*a8450*/  HMMA.1688.F32.TF32 R132, R232.reuse, R10, R132 ;  /* 0x0000000ae884723c */ /* 0x040ff00000081084 */
[----:B------:R-:W-:Y:S08]  /*a8460*/  HMMA.1688.F32.TF32 R128, R232, R6, R128 ;  /* 0x00000006e880723c */ /* 0x000ff00000081080 */
[C---:B------:R-:W-:Y:S08]  /*a8470*/  HMMA.1688.F32.TF32 R176, R236.reuse, R106, R176 ;  /* 0x0000006aecb0723c */ /* 0x040ff000000810b0 */
[C---:B------:R-:W-:Y:S08]  /*a8480*/  HMMA.1688.F32.TF32 R164, R236.reuse, R94, R164 ;  /* 0x0000005eeca4723c */ /* 0x040ff000000810a4 */
[C---:B------:R-:W-:Y:S08]  /*a8490*/  HMMA.1688.F32.TF32 R180, R236.reuse, R110, R180 ;  /* 0x0000006eecb4723c */ /* 0x040ff000000810b4 */
[C---:B------:R-:W-:Y:S08]  /*a84a0*/  HMMA.1688.F32.TF32 R156, R236.reuse, R86, R156 ;  /* 0x00000056ec9c723c */ /* 0x040ff0000008109c */
[C---:B------:R-:W-:Y:S08]  /*a84b0*/  HMMA.1688.F32.TF32 R144, R236.reuse, R18, R144 ;  /* 0x00000012ec90723c */ /* 0x040ff00000081090 */
[C---:B------:R-:W-:Y:S08]  /*a84c0*/  HMMA.1688.F32.TF32 R140, R236.reuse, R14, R140 ;  /* 0x0000000eec8c723c */ /* 0x040ff0000008108c */
[C---:B------:R-:W-:Y:S01]  /*a84d0*/  HMMA.1688.F32.TF32 R240, R236.reuse, R118, R240 ;  /* 0x00000076ecf0723c */ /* 0x040fe200000810f0 */
[----:B------:R-:W-:Y:S04]  /*a84e0*/  LDS R232, [R85+0xa380] ;  /* 0x00a3800055e87984 */ /* 0x000fe80000000800 */
[----:B------:R-:W-:Y:S04]  /*a84f0*/  LDS R234, [R85+0xb380] ;  /* 0x00b3800055ea7984 */ /* 0x000fe80000000800 */
[----:B------:R-:W-:Y:S04]  /*a8500*/  LDS R233, [R3+0xa380] ;  /* 0x00a3800003e97984 */ /* 0x000fe80000000800 */
[----:B------:R-:W1:Y:S04]  /*a8510*/  LDS R235, [R3+0xb380] ;  /* 0x00b3800003eb7984 */ /* 0x000e680000000800 */
[----:B------:R-:W-:Y:S01]  /*a8520*/  STL.64 [R1+0xc70], R212 ;  /* 0x000c70d401007387 */ /* 0x000fe20000100a00 */
[----:B------:R2:W-:Y:S03]  /*a8530*/  STL.64 [R1+0xc78], R214 ;  /* 0x000c78d601007387 */ /* 0x0005e60000100a00 */
[----:B--2---:R-:W2:Y:S01]  /*a8540*/  LDL.LU.64 R214, [R1+0x5bd0] ;  /* 0x005bd00001d67983 */ /* 0x004ea20000300a00 */
[----:B------:R-:W2:Y:S02]  /*a8550*/  LDL.LU.64 R212, [R1+0x5bc8] ;  /* 0x005bc80001d47983 */ /* 0x000ea40000300a00 */
[----:B------:R-:W-:Y:S02]  /*a8560*/  STL.64 [R1+0xc60], R208 ;  /* 0x000c60d001007387 */ /* 0x000fe40000100a00 */
[----:B------:R3:W-:Y:S02]  /*a8570*/  STL.64 [R1+0xc68], R210 ;  /* 0x000c68d201007387 */ /* 0x0007e40000100a00 */
[----:B---3--:R-:W3:Y:S01]  /*a8580*/  LDL.LU.64 R210, [R1+0x5bc0] ;  /* 0x005bc00001d27983 */ /* 0x008ee20000300a00 */
[----:B------:R-:W3:Y:S02]  /*a8590*/  LDL.LU.64 R208, [R1+0x5bb8] ;  /* 0x005bb80001d07983 */ /* 0x000ee40000300a00 */
[----:B------:R-:W-:Y:S02]  /*a85a0*/  STL.64 [R1+0xc50], R204 ;  /* 0x000c50cc01007387 */ /* 0x000fe40000100a00 */
[----:B------:R4:W-:Y:S02]  /*a85b0*/  STL.64 [R1+0xc58], R206 ;  /* 0x000c58ce01007387 */ /* 0x0009e40000100a00 */
[----:B----4-:R-:W4:Y:S01]  /*a85c0*/  LDL.LU.64 R206, [R1+0x5bb0] ;  /* 0x005bb00001ce7983 */ /* 0x010f220000300a00 */
[----:B------:R-:W4:Y:S02]  /*a85d0*/  LDL.LU.64 R204, [R1+0x5ba8] ;  /* 0x005ba80001cc7983 */ /* 0x000f240000300a00 */
        /* <DEDUP_REMOVED lines=22> */
[----:B-1----:R-:W3:Y:S01]  /*a8740*/  LDL.LU R244, [R1+0x400] ;  /* 0x0004000001f47983 */ /* 0x002ee20000300800 */
[----:B------:R-:W3:Y:S02]  /*a8750*/  LDL.LU R245, [R1+0x404] ;  /* 0x0004040001f57983 */ /* 0x000ee40000300800 */
[----:B------:R-:W3:Y:S02]  /*a8760*/  LDL.LU R246, [R1+0x408] ;  /* 0x0004080001f67983 */ /* 0x000ee40000300800 */
[----:B------:R-:W3:Y:S01]  /*a8770*/  LDL.LU R247, [R1+0x40c] ;  /* 0x00040c0001f77983 */ /* 0x000ee20000300800 */
[C---:B------:R-:W-:Y:S08]  /*a8780*/  HMMA.1688.F32.TF32 R168, R236.reuse, R98, R168 ;  /* 0x00000062eca8723c */ /* 0x040ff000000810a8 */
[C---:B------:R-:W-:Y:S08]  /*a8790*/  HMMA.1688.F32.TF32 R152, R236.reuse, R26, R152 ;  /* 0x0000001aec98723c */ /* 0x040ff00000081098 */
[C---:B--2---:R-:W-:Y:S08]  /*a87a0*/  HMMA.1688.F32.TF32 R128, R236.reuse, R126, R128 ;  /* 0x0000007eec80723c */ /* 0x044ff00000081080 */
[C---:B---3--:R-:W-:Y:S11]  /*a87b0*/  HMMA.1688.F32.TF32 R244, R236.reuse, R122, R244 ;  /* 0x0000007aecf4723c */ /* 0x048ff600000810f4 */
[----:B------:R-:W-:Y:S04]  /*a87c0*/  @!UPT UIADD3 URZ, URZ, URZ, URZ ;  /* 0x0000003f3f3ff290 */ /* 0x000fe8000fffe03f */
[----:B------:R-:W-:Y:S01]  /*a87d0*/  STL.64 [R1+0x11f0], R128 ;  /* 0x0011f08001007387 */ /* 0x000fe20000100a00 */
[----:B------:R1:W-:Y:S02]  /*a87e0*/  STL.64 [R1+0x11f8], R130 ;  /* 0x0011f88201007387 */ /* 0x0003e40000100a00 */
[C---:B-1----:R-:W-:Y:S05]  /*a87f0*/  HMMA.1688.F32.TF32 R128, R236.reuse, R114, R184 ;  /* 0x00000072ec80723c */ /* 0x042fea00000810b8 */
[----:B------:R-:W-:Y:S01]  /*a8800*/  STL.64 [R1+0x11e0], R244 ;  /* 0x0011e0f401007387 */ /* 0x000fe20000100a00 */
[----:B------:R-:W-:Y:S02]  /*a8810*/  STL.64 [R1+0x11e8], R246 ;  /* 0x0011e8f601007387 */ /* 0x000fe40000100a00 */
[----:B------:R-:W-:Y:S02]  /*a8820*/  STL.64 [R1+0x11c0], R240 ;  /* 0x0011c0f001007387 */ /* 0x000fe40000100a00 */
[----:B------:R-:W-:Y:S11]  /*a8830*/  STL.64 [R1+0x11c8], R242 ;  /* 0x0011c8f201007387 */ /* 0x000ff60000100a00 */
[----:B------:R-:W-:Y:S02]  /*a8840*/  @!UPT UIADD3 URZ, URZ, URZ, URZ ;  /* 0x0000003f3f3ff290 */ /* 0x000fe4000fffe03f */
[----:B------:R-:W-:Y:S01]  /*a8850*/  STL.64 [R1+0x1190], R128 ;  /* 0x0011908001007387 */ /* 0x000fe20000100a00 */
[----:B------:R1:W-:Y:S02]  /*a8860*/  STL.64 [R1+0x1198], R130 ;  /* 0x0011988201007387 */ /* 0x0003e40000100a00 */
[C---:B-1----:R-:W-:Y:S01]  /*a8870*/  HMMA.1688.F32.TF32 R128, R236.reuse, R102, R172 ;  /* 0x00000066ec80723c */ /* 0x042fe200000810ac */
[----:B------:R-:W-:Y:S01]  /*a8880*/  STL.64 [R1+0x1170], R180 ;  /* 0x001170b401007387 */ /* 0x000fe20000100a00 */
[----:B------:R-:W-:Y:S02]  /*a8890*/  STL.64 [R1+0x1178], R182 ;  /* 0x001178b601007387 */ /* 0x000fe40000100a00 */
[----:B------:R-:W-:Y:S02]  /*a88a0*/  STL.64 [R1+0x1150], R176 ;  /* 0x001150b001007387 */ /* 0x000fe40000100a00 */
[----:B------:R-:W-:Y:S11]  /*a88b0*/  STL.64 [R1+0x1158], R178 ;  /* 0x001158b201007387 */ /* 0x000ff60000100a00 */
[----:B------:R-:W-:Y:S06]  /*a88c0*/  @!UPT UIADD3 URZ, URZ, URZ, URZ ;  /* 0x0000003f3f3ff290 */ /* 0x000fec000fffe03f */
        /* <DEDUP_REMOVED lines=18> */
[----:B-1----:R-:W-:Y:S01]  /*a89f0*/  HMMA.1688.F32.TF32 R128, R236, R82, R136 ;  /* 0x00000052ec80723c */ /* 0x002fe20000081088 */
[----:B------:R1:W-:Y:S01]  /*a8a00*/  STL.64 [R1+0x1050], R144 ;  /* 0x0010509001007387 */ /* 0x0003e20000100a00 */
[----:B------:R2:W-:Y:S02]  /*a8a10*/  STL.64 [R1+0x1058], R146 ;  /* 0x0010589201007387 */ /* 0x0005e40000100a00 */
[----:B------:R3:W-:Y:S02]  /*a8a20*/  STL.64 [R1+0x1030], R140 ;  /* 0x0010308c01007387 */ /* 0x0007e40000100a00 */
[----:B------:R1:W-:Y:S02]  /*a8a30*/  STL.64 [R1+0x1038], R142 ;  /* 0x0010388e01007387 */ /* 0x0003e40000100a00 */
[----:B------:R-:W-:Y:S01]  /*a8a40*/  IMAD.MOV.U32 R247, RZ, RZ, R132 ;  /* 0x000000fffff77224 */ /* 0x000fe200078e0084 */
[----:B------:R-:W-:Y:S01]  /*a8a50*/  MOV R246, R133 ;  /* 0x0000008500f67202 */ /* 0x000fe20000000f00 */
[----:B------:R-:W-:-:S02]  /*a8a60*/  IMAD.MOV.U32 R245, RZ, RZ, R134 ;  /* 0x000000fffff57224 */ /* 0x000fc400078e0086 */
[----:B------:R-:W-:-:S11]  /*a8a70*/  IMAD.MOV.U32 R244, RZ, RZ, R135 ;  /* 0x000000fffff47224 */ /* 0x000fd600078e0087 */
        /* <DEDUP_REMOVED lines=14> */
[----:B-1----:R-:W4:Y:S02]  /*a8b60*/  LDL.LU R144, [R1+0x2c0] ;  /* 0x0002c00001907983 */ /* 0x002f240000300800 */
[----:B------:R-:W4:Y:S01]  /*a8b70*/  LDL.LU R145, [R1+0x2c4] ;  /* 0x0002c40001917983 */ /* 0x000f220000300800 */
[----:B--2---:R-:W4:Y:S01]  /*a8b80*/  LDL.LU R146, [R1+0x2c8] ;  /* 0x0002c80001927983 */ /* 0x004f220000300800 */
        /* <DEDUP_REMOVED lines=21> */
[----:B---3--:R-:W3:Y:S02]  /*a8ce0*/  LDL.LU R140, [R1+0x2b0] ;  /* 0x0002b000018c7983 */ /* 0x008ee40000300800 */
        /* <DEDUP_REMOVED lines=28> */
[C---:B----4-:R-:W-:Y:S08]  /*a8eb0*/  HMMA.1688.F32.TF32 R184, R236.reuse, R78, R184 ;  /* 0x0000004eecb8723c */ /* 0x050ff000000810b8 */
[C---:B------:R-:W-:Y:S08]  /*a8ec0*/  HMMA.1688.F32.TF32 R176, R236.reuse, R70, R176 ;  /* 0x00000046ecb0723c */ /* 0x040ff000000810b0 */
[C---:B------:R-:W-:Y:S08]  /*a8ed0*/  HMMA.1688.F32.TF32 R172, R236.reuse, R66, R172 ;  /* 0x00000042ecac723c */ /* 0x040ff000000810ac */
[C---:B------:R-:W-:Y:S01]  /*a8ee0*/  HMMA.1688.F32.TF32 R148, R236.reuse, R62, R148 ;  /* 0x0000003eec94723c */ /* 0x040fe20000081094 */
[----:B------:R-:W-:Y:S01]  /*a8ef0*/  STL.64 [R1+0xff0], R184 ;  /* 0x000ff0b801007387 */ /* 0x000fe20000100a00 */
[----:B------:R1:W-:Y:S03]  /*a8f00*/  STL.64 [R1+0xff8], R186 ;  /* 0x000ff8ba01007387 */ /* 0x0003e60000100a00 */
[----:B-1----:R-:W2:Y:S01]  /*a8f10*/  LDL.LU.64 R186, [R1+0x5b50] ;  /* 0x005b500001ba7983 */ /* 0x002ea20000300a00 */
[----:B------:R-:W2:Y:S02]  /*a8f20*/  LDL.LU.64 R184, [R1+0x5b48] ;  /* 0x005b480001b87983 */ /* 0x000ea40000300a00 */
[----:B------:R-:W-:Y:S02]  /*a8f30*/  STL.64 [R1+0xfe0], R180 ;  /* 0x000fe0b401007387 */ /* 0x000fe40000100a00 */
[----:B------:R1:W-:Y:S02]  /*a8f40*/  STL.64 [R1+0xfe8], R182 ;  /* 0x000fe8b601007387 */ /* 0x0003e40000100a00 */
[----:B-1----:R-:W4:Y:S01]  /*a8f50*/  LDL.LU.64 R182, [R1+0x5b40] ;  /* 0x005b400001b67983 */ /* 0x002f220000300a00 */
[----:B------:R-:W4:Y:S02]  /*a8f60*/  LDL.LU.64 R180, [R1+0x5b38] ;  /* 0x005b380001b47983 */ /* 0x000f240000300a00 */
[----:B------:R-:W-:Y:S02]  /*a8f70*/  STL.64 [R1+0xfc0], R176 ;  /* 0x000fc0b001007387 */ /* 0x000fe40000100a00 */
[----:B------:R1:W-:Y:S01]  /*a8f80*/  STL.64 [R1+0xfc8], R178 ;  /* 0x000fc8b201007387 */ /* 0x0003e20000100a00 */
[C---:B---3--:R-:W-:Y:S01]  /*a8f90*/  HMMA.1688.F32.TF32 R140, R236.reuse, R54, R140 ;  /* 0x00000036ec8c723c */ /* 0x048fe2000008108c */
[----:B-1----:R-:W3:Y:S01]  /*a8fa0*/  LDL.LU.64 R178, [R1+0x5b30] ;  /* 0x005b300001b27983 */ /* 0x002ee20000300a00 */
[----:B------:R-:W3:Y:S02]  /*a8fb0*/  LDL.LU.64 R176, [R1+0x5b28] ;  /* 0x005b280001b07983 */ /* 0x000ee40000300a00 */
[----:B------:R-:W-:Y:S02]  /*a8fc0*/  STL.64 [R1+0xf90], R172 ;  /* 0x000f90ac01007387 */ /* 0x000fe40000100a00 */
[----:B------:R1:W-:Y:S02]  /*a8fd0*/  STL.64 [R1+0xf98], R174 ;  /* 0x000f98ae01007387 */ /* 0x0003e40000100a00 */
[----:B-1----:R-:W2:Y:S01]  /*a8fe0*/  LDL.LU.64 R174, [R1+0x5b20] ;  /* 0x005b200001ae7983 */ /* 0x002ea20000300a00 */
[----:B------:R-:W2:Y:S02]  /*a8ff0*/  LDL.LU.64 R172, [R1+0x5b18] ;  /* 0x005b180001ac7983 */ /* 0x000ea40000300a00 */
[----:B------:R-:W-:Y:S02]  /*a9000*/  STL.64 [R1+0xf80], R148 ;  /* 0x000f809401007387 */ /* 0x000fe40000100a00 */
[----:B------:R1:W-:Y:S02]  /*a9010*/  STL.64 [R1+0xf88], R150 ;  /* 0x000f889601007387 */ /* 0x0003e40000100a00 */
[C---:B-1----:R-:W-:Y:S08]  /*a9020*/  HMMA.1688.F32.TF32 R148, R236.reuse, R58, R144 ;  /* 0x0000003aec94723c */ /* 0x042ff00000081090 */
[C---:B------:R-:W-:Y:S08]  /*a9030*/  HMMA.1688.F32.TF32 R168, R236.reuse, R50, R168 ;  /* 0x00000032eca8723c */ /* 0x040ff000000810a8 */
[C---:B------:R-:W-:Y:S01]  /*a9040*/  HMMA.1688.F32.TF32 R164, R236.reuse, R46, R164 ;  /* 0x0000002eeca4723c */ /* 0x040fe200000810a4 */
[----:B------:R-:W2:Y:S07]  /*a9050*/  LDL.LU R144, [R1+0x210] ;  /* 0x0002100001907983 */ /* 0x000eae0000300800 */
[C---:B------:R-:W-:Y:S08]  /*a9060*/  HMMA.1688.F32.TF32 R160, R236.reuse, R42, R160 ;  /* 0x0000002aeca0723c */ /* 0x040ff000000810a0 */
[C---:B------:R-:W-:Y:S08]  /*a9070*/  HMMA.1688.F32.TF32 R156, R236.reuse, R38, R156 ;  /* 0x00000026ec9c723c */ /* 0x040ff0000008109c */
[C---:B------:R-:W-:Y:S08]  /*a9080*/  HMMA.1688.F32.TF32 R152, R236.reuse, R34, R152 ;  /* 0x00000022ec98723c */ /* 0x040ff00000081098 */
[C---:B------:R-:W-:Y:S01]  /*a9090*/  HMMA.1688.F32.TF32 R136, R236.reuse, R30, R136 ;  /* 0x0000001eec88723c */ /* 0x040fe20000081088 */
[----:B------:R1:W-:Y:S01]  /*a90a0*/  STL.64 [R1+0xf60], R148 ;  /* 0x000f609401007387 */ /* 0x0003e20000100a00 */
[----:B------:R1:W-:Y:S02]  /*a90b0*/  STL.64 [R1+0xf68], R150 ;  /* 0x000f689601007387 */ /* 0x0003e40000100a00 */
[----:B------:R1:W-:Y:S02]  /*a90c0*/  STL.64 [R1+0xf40], R140 ;  /* 0x000f408c01007387 */ /* 0x0003e40000100a00 */
[----:B------:R1:W-:Y:S01]  /*a90d0*/  STL.64 [R1+0xf48], R142 ;  /* 0x000f488e01007387 */ /* 0x0003e20000100a00 */
[----:B------:R-:W2:Y:S01]  /*a90e0*/  LDL.LU R145, [R1+0x214] ;  /* 0x0002140001917983 */ /* 0x000ea20000300800 */
        /* <DEDUP_REMOVED lines=10> */
[----:B------:R-:W-:Y:S01]  /*a9190*/  STL.64 [R1+0xf00], R168 ;  /* 0x000f00a801007387 */ /* 0x000fe20000100a00 */
[----:B------:R1:W-:Y:S01]  /*a91a0*/  STL.64 [R1+0xf08], R170 ;  /* 0x000f08aa01007387 */ /* 0x0003e20000100a00 */
[C---:B------:R-:W-:Y:S02]  /*a91b0*/  HMMA.1688.F32.TF32 R132, R236.reuse, R10, R132 ;  /* 0x0000000aec84723c */ /* 0x040fe40000081084 */
        /* <DEDUP_REMOVED lines=25> */
[----:B------:R-:W2:Y:S01]  /*a9350*/  LDL.LU.64 R132, [R1+0x5aa8] ;  /* 0x005aa80001847983 */ /* 0x000ea20000300a00 */
[C---:B------:R-:W-:Y:S11]  /*a9360*/  HMMA.1688.F32.TF32 R128, R236.reuse, R6, R128 ;  /* 0x00000006ec80723c */ /* 0x040ff60000081080 */
[----:B------:R-:W-:Y:S11]  /*a9370*/  @!UPT UIADD3 URZ, URZ, URZ, URZ ;  /* 0x0000003f3f3ff290 */ /* 0x000ff6000fffe03f */
[----:B------:R-:W-:Y:S01]  /*a9380*/  @!UPT UIADD3 URZ, URZ, URZ, URZ ;  /* 0x0000003f3f3ff290 */ /* 0x000fe2000fffe03f */
[----:B------:R-:W-:Y:S01]  /*a9390*/  STL.64 [R1+0xdd0], R128 ;  /* 0x000dd08001007387 */ /* 0x000fe20000100a00 */
[----:B------:R2:W-:Y:S02]  /*a93a0*/  STL.64 [R1+0xdd8], R130 ;  /* 0x000dd88201007387 */ /* 0x0005e40000100a00 */
[----:B--2---:R-:W-:Y:S07]  /*a93b0*/  HMMA.1688.F32.TF32 R128, R236, R250, R132 ;  /* 0x000000faec80723c */ /* 0x004fee0000081084 */
[----:B------:R-:W-:-:S02]  /*a93c0*/  IMAD.MOV.U32 R236, RZ, RZ, R137 ;  /* 0x000000ffffec7224 */ /* 0x000fc400078e0089 */
[----:B------:R-:W2:Y:S01]  /*a93d0*/  LDL.LU R137, [R1+0x5aa0] ;  /* 0x005aa00001897983 */ /* 0x000ea20000300800 */
[----:B------:R-:W-:Y:S01]  /*a93e0*/  MOV R237, R138 ;  /* 0x0000008a00ed7202 */ /* 0x000fe20000000f00 */
[----:B------:R-:W-:Y:S11]  /*a93f0*/  IMAD.MOV.U32 R238, RZ, RZ, R139 ;  /* 0x000000ffffee7224 */ /* 0x000ff600078e008b */
[----:B------:R-:W-:Y:S01]  /*a9400*/  @!UPT UIADD3 URZ, URZ, URZ, URZ ;  /* 0x0000003f3f3ff290 */ /* 0x000fe2000fffe03f */
[----:B------:R-:W-:Y:S01]  /*a9410*/  STL.64 [R1+0xd70], R128 ;  /* 0x000d708001007387 */ /* 0x000fe20000100a00 */
[----:B------:R-:W-:Y:S02]  /*a9420*/  STL.64 [R1+0xd78], R130 ;  /* 0x000d788201007387 */ /* 0x000fe40000100a00 */
[----:B------:R-:W2:Y:S02]  /*a9430*/  LDL.LU R138, [R1+0x5a9c] ;  /* 0x005a9c00018a7983 */ /* 0x000ea40000300800 */
[----:B------:R-:W2:Y:S01]  /*a9440*/  LDL.LU R139, [R1+0x5a98] ;  /* 0x005a9800018b7983 */ /* 0x000ea20000300800 */
[----:B------:R-:W3:Y:S01]  /*a9450*/  LDL.LU R239, [R1+0x1ec] ;  /* 0x0001ec0001ef7983 */ /* 0x000ee20000300800 */
[----:B------:R-:W3:Y:S02]  /*a9460*/  LDL.LU R132, [R1+0x1d0] ;  /* 0x0001d00001847983 */ /* 0x000ee40000300800 */
[----:B------:R-:W3:Y:S02]  /*a9470*/  LDL.LU R133, [R1+0x1d4] ;  /* 0x0001d40001857983 */ /* 0x000ee40000300800 */
[----:B------:R-:W3:Y:S01]  /*a9480*/  LDL.LU R134, [R1+0x1d8] ;  /* 0x0001d80001867983 */ /* 0x000ee20000300800 */
[----:B------:R-:W3:Y:S01]  /*a9490*/  LDL.LU R135, [R1+0x1dc] ;  /* 0x0001dc0001877983 */ /* 0x000ee20000300800 */
[C---:B------:R-:W-:Y:S08]  /*a94a0*/  HMMA.1688.F32.TF32 R148, R232.reuse, R122, R148 ;  /* 0x0000007ae894723c */ /* 0x040ff00000081094 */
[C---:B------:R-:W-:Y:S08]  /*a94b0*/  HMMA.1688.F32.TF32 R144, R232.reuse, R118, R144 ;  /* 0x00000076e890723c */ /* 0x040ff00000081090 */
[C---:B------:R-:W-:Y:S01]  /*a94c0*/  HMMA.1688.F32.TF32 R140, R232.reuse, R114, R140 ;  /* 0x00000072e88c723c */ /* 0x040fe2000008108c */
[----:B------:R-:W-:Y:S04]  /*a94d0*/  LDS R128, [R252+0xa380] ;  /* 0x00a38000fc807984 */ /* 0x000fe80000000800 */
[----:B------:R-:W-:Y:S04]  /*a94e0*/  LDS R130, [R252+0xb380] ;  /* 0x00b38000fc827984 */ /* 0x000fe80000000800 */
[----:B------:R-:W-:Y:S04]  /*a94f0*/  LDS R129, [R0+0xa380] ;  /* 0x00a3800000817984 */ /* 0x000fe80000000800 */
[----:B------:R-:W1:Y:S01]  /*a9500*/  LDS R131, [R0+0xb380] ;  /* 0x00b3800000837984 */ /* 0x000e620000000800 */
[C---:B--2---:R-:W-:Y:S11]  /*a9510*/  HMMA.1688.F32.TF32 R136, R232.reuse, R126, R136 ;  /* 0x0000007ee888723c */ /* 0x044ff60000081088 */
[----:B------:R-:W-:Y:S11]  /*a9520*/  @!UPT UIADD3 URZ, URZ, URZ, URZ ;  /* 0x0000003f3f3ff290 */ /* 0x000ff6000fffe03f */
[----:B------:R-:W-:Y:S01]  /*a9530*/  @!UPT UIADD3 URZ, URZ, URZ, URZ ;  /* 0x0000003f3f3ff290 */ /* 0x000fe2000fffe03f */
[----:B------:R-:W-:Y:S01]  /*a9540*/  STL.64 [R1+0x57e0], R138 ;  /* 0x0057e08a01007387 */ /* 0x000fe20000100a00 */
[----:B------:R2:W-:Y:S03]  /*a9550*/  STL.64 [R1+0x57d8], R136 ;  /* 0x0057d88801007387 */ /* 0x0005e60000100a00 */
[----:B--2---:R-:W2:Y:S01]  /*a9560*/  LDL.LU R136, [R1+0x1f0] ;  /* 0x0001f00001887983 */ /* 0x004ea20000300800 */
[----:B------:R-:W2:Y:S02]  /*a9570*/  LDL.LU R137, [R1+0x1f4] ;  /* 0x0001f40001897983 */ /* 0x000ea40000300800 */
[----:B------:R-:W2:Y:S02]  /*a9580*/  LDL.LU R138, [R1+0x1f8] ;  /* 0x0001f800018a7983 */ /* 0x000ea40000300800 */
[----:B------:R-:W2:Y:S01]  /*a9590*/  LDL.LU R139, [R1+0x1fc] ;  /* 0x0001fc00018b7983 */ /* 0x000ea20000300800 */
[----:B------:R-:W-:Y:S01]  /*a95a0*/  STL.64 [R1+0xbe0], R148 ;  /* 0x000be09401007387 */ /* 0x000fe20000100a00 */
[----:B------:R1:W-:Y:S03]  /*a95b0*/  STL.64 [R1+0xbe8], R150 ;  /* 0x000be89601007387 */ /* 0x0003e60000100a00 */
[----:B-1----:R-:W4:Y:S01]  /*a95c0*/  LDL.LU.64 R150, [R1+0x5a90] ;  /* 0x005a900001967983 */ /* 0x002f220000300a00 */
[----:B------:R-:W4:Y:S02]  /*a95d0*/  LDL.LU.64 R148, [R1+0x5a88] ;  /* 0x005a880001947983 */ /* 0x000f240000300a00 */
[----:B------:R-:W-:Y:S02]  /*a95e0*/  STL.64 [R1+0xbd0], R144 ;  /* 0x000bd09001007387 */ /* 0x000fe40000100a00 */
[----:B------:R1:W-:Y:S02]  /*a95f0*/  STL.64 [R1+0xbd8], R146 ;  /* 0x000bd89201007387 */ /* 0x0003e40000100a00 */
[----:B-1----:R-:W4:Y:S01]  /*a9600*/  LDL.LU.64 R146, [R1+0x5a80] ;  /* 0x005a800001927983 */ /* 0x002f220000300a00 */
[----:B------:R-:W4:Y:S02]  /*a9610*/  LDL.LU.64 R144, [R1+0x5a78] ;  /* 0x005a780001907983 */ /* 0x000f240000300a00 */
[----:B------:R-:W-:Y:S02]  /*a9620*/  STL.64 [R1+0xbc0], R140 ;  /* 0x000bc08c01007387 */ /* 0x000fe40000100a00 */
[----:B------:R1:W-:Y:S02]  /*a9630*/  STL.64 [R1+0xbc8], R142 ;  /* 0x000bc88e01007387 */ /* 0x0003e40000100a00 */
[----:B-1----:R-:W4:Y:S01]  /*a9640*/  LDL.LU.64 R142, [R1+0x5a70] ;  /* 0x005a7000018e7983 */ /* 0x002f220000300a00 */
[----:B------:R-:W4:Y:S01]  /*a9650*/  LDL.LU.64 R140, [R1+0x5a68] ;  /* 0x005a6800018c7983 */ /* 0x000f220000300a00 */
[C---:B---3--:R-:W-:Y:S08]  /*a9660*/  HMMA.1688.F32.TF32 R132, R232.reuse, R102, R132 ;  /* 0x00000066e884723c */ /* 0x048ff00000081084 */
[C---:B--2---:R-:W-:Y:S11]  /*a9670*/  HMMA.1688.F32.TF32 R136, R232.reuse, R110, R136 ;  /* 0x0000006ee888723c */ /* 0x044ff60000081088 */
[----:B------:R-:W-:Y:S11]  /*a9680*/  @!UPT UIADD3 URZ, URZ, URZ, URZ ;  /* 0x0000003f3f3ff290 */ /* 0x000ff6000fffe03f */
[----:B------:R-:W-:Y:S01]  /*a9690*/  @!UPT UIADD3 URZ, URZ, URZ, URZ ;  /* 0x0000003f3f3ff290 */ /* 0x000fe2000fffe03f */
[----:B------:R-:W-:Y:S01]  /*a96a0*/  STL.64 [R1+0x1a0], R136 ;  /* 0x0001a08801007387 */ /* 0x000fe20000100a00 */
[----:B------:R1:W-:Y:S02]  /*a96b0*/  STL.64 [R1+0x1a8], R138 ;  /* 0x0001a88a01007387 */ /* 0x0003e40000100a00 */
[C---:B-1----:R-:W-:Y:S08]  /*a96c0*/  HMMA.1688.F32.TF32 R136, R232.reuse, R106, R236 ;  /* 0x0000006ae888723c */ /* 0x042ff000000810ec */
[C---:B------:R-:W-:Y:S11]  /*a96d0*/  HMMA.1688.F32.TF32 R236, R232.reuse, R98, R244 ;  /* 0x00000062e8ec723c */ /* 0x040ff600000810f4 */
[----:B------:R-:W-:Y:S04]  /*a96e0*/  @!UPT UIADD3 URZ, URZ, URZ, URZ ;  /* 0x0000003f3f3ff290 */ /* 0x000fe8000fffe03f */
[----:B------:R-:W-:Y:S01]  /*a96f0*/  STL.64 [R1+0x190], R136 ;  /* 0x0001908801007387 */ /* 0x000fe20000100a00 */
[----:B------:R1:W-:Y:S02]  /*a9700*/  STL.64 [R1+0x198], R138 ;  /* 0x0001988a01007387 */ /* 0x0003e40000100a00 */
[----:B------:R-:W-:Y:S02]  /*a9710*/  STL.64 [R1+0x180], R132 ;  /* 0x0001808401007387 */ /* 0x000fe40000100a00 */
[----:B------:R4:W-:Y:S01]  /*a9720*/  STL.64 [R1+0x188], R134 ;  /* 0x0001888601007387 */ /* 0x0009e20000100a00 */
[C---:B-1----:R-:W-:Y:S08]  /*a9730*/  HMMA.1688.F32.TF32 R136, R232.reuse, R94, R240 ;  /* 0x0000005ee888723c */ /* 0x042ff000000810f0 */
[----:B----4-:R-:W-:Y:S01]  /*a9740*/  HMMA.1688.F32.TF32 R132, R232, R90, R140 ;  /* 0x0000005ae884723c */ /* 0x010fe2000008108c */
[----:B------:R-:W-:Y:S01]  /*a9750*/  STL.64 [R1+0x170], R236 ;  /* 0x000170ec01007387 */ /* 0x000fe20000100a00 */
[----:B------:R-:W-:Y:S11]  /*a9760*/  STL.64 [R1+0x178], R238 ;  /* 0x000178ee01007387 */ /* 0x000ff60000100a00 */
[----:B------:R-:W-:Y:S02]  /*a9770*/  @!UPT UIADD3 URZ, URZ, URZ, URZ ;  /* 0x0000003f3f3ff290 */ /* 0x000fe4000fffe03f */
[----:B------:R-:W-:Y:S01]  /*a9780*/  STL.64 [R1+0xbb0], R136 ;  /* 0x000bb08801007387 */ /* 0x000fe20000100a00 */
[----:B------:R-:W-:Y:S08]  /*a9790*/  STL.64 [R1+0xbb8], R138 ;  /* 0x000bb88a01007387 */ /* 0x000ff00000100a00 */
[----:B------:R-:W-:Y:S02]  /*a97a0*/  IMAD.MOV.U32 R40, RZ, RZ, R132 ;  /* 0x000000ffff287224 */ /* 0x000fe400078e0084 */
[----:B------:R1:W-:Y:S01]  /*a97b0*/  STL.64 [R1+0xba8], R134 ;  /* 0x000ba88601007387 */ /* 0x0003e20000100a00 */
[----:B------:R-:W-:-:S02]  /*a97c0*/  MOV R41, R133 ;  /* 0x0000008500297202 */ /* 0x000fc40000000f00 */
[C---:B-1----:R-:W-:Y:S11]  /*a97d0*/  HMMA.1688.F32.TF32 R132, R232.reuse, R86, R144 ;  /* 0x00000056e884723c */ /* 0x042ff60000081090 */
[----:B------:R-:W-:Y:S11]  /*a97e0*/  @!UPT UIADD3 URZ, URZ, URZ, URZ ;  /* 0x0000003f3f3ff290 */ /* 0x000ff6000fffe03f */
[----:B------:R-:W-:Y:S01]  /*a97f0*/  @!UPT UIADD3 URZ, URZ, URZ, URZ ;  /* 0x0000003f3f3ff290 */ /* 0x000fe2000fffe03f */
[----:B------:R1:W-:Y:S01]  /*a9800*/  STL.64 [R1+0xb98], R134 ;  /* 0x000b988601007387 */ /* 0x0003e20000100a00 */
[----:B------:R-:W-:Y:S02]  /*a9810*/  IMAD.MOV.U32 R44, RZ, RZ, R132 ;  /* 0x000000ffff2c7224 */ /* 0x000fe400078e0084 */
[----:B------:R-:W-:Y:S02]  /*a9820*/  IMAD.MOV.U32 R45, RZ, RZ, R133 ;  /* 0x000000ffff2d7224 */ /* 0x000fe400078e0085 */
[C---:B-1----:R-:W-:Y:S11]  /*a9830*/  HMMA.1688.F32.TF32 R132, R232.reuse, R26, R148 ;  /* 0x0000001ae884723c */ /* 0x042ff60000081094 */
[----:B------:R-:W-:Y:S11]  /*a9840*/  @!UPT UIADD3 URZ, URZ, URZ, URZ ;  /* 0x0000003f3f3ff290 */ /* 0x000ff6000fffe03f */
[----:B------:R-:W-:Y:S01]  /*a9850*/  @!UPT UIADD3 URZ, URZ, URZ, URZ ;  /* 0x0000003f3f3ff290 */ /* 0x000fe2000fffe03f */
[----:B------:R1:W-:Y:S01]  /*a9860*/  STL.64 [R1+0xb88], R134 ;  /* 0x000b888601007387 */ /* 0x0003e20000100a00 */
[----:B------:R-:W-:Y:S01]  /*a9870*/  MOV R48, R132 ;  /* 0x0000008400307202 */ /* 0x000fe20000000f00 */
        /* <DEDUP_REMOVED lines=37> */
[C---:B-1----:R-:W-:Y:S08]  /*a9ad0*/  HMMA.1688.F32.TF32 R132, R232.reuse, R70, R176 ;  /* 0x00000046e884723c */ /* 0x042ff000000810b0 */
[C---:B------:R-:W-:Y:S11]  /*a9ae0*/  HMMA.1688.F32.TF32 R136, R232.reuse, R62, R184 ;  /* 0x0000003ee888723c */ /* 0x040ff600000810b8 */
[----:B------:R-:W-:Y:S04]  /*a9af0*/  @!UPT UIADD3 URZ, URZ, URZ, URZ ;  /* 0x0000003f3f3ff290 */ /* 0x000fe8000fffe03f */
        /* <DEDUP_REMOVED lines=9> */
[----:B------:R-:W-:Y:S01]  /*a9b90*/  STL.64 [R1+0xaf0], R136 ;  /* 0x000af08801007387 */ /* 0x000fe20000100a00 */
[----:B------:R2:W-:Y:S01]  /*a9ba0*/  STL.64 [R1+0xaf8], R138 ;  /* 0x000af88a01007387 */ /* 0x0005e20000100a00 */
[C---:B-1----:R-:W-:Y:S08]  /*a9bb0*/  HMMA.1688.F32.TF32 R132, R232.reuse, R58, R188 ;  /* 0x0000003ae884723c */ /* 0x042ff000000810bc */
[----:B--2---:R-:W-:Y:S01]  /*a9bc0*/  HMMA.1688.F32.TF32 R136, R232, R54, R192 ;  /* 0x00000036e888723c */ /* 0x004fe200000810c0 */
[----:B------:R-:W-:-:S02]  /*a9bd0*/  IMAD.MOV.U32 R244, RZ, RZ, R202 ;  /* 0x000000fffff47224 */ /* 0x000fc400078e00ca */
[----:B------:R-:W-:Y:S11]  /*a9be0*/  IMAD.MOV.U32 R245, RZ, RZ, R203 ;  /* 0x000000fffff57224 */ /* 0x000ff600078e00cb */
[----:B------:R-:W-:Y:S01]  /*a9bf0*/  @!UPT UIADD3 URZ, URZ, URZ, URZ ;  /* 0x0000003f3f3ff290 */ /* 0x000fe2000fffe03f */
[----:B------:R1:W-:Y:S01]  /*a9c00*/  STL.64 [R1+0xae8], R134 ;  /* 0x000ae88601007387 */ /* 0x0003e20000100a00 */
[----:B------:R-:W-:Y:S01]  /*a9c10*/  MOV R88, R132 ;  /* 0x0000008400587202 */ /* 0x000fe20000000f00 */
[----:B------:R-:W-:Y:S02]  /*a9c20*/  IMAD.MOV.U32 R89, RZ, RZ, R133 ;  /* 0x000000ffff597224 */ /* 0x000fe400078e0085 */
[----:B------:R-:W2:Y:S01]  /*a9c30*/  LDL.LU R132, [R1+0x17b0] ;  /* 0x0017b00001847983 */ /* 0x000ea20000300800 */
[----:B------:R-:W2:Y:S04]  /*a9c40*/  LDL.LU R133, [R1+0x17b4] ;  /* 0x0017b40001857983 */ /* 0x000ea80000300800 */
[----:B-1----:R-:W2:Y:S01]  /*a9c50*/  LDL.LU R134, [R1+0x17b8] ;  /* 0x0017b80001867983 */ /* 0x002ea20000300800 */
[----:B------:R-:W2:Y:S02]  /*a9c60*/  LDL.LU R135, [R1+0x17bc] ;  /* 0x0017bc0001877983 */ /* 0x000ea40000300800 */
[----:B------:R1:W-:Y:S02]  /*a9c70*/  STL.64 [R1+0xad8], R138 ;  /* 0x000ad88a01007387 */ /* 0x0003e40000100a00 */
[----:B------:R-:W3:Y:S01]  /*a9c80*/  LDL.LU R202, [R1+0x5a64] ;  /* 0x005a640001ca7983 */ /* 0x000ee20000300800 */
[----:B------:R-:W3:Y:S01]  /*a9c90*/  LDL.LU R203, [R1+0x5a60] ;  /* 0x005a600001cb7983 */ /* 0x000ee20000300800 */
[----:B------:R-:W-:Y:S01]  /*a9ca0*/  IMAD.MOV.U32 R92, RZ, RZ, R136 ;  /* 0x000000ffff5c7224 */ /* 0x000fe200078e0088 */
[----:B------:R-:W-:-:S02]  /*a9cb0*/  MOV R93, R137 ;  /* 0x00000089005d7202 */ /* 0x000fc40000000f00 */
[C---:B-1----:R-:W-:Y:S11]  /*a9cc0*/  HMMA.1688.F32.TF32 R136, R232.reuse, R50, R196 ;  /* 0x00000032e888723c */ /* 0x042ff600000810c4 */
[----:B------:R-:W-:Y:S11]  /*a9cd0*/  @!UPT UIADD3 URZ, URZ, URZ, URZ ;  /* 0x0000003f3f3ff290 */ /* 0x000ff6000fffe03f */
[----:B------:R-:W-:Y:S01]  /*a9ce0*/  @!UPT UIADD3 URZ, URZ, URZ, URZ ;  /* 0x0000003f3f3ff290 */ /* 0x000fe2000fffe03f */
[----:B------:R3:W-:Y:S01]  /*a9cf0*/  STL.64 [R1+0xac8], R138 ;  /* 0x000ac88a01007387 */ /* 0x0007e20000100a00 */
[----:B------:R-:W-:Y:S01]  /*a9d00*/  MOV R96, R136 ;  /* 0x0000008800607202 */ /* 0x000fe20000000f00 */
[----:B------:R-:W-:Y:S02]  /*a9d10*/  IMAD.MOV.U32 R97, RZ, RZ, R137 ;  /* 0x000000ffff617224 */ /* 0x000fe400078e0089 */
[----:B------:R-:W-:Y:S02]  /*a9d20*/  IMAD.MOV.U32 R242, RZ, RZ, R117 ;  /* 0x000000fffff27224 */ /* 0x000fe400078e0075 */
[----:B------:R-:W-:Y:S02]  /*a9d30*/  IMAD.MOV.U32 R243, RZ, RZ, R116 ;  /* 0x000000fffff37224 */ /* 0x000fe400078e0074 */
[----:B------:R-:W-:Y:S01]  /*a9d40*/  IMAD.MOV.U32 R240, RZ, RZ, R121 ;  /* 0x000000fffff07224 */ /* 0x000fe200078e0079 */
[----:B------:R-:W-:Y:S02]  /*a9d50*/  MOV R241, R120 ;  /* 0x0000007800f17202 */ /* 0x000fe40000000f00 */
[----:B------:R-:W-:Y:S01]  /*a9d60*/  MOV R246, R125 ;  /* 0x0000007d00f67202 */ /* 0x000fe20000000f00 */
[----:B------:R-:W-:Y:S01]  /*a9d70*/  IMAD.MOV.U32 R247, RZ, RZ, R124 ;  /* 0x000000fffff77224 */ /* 0x000fe200078e007c */
[C---:B---3--:R-:W-:Y:S11]  /*a9d80*/  HMMA.1688.F32.TF32 R136, R232.reuse, R46, R200 ;  /* 0x0000002ee888723c */ /* 0x048ff600000810c8 */
        /* <DEDUP_REMOVED lines=23> */
[C---:B-1----:R-:W-:Y:S08]  /*a9f00*/  HMMA.1688.F32.TF32 R136, R232.reuse, R30, R216 ;  /* 0x0000001ee888723c */ /* 0x042ff000000810d8 */
[C---:B--2---:R-:W-:Y:S11]  /*a9f10*/  HMMA.1688.F32.TF32 R132, R232.reuse, R6, R132 ;  /* 0x00000006e884723c */ /* 0x044ff60000081084 */
[----:B------:R-:W-:Y:S04]  /*a9f20*/  @!UPT UIADD3 URZ, URZ, URZ, URZ ;  /* 0x0000003f3f3ff290 */ /* 0x000fe8000fffe03f */
[----:B------:R1:W-:Y:S01]  /*a9f30*/  STL.64 [R1+0xa78], R138 ;  /* 0x000a788a01007387 */ /* 0x0003e20000100a00 */
[----:B------:R-:W-:Y:S02]  /*a9f40*/  IMAD.MOV.U32 R116, RZ, RZ, R136 ;  /* 0x000000ffff747224 */ /* 0x000fe400078e0088 */
[----:B------:R-:W-:Y:S02]  /*a9f50*/  IMAD.MOV.U32 R117, RZ, RZ, R137 ;  /* 0x000000ffff757224 */ /* 0x000fe400078e0089 */
[C---:B-1----:R-:W-:Y:S04]  /*a9f60*/  HMMA.1688.F32.TF32 R136, R232.reuse, R10, R220 ;  /* 0x0000000ae888723c */ /* 0x042fe800000810dc */
[----:B------:R-:W-:Y:S01]  /*a9f70*/  IMAD.MOV.U32 R124, RZ, RZ, R132 ;  /* 0x000000ffff7c7224 */ /* 0x000fe200078e0084 */
[----:B------:R-:W-:Y:S11]  /*a9f80*/  MOV R125, R133 ;  /* 0x00000085007d7202 */ /* 0x000ff60000000f00 */
[----:B------:R-:W-:Y:S07]  /*a9f90*/  @!UPT UIADD3 URZ, URZ, URZ, URZ ;  /* 0x0000003f3f3ff290 */ /* 0x000fee000fffe03f */
[----:B------:R1:W-:Y:S01]  /*a9fa0*/  STL.64 [R1+0xa68], R138 ;  /* 0x000a688a01007387 */ /* 0x0003e20000100a00 */
[----:B------:R-:W-:Y:S01]  /*a9fb0*/  MOV R120, R136 ;  /* 0x0000008800787202 */ /* 0x000fe20000000f00 */
[----:B------:R-:W-:Y:S02]  /*a9fc0*/  IMAD.MOV.U32 R121, RZ, RZ, R137 ;  /* 0x000000ffff797224 */ /* 0x000fe400078e0089 */
[----:B------:R2:W-:Y:S01]  /*a9fd0*/  STL.64 [R1+0xbf8], R134 ;  /* 0x000bf88601007387 */ /* 0x0005e20000100a00 */
[----:B------:R-:W3:Y:S01]  /*a9fe0*/  LDL.LU R143, [R1+0xf38] ;  /* 0x000f3800018f7983 */ /* 0x000ee20000300800 */
[----:B-1----:R-:W-:Y:S08]  /*a9ff0*/  HMMA.1688.F32.TF32 R136, R232, R250, R224 ;  /* 0x000000fae888723c */ /* 0x002ff000000810e0 */
[C---:B--2---:R-:W-:Y:S01]  /*aa000*/  HMMA.1688.F32.TF32 R132, R128.reuse, R126, R228 ;  /* 0x0000007e8084723c */ /* 0x044fe200000810e4 */
[----:B------:R1:W-:Y:S07]  /*aa010*/  STL.64 [R1+0x57e8], R124 ;  /* 0x0057e87c01007387 */ /* 0x0003ee0000100a00 */
[C---:B-1----:R-:W-:Y:S07]  /*aa020*/  HMMA.1688.F32.TF32 R124, R128.reuse, R122, R244 ;  /* 0x0000007a807c723c */ /* 0x042fee00000810f4 */
[----:B------:R-:W-:Y:S01]  /*aa030*/  STL.64 [R1+0xa50], R136 ;  /* 0x000a508801007387 */ /* 0x000fe20000100a00 */
[----:B------:R-:W-:Y:S07]  /*aa040*/  STL.64 [R1+0xa58], R138 ;  /* 0x000a588a01007387 */ /* 0x000fee0000100a00 */
[----:B------:R-:W-:Y:S02]  /*aa050*/  STL.64 [R1+0xa40], R132 ;  /* 0x000a408401007387 */ /* 0x000fe40000100a00 */
[----:B------:R-:W-:Y:S01]  /*aa060*/  STL.64 [R1+0xa48], R134 ;  /* 0x000a488601007387 */ /* 0x000fe20000100a00 */
[----:B------:R1:W-:Y:S02]  /*aa070*/  STL.64 [R1+0x57f0], R120 ;  /* 0x0057f07801007387 */ /* 0x0003e40000100a00 */
[----:B-1----:R-:W-:Y:S03]  /*aa080*/  HMMA.1688.F32.TF32 R120, R128, R118, R240 ;  /* 0x000000768078723c */ /* 0x002fe600000810f0 */
[----:B------:R-:W-:Y:S01]  /*aa090*/  STL.64 [R1+0xa30], R124 ;  /* 0x000a307c01007387 */ /* 0x000fe20000100a00 */
[----:B------:R-:W-:Y:S02]  /*aa0a0*/  STL.64 [R1+0xa38], R126 ;  /* 0x000a387e01007387 */ /* 0x000fe40000100a00 */
[----:B------:R-:W2:Y:S11]  /*aa0b0*/  LDL.LU R236, [R1+0x1710] ;  /* 0x0017100001ec7983 */ /* 0x000eb60000300800 */
[----:B------:R-:W-:Y:S06]  /*aa0c0*/  @!UPT UIADD3 URZ, URZ, URZ, URZ ;  /* 0x0000003f3f3ff290 */ /* 0x000fec000fffe03f */
[----:B------:R-:W-:Y:S01]  /*aa0d0*/  STL.64 [R1+0xa20], R120 ;  /* 0x000a207801007387 */ /* 0x000fe20000100a00 */
[----:B------:R-:W-:Y:S02]  /*aa0e0*/  STL.64 [R1+0xa28], R122 ;  /* 0x000a287a01007387 */ /* 0x000fe40000100a00 */
        /* <DEDUP_REMOVED lines=50> */
[----:B------:R2:W-:Y:S01]  /*aa410*/  STL.64 [R1+0x57f8], R116 ;  /* 0x0057f87401007387 */ /* 0x0005e20000100a00 */
        /* <DEDUP_REMOVED lines=10> */
[----:B------:R-:W-:Y:S04]  /*aa4c0*/  LDS R84, [R85+0xc000] ;  /* 0x00c0000055547984 */ /* 0x000fe80000000800 */
[----:B---3--:R-:W-:Y:S04]  /*aa4d0*/  LDSM.16.M88.4 R232, [R143+0x24080] ;  /* 0x024080008fe8783b */ /* 0x008fe80000000200 */
[----:B------:R-:W-:Y:S04]  /*aa4e0*/  LDSM.16.M88.4 R228, [R143+0x24880] ;  /* 0x024880008fe4783b */ /* 0x000fe80000000200 */
[----:B------:R-:W-:Y:S04]  /*aa4f0*/  LDSM.16.M88.4 R224, [R143+0x25080] ;  /* 0x025080008fe0783b */ /* 0x000fe80000000200 */
[----:B------:R-:W-:Y:S04]  /*aa500*/  LDSM.16.M88.4 R220, [R143+0x25880] ;  /* 0x025880008fdc783b */ /* 0x000fe80000000200 */
[----:B------:R-:W-:Y:S04]  /*aa510*/  LDSM.16.M88.4 R216, [R143+0x26080] ;  /* 0x026080008fd8783b */ /* 0x000fe80000000200 */
[----:B------:R-:W-:Y:S04]  /*aa520*/  LDSM.16.M88.4 R212, [R143+0x26880] ;  /* 0x026880008fd4783b */ /* 0x000fe80000000200 */
[----:B------:R-:W-:Y:S04]  /*aa530*/  LDSM.16.M88.4 R208, [R143+0x27080] ;  /* 0x027080008fd0783b */ /* 0x000fe80000000200 */
[----:B------:R-:W-:Y:S04]  /*aa540*/  LDSM.16.M88.4 R204, [R143+0x27880] ;  /* 0x027880008fcc783b */ /* 0x000fe80000000200 */
[----:B------:R-:W-:Y:S04]  /*aa550*/  LDSM.16.M88.4 R200, [R143+0x28080] ;  /* 0x028080008fc8783b */ /* 0x000fe80000000200 */
[----:B------:R-:W-:Y:S01]  /*aa560*/  LDSM.16.M88.4 R196, [R143+0x28880] ;  /* 0x028880008fc4783b */ /* 0x000fe20000000200 */
[C---:B--2---:R-:W-:Y:S08]  /*aa570*/  HMMA.1688.F32.TF32 R116, R128.reuse, R114, R180 ;  /* 0x000000728074723c */ /* 0x044ff000000810b4 */
[C---:B----4-:R-:W-:Y:S11]  /*aa580*/  HMMA.1688.F32.TF32 R112, R128.reuse, R110, R176 ;  /* 0x0000006e8070723c */ /* 0x050ff600000810b0 */
[----:B------:R-:W-:Y:S04]  /*aa590*/  @!UPT UIADD3 URZ, URZ, URZ, URZ ;  /* 0x0000003f3f3ff290 */ /* 0x000fe8000fffe03f */
[----:B------:R-:W-:Y:S01]  /*aa5a0*/  STL.64 [R1+0xa10], R116 ;  /* 0x000a107401007387 */ /* 0x000fe20000100a00 */
[----:B------:R-:W-:Y:S02]  /*aa5b0*/  STL.64 [R1+0xa18], R118 ;  /* 0x000a187601007387 */ /* 0x000fe40000100a00 */
[----:B------:R1:W-:Y:S05]  /*aa5c0*/  STL.64 [R1+0x5808], R108 ;  /* 0x0058086c01007387 */ /* 0x0003ea0000100a00 */
[----:B------:R-:W-:Y:S04]  /*aa5d0*/  STL.64 [R1+0xa00], R112 ;  /* 0x000a007001007387 */ /* 0x000fe80000100a00 */
[----:B------:R-:W-:Y:S01]  /*aa5e0*/  STL.64 [R1+0xa08], R114 ;  /* 0x000a087201007387 */ /* 0x000fe20000100a00 */
[----:B------:R2:W-:Y:S01]  /*aa5f0*/  STL.64 [R1+0x5810], R104 ;  /* 0x0058106801007387 */ /* 0x0005e20000100a00 */
[C---:B-1----:R-:W-:Y:S08]  /*aa600*/  HMMA.1688.F32.TF32 R108, R128.reuse, R106, R172 ;  /* 0x0000006a806c723c */ /* 0x042ff000000810ac */
[C---:B--2---:R-:W-:Y:S11]  /*aa610*/  HMMA.1688.F32.TF32 R104, R128.reuse, R102, R168 ;  /* 0x000000668068723c */ /* 0x044ff600000810a8 */
        /* <DEDUP_REMOVED lines=8> */
[C---:B--2---:R-:W-:Y:S08]  /*aa6a0*/  HMMA.1688.F32.TF32 R96, R128.reuse, R94, R160 ;  /* 0x0000005e8060723c */ /* 0x044ff000000810a0 */
[C---:B------:R-:W-:Y:S08]  /*aa6b0*/  HMMA.1688.F32.TF32 R24, R128.reuse, R26, R148 ;  /* 0x0000001a8018723c */ /* 0x040ff00000081094 */
[C---:B------:R-:W-:Y:S08]  /*aa6c0*/  HMMA.1688.F32.TF32 R20, R128.reuse, R22, R144 ;  /* 0x000000168014723c */ /* 0x040ff00000081090 */
[C---:B------:R-:W-:Y:S08]  /*aa6d0*/  HMMA.1688.F32.TF32 R16, R128.reuse, R18, R136 ;  /* 0x000000128010723c */ /* 0x040ff00000081088 */
[C---:B------:R-:W-:Y:S01]  /*aa6e0*/  HMMA.1688.F32.TF32 R12, R128.reuse, R14, R236 ;  /* 0x0000000e800c723c */ /* 0x040fe200000810ec */
[----:B------:R-:W-:Y:S01]  /*aa6f0*/  STL.64 [R1+0x9d0], R100 ;  /* 0x0009d06401007387 */ /* 0x000fe20000100a00 */
[----:B------:R-:W-:Y:S02]  /*aa700*/  STL.64 [R1+0x9d8], R102 ;  /* 0x0009d86601007387 */ /* 0x000fe40000100a00 */
[----:B------:R1:W-:Y:S01]  /*aa710*/  STL.64 [R1+0x5828], R92 ;  /* 0x0058285c01007387 */ /* 0x0003e20000100a00 */
[----:B------:R-:W-:Y:S04]  /*aa720*/  STL.64 [R1+0x9c0], R96 ;  /* 0x0009c06001007387 */ /* 0x000fe80000100a00 */
[----:B------:R-:W-:Y:S01]  /*aa730*/  STL.64 [R1+0x9c8], R98 ;  /* 0x0009c86201007387 */ /* 0x000fe20000100a00 */
[----:B------:R2:W-:Y:S01]  /*aa740*/  STL.64 [R1+0x5830], R88 ;  /* 0x0058305801007387 */ /* 0x0005e20000100a00 */
[C---:B-1----:R-:W-:Y:S08]  /*aa750*/  HMMA.1688.F32.TF32 R92, R128.reuse, R90, R156 ;  /* 0x0000005a805c723c */ /* 0x042ff0000008109c */
[C---:B--2---:R-:W-:Y:S01]  /*aa760*/  HMMA.1688.F32.TF32 R88, R128.reuse, R86, R152 ;  /* 0x000000568058723c */ /* 0x044fe20000081098 */
[----:B------:R-:W-:Y:S02]  /*aa770*/  LDS R86, [R85+0xd000] ;  /* 0x00d0000055567984 */ /* 0x000fe40000000800 */
[----:B------:R-:W-:Y:S02]  /*aa780*/  LDS R85, [R3+0xc000] ;  /* 0x00c0000003557984 */ /* 0x000fe40000000800 */
[----:B------:R-:W-:Y:S10]  /*aa790*/  LDS R87, [R3+0xd000] ;  /* 0x00d0000003577984 */ /* 0x000ff40000000800 */
[----:B------:R-:W-:Y:S01]  /*aa7a0*/  STL.64 [R1+0x9b0], R92 ;  /* 0x0009b05c01007387 */ /* 0x000fe20000100a00 */
[----:B------:R1:W-:Y:S07]  /*aa7b0*/  STL.64 [R1+0x9b8], R94 ;  /* 0x0009b85e01007387 */ /* 0x0003ee0000100a00 */
[----:B------:R-:W-:Y:S01]  /*aa7c0*/  STL.64 [R1+0x9a0], R88 ;  /* 0x0009a05801007387 */ /* 0x000fe20000100a00 */
[----:B------:R2:W-:Y:S03]  /*aa7d0*/  STL.64 [R1+0x9a8], R90 ;  /* 0x0009a85a01007387 */ /* 0x0005e60000100a00 */
[----:B------:R-:W-:Y:S01]  /*aa7e0*/  STL.64 [R1+0x990], R24 ;  /* 0x0009901801007387 */ /* 0x000fe20000100a00 */
[----:B------:R-:W-:Y:S02]  /*aa7f0*/  STL.64 [R1+0x998], R26 ;  /* 0x0009981a01007387 */ /* 0x000fe40000100a00 */
[----:B------:R-:W-:Y:S02]  /*aa800*/  STL.64 [R1+0x980], R20 ;  /* 0x0009801401007387 */ /* 0x000fe40000100a00 */
[----:B------:R-:W-:Y:S01]  /*aa810*/  STL.64 [R1+0x988], R22 ;  /* 0x0009881601007387 */ /* 0x000fe20000100a00 */
[----:B------:R-:W-:Y:S01]  /*aa820*/  STL.64 [R1+0x970], R16 ;  /* 0x0009701001007387 */ /* 0x000fe20000100a00 */
[----:B------:R-:W-:Y:S02]  /*aa830*/  STL.64 [R1+0x978], R18 ;  /* 0x0009781201007387 */ /* 0x000fe40000100a00 */
[----:B------:R-:W-:Y:S01]  /*aa840*/  STL.64 [R1+0x960], R12 ;  /* 0x0009600c01007387 */ /* 0x000fe20000100a00 */
[C---:B-1----:R-:W-:Y:S01]  /*aa850*/  HMMA.1688.F32.TF32 R92, R128.reuse, R82, R132 ;  /* 0x00000052805c723c */ /* 0x042fe20000081084 */
[----:B------:R-:W-:Y:S07]  /*aa860*/  STL.64 [R1+0x968], R14 ;  /* 0x0009680e01007387 */ /* 0x000fee0000100a00 */
[C---:B--2---:R-:W-:Y:S01]  /*aa870*/  HMMA.1688.F32.TF32 R88, R128.reuse, R78, R244 ;  /* 0x0000004e8058723c */ /* 0x044fe200000810f4 */
[----:B------:R1:W-:Y:S01]  /*aa880*/  STL.64 [R1+0x5838], R80 ;  /* 0x0058385001007387 */ /* 0x0003e20000100a00 */
[----:B------:R-:W2:Y:S04]  /*aa890*/  LDSM.16.M88.4 R24, [R143+0x20080] ;  /* 0x020080008f18783b */ /* 0x000ea80000000200 */
[----:B------:R-:W3:Y:S04]  /*aa8a0*/  LDSM.16.M88.4 R20, [R143+0x20880] ;  /* 0x020880008f14783b */ /* 0x000ee80000000200 */
[----:B------:R-:W4:Y:S01]  /*aa8b0*/  LDSM.16.M88.4 R16, [R143+0x21080] ;  /* 0x021080008f10783b */ /* 0x000f220000000200 */
[----:B------:R-:W2:Y:S01]  /*aa8c0*/  LDSM.16.M88.4 R12, [R143+0x21880] ;  /* 0x021880008f0c783b */ /* 0x000ea20000000200 */
[----:B-1----:R-:W-:Y:S03]  /*aa8d0*/  HMMA.1688.F32.TF32 R80, R128, R74, R240 ;  /* 0x0000004a8050723c */ /* 0x002fe600000810f0 */
[----:B------:R-:W-:Y:S01]  /*aa8e0*/  STL.64 [R1+0x950], R92 ;  /* 0x0009505c01007387 */ /* 0x000fe20000100a00 */
[----:B------:R-:W-:Y:S02]  /*aa8f0*/  STL.64 [R1+0x958], R94 ;  /* 0x0009585e01007387 */ /* 0x000fe40000100a00 */
[----:B------:R-:W2:Y:S05]  /*aa900*/  LDL.LU R240, [R1+0x2890] ;  /* 0x0028900001f07983 */ /* 0x000eaa0000300800 */
[----:B------:R-:W-:Y:S01]  /*aa910*/  STL.64 [R1+0x940], R88 ;  /* 0x0009405801007387 */ /* 0x000fe20000100a00 */
[----:B------:R-:W-:Y:S11]  /*aa920*/  STL.64 [R1+0x948], R90 ;  /* 0x0009485a01007387 */ /* 0x000ff60000100a00 */
[----:B------:R-:W-:Y:S01]  /*aa930*/  STL.64 [R1+0x930], R80 ;  /* 0x0009305001007387 */ /* 0x000fe20000100a00 */
[----:B------:R-:W-:Y:S02]  /*aa940*/  STL.64 [R1+0x938], R82 ;  /* 0x0009385201007387 */ /* 0x000fe40000100a00 */
[----:B------:R-:W2:Y:S02]  /*aa950*/  LDL.LU R241, [R1+0x2894] ;  /* 0x0028940001f17983 */ /* 0x000ea40000300800 */
[----:B------:R-:W2:Y:S01]  /*aa960*/  LDL.LU R242, [R1+0x2898] ;  /* 0x0028980001f27983 */ /* 0x000ea20000300800 */
        /* <DEDUP_REMOVED lines=67> */
[----:B------:R2:W-:Y:S01]  /*aada0*/  STL.64 [R1+0x5840], R72 ;  /* 0x0058404801007387 */ /* 0x0005e20000100a00 */
[----:B------:R3:W-:Y:S01]  /*aadb0*/  STL.64 [R1+0x5848], R68 ;  /* 0x0058484401007387 */ /* 0x0007e20000100a00 */
[----:B------:R-:W-:-:S02]  /*aadc0*/  IMAD.MOV.U32 R246, RZ, RZ, R249 ;  /* 0x000000fffff67224 */ /* 0x000fc400078e00f9 */
[----:B------:R-:W-:Y:S01]  /*aadd0*/  IMAD.MOV.U32 R247, RZ, RZ, R248 ;  /* 0x000000fffff77224 */ /* 0x000fe200078e00f8 */
[C---:B--2---:R-:W-:Y:S08]  /*aade0*/  HMMA.1688.F32.TF32 R72, R128.reuse, R70, R192 ;  /* 0x000000468048723c */ /* 0x044ff000000810c0 */
[C---:B---3--:R-:W-:Y:S08]  /*aadf0*/  HMMA.1688.F32.TF32 R68, R128.reuse, R66, R188 ;  /* 0x000000428044723c */ /* 0x048ff000000810bc */
[C---:B------:R-:W-:Y:S01]  /*aae00*/  HMMA.1688.F32.TF32 R248, R128.reuse, R250, R136 ;  /* 0x000000fa80f8723c */ /* 0x040fe20000081088 */
[----:B------:R-:W-:Y:S04]  /*aae10*/  LDSM.16.M88.4 R192, [R143+0x29080] ;  /* 0x029080008fc0783b */ /* 0x000fe80000000200 */
[----:B------:R-:W-:Y:S04]  /*aae20*/  LDSM.16.M88.4 R188, [R143+0x29880] ;  /* 0x029880008fbc783b */ /* 0x000fe80000000200 */
[----:B------:R-:W-:Y:S01]  /*aae30*/  STL.64 [R1+0x920], R72 ;  /* 0x0009204801007387 */ /* 0x000fe20000100a00 */
[----:B------:R-:W-:Y:S02]  /*aae40*/  STL.64 [R1+0x928], R74 ;  /* 0x0009284a01007387 */ /* 0x000fe40000100a00 */
[----:B------:R1:W-:Y:S03]  /*aae50*/  STL.64 [R1+0x5850], R64 ;  /* 0x0058504001007387 */ /* 0x0003e60000100a00 */
[----:B------:R-:W-:Y:S04]  /*aae60*/  STL.64 [R1+0x910], R68 ;  /* 0x0009104401007387 */ /* 0x000fe80000100a00 */
[----:B------:R-:W-:Y:S01]  /*aae70*/  STL.64 [R1+0x918], R70 ;  /* 0x0009184601007387 */ /* 0x000fe20000100a00 */
[----:B------:R4:W-:Y:S01]  /*aae80*/  STL.64 [R1+0x5860], R60 ;  /* 0x0058603c01007387 */ /* 0x0009e20000100a00 */
[C---:B-1----:R-:W-:Y:S08]  /*aae90*/  HMMA.1688.F32.TF32 R64, R128.reuse, R62, R184 ;  /* 0x0000003e8040723c */ /* 0x042ff000000810b8 */
[----:B----4-:R-:W-:Y:S08]  /*aaea0*/  HMMA.1688.F32.TF32 R60, R128, R58, R180 ;  /* 0x0000003a803c723c */ /* 0x010ff000000810b4 */
[----:B------:R-:W-:Y:S01]  /*aaeb0*/  HMMA.1688.F32.TF32 R132, R84, R24, R132 ;  /* 0x000000185484723c */ /* 0x000fe20000081084 */
[----:B------:R-:W-:Y:S01]  /*aaec0*/  MOV R137, R4 ;  /* 0x0000000400897202 */ /* 0x000fe20000000f00 */
[----:B------:R-:W-:-:S02]  /*aaed0*/  IMAD.MOV.U32 R138, RZ, RZ, R29 ;  /* 0x000000ffff8a7224 */ /* 0x000fc400078e001d */
[----:B------:R-:W-:Y:S01]  /*aaee0*/  IMAD.MOV.U32 R139, RZ, RZ, R28 ;  /* 0x000000ffff8b7224 */ /* 0x000fe200078e001c */
[----:B------:R-:W-:Y:S04]  /*aaef0*/  LDSM.16.M88.4 R184, [R143+0x2a080] ;  /* 0x02a080008fb8783b */ /* 0x000fe80000000200 */
[----:B------:R-:W-:Y:S04]  /*aaf00*/  LDSM.16.M88.4 R180, [R143+0x2a880] ;  /* 0x02a880008fb4783b */ /* 0x000fe80000000200 */
[----:B------:R-:W-:Y:S01]  /*aaf10*/  STL.64 [R1+0x900], R64 ;  /* 0x0009004001007387 */ /* 0x000fe20000100a00 */
[----:B------:R-:W-:Y:S02]  /*aaf20*/  STL.64 [R1+0x908], R66 ;  /* 0x0009084201007387 */ /* 0x000fe40000100a00 */
[----:B------:R1:W-:Y:S02]  /*aaf30*/  STL.64 [R1+0x5868], R56 ;  /* 0x0058683801007387 */ /* 0x0003e40000100a00 */
[----:B------:R-:W-:Y:S01]  /*aaf40*/  STL.64 [R1+0x8f0], R60 ;  /* 0x0008f03c01007387 */ /* 0x000fe20000100a00 */
[----:B------:R-:W-:Y:S01]  /*aaf50*/  STL.64 [R1+0x8f8], R62 ;  /* 0x0008f83e01007387 */ /* 0x000fe20000100a00 */
[----:B------:R2:W-:Y:S01]  /*aaf60*/  STL.64 [R1+0x5870], R52 ;  /* 0x0058703401007387 */ /* 0x0005e20000100a00 */
[C---:B-1----:R-:W-:Y:S08]  /*aaf70*/  HMMA.1688.F32.TF32 R56, R128.reuse, R54, R176 ;  /* 0x000000368038723c */ /* 0x042ff000000810b0 */
[C---:B--2---:R-:W-:Y:S01]  /*aaf80*/  HMMA.1688.F32.TF32 R52, R128.reuse, R50, R172 ;  /* 0x000000328034723c */ /* 0x044fe200000810ac */
[----:B------:R-:W-:Y:S04]  /*aaf90*/  LDSM.16.M88.4 R176, [R143+0x2b080] ;  /* 0x02b080008fb0783b */ /* 0x000fe80000000200 */
[----:B------:R-:W-:Y:S10]  /*aafa0*/  LDSM.16.M88.4 R172, [R143+0x2b880] ;  /* 0x02b880008fac783b */ /* 0x000ff40000000200 */
[----:B------:R-:W-:Y:S01]  /*aafb0*/  STL.64 [R1+0x8e0], R56 ;  /* 0x0008e03801007387 */ /* 0x000fe20000100a00 */
[----:B------:R-:W-:Y:S02]  /*aafc0*/  STL.64 [R1+0x8e8], R58 ;  /* 0x0008e83a01007387 */ /* 0x000fe40000100a00 */
[----:B------:R1:W-:Y:S05]  /*aafd0*/  STL.64 [R1+0x5878], R48 ;  /* 0x0058783001007387 */ /* 0x0003ea0000100a00 */
        /* <DEDUP_REMOVED lines=14> */
[C---:B--2---:R-:W-:Y:S08]  /*ab0c0*/  HMMA.1688.F32.TF32 R36, R128.reuse, R34, R156 ;  /* 0x000000228024723c */ /* 0x044ff0000008109c */
[C---:B------:R-:W-:Y:S01]  /*ab0d0*/  HMMA.1688.F32.TF32 R44, R128.reuse, R30, R152 ;  /* 0x0000001e802c723c */ /* 0x040fe20000081098 */
[----:B------:R-:W-:Y:S04]  /*ab0e0*/  LDSM.16.M88.4 R160, [R143+0x2d080] ;  /* 0x02d080008fa0783b */ /* 0x000fe80000000200 */
[----:B------:R-:W-:Y:S04]  /*ab0f0*/  LDSM.16.M88.4 R156, [R143+0x2d880] ;  /* 0x02d880008f9c783b */ /* 0x000fe80000000200 */
[----:B------:R-:W-:Y:S04]  /*ab100*/  LDSM.16.M88.4 R152, [R143+0x2e080] ;  /* 0x02e080008f98783b */ /* 0x000fe80000000200 */
[----:B------:R-:W-:Y:S04]  /*ab110*/  LDS R30, [R252+0xd000] ;  /* 0x00d00000fc1e7984 */ /* 0x000fe80000000800 */
[----:B------:R-:W-:Y:S04]  /*ab120*/  LDS R31, [R0+0xd000] ;  /* 0x00d00000001f7984 */ /* 0x000fe80000000800 */
[----:B------:R-:W-:Y:S01]  /*ab130*/  STL.64 [R1+0x8a0], R40 ;  /* 0x0008a02801007387 */ /* 0x000fe20000100a00 */
[----:B------:R1:W-:Y:S02]  /*ab140*/  STL.64 [R1+0x8a8], R42 ;  /* 0x0008a82a01007387 */ /* 0x0003e40000100a00 */
[----:B------:R-:W-:Y:S02]  /*ab150*/  STL.64 [R1+0x890], R36 ;  /* 0x0008902401007387 */ /* 0x000fe40000100a00 */
[----:B------:R2:W-:Y:S01]  /*ab160*/  STL.64 [R1+0x898], R38 ;  /* 0x0008982601007387 */ /* 0x0005e20000100a00 */
[C---:B-1----:R-:W-:Y:S08]  /*ab170*/  HMMA.1688.F32.TF32 R40, R128.reuse, R10, R148 ;  /* 0x0000000a8028723c */ /* 0x042ff00000081094 */
[----:B--2---:R-:W-:Y:S01]  /*ab180*/  HMMA.1688.F32.TF32 R36, R128, R6, R144 ;  /* 0x000000068024723c */ /* 0x004fe20000081090 */
[----:B------:R-:W-:Y:S01]  /*ab190*/  STL.64 [R1+0x880], R44 ;  /* 0x0008802c01007387 */ /* 0x000fe20000100a00 */
[----:B------:R1:W-:Y:S03]  /*ab1a0*/  STL.64 [R1+0x888], R46 ;  /* 0x0008882e01007387 */ /* 0x0003e60000100a00 */
[----:B------:R-:W-:Y:S04]  /*ab1b0*/  LDSM.16.M88.4 R148, [R143+0x2e880] ;  /* 0x02e880008f94783b */ /* 0x000fe80000000200 */
[----:B------:R-:W-:Y:S01]  /*ab1c0*/  LDSM.16.M88.4 R144, [R143+0x2f080] ;  /* 0x02f080008f90783b */ /* 0x000fe20000000200 */
[C---:B-1----:R-:W-:Y:S03]  /*ab1d0*/  HMMA.1688.F32.TF32 R44, R84.reuse, R20, R236 ;  /* 0x00000014542c723c */ /* 0x042fe600000810ec */
[----:B------:R-:W-:Y:S04]  /*ab1e0*/  LDSM.16.M88.4 R236, [R143+0x23880] ;  /* 0x023880008fec783b */ /* 0x000fe80000000200 */
[----:B------:R-:W-:Y:S01]  /*ab1f0*/  STL.64 [R1+0x870], R40 ;  /* 0x0008702801007387 */ /* 0x000fe20000100a00 */
[----:B------:R1:W-:Y:S02]  /*ab200*/  STL.64 [R1+0x878], R42 ;  /* 0x0008782a01007387 */ /* 0x0003e40000100a00 */
[----:B------:R-:W-:Y:S03]  /*ab210*/  STL.64 [R1+0x5898], R250 ;  /* 0x005898fa01007387 */ /* 0x000fe60000100a00 */
[----:B------:R-:W-:Y:S01]  /*ab220*/  STL.64 [R1+0x860], R36 ;  /* 0x0008602401007387 */ /* 0x000fe20000100a00 */
[----:B------:R2:W-:Y:S01]  /*ab230*/  STL.64 [R1+0x868], R38 ;  /* 0x0008682601007387 */ /* 0x0005e20000100a00 */
[C---:B-1----:R-:W-:Y:S08]  /*ab240*/  HMMA.1688.F32.TF32 R40, R84.reuse, R16, R244 ;  /* 0x000000105428723c */ /* 0x042ff000000810f4 */
[----:B--2---:R-:W-:Y:S01]  /*ab250*/  HMMA.1688.F32.TF32 R36, R84, R12, R240 ;  /* 0x0000000c5424723c */ /* 0x004fe200000810f0 */
[----:B------:R-:W-:Y:S01]  /*ab260*/  STL.64 [R1+0x5890], R248 ;  /* 0x005890f801007387 */ /* 0x000fe20000100a00 */
[----:B------:R-:W-:Y:S02]  /*ab270*/  STL.64 [R1+0x58a8], R134 ;  /* 0x0058a88601007387 */ /* 0x000fe40000100a00 */
[----:B------:R-:W-:Y:S02]  /*ab280*/  STL.64 [R1+0x58a0], R132 ;  /* 0x0058a08401007387 */ /* 0x000fe40000100a00 */
[----:B------:R-:W-:Y:S01]  /*ab290*/  STL.64 [R1+0x850], R44 ;  /* 0x0008502c01007387 */ /* 0x000fe20000100a00 */
[----:B------:R-:W-:Y:S01]  /*ab2a0*/  STL.64 [R1+0x858], R46 ;  /* 0x0008582e01007387 */ /* 0x000fe20000100a00 */
[----:B------:R-:W2:Y:S01]  /*ab2b0*/  LDL.LU R244, [R1+0x2c40] ;  /* 0x002c400001f47983 */ /* 0x000ea20000300800 */
[----:B------:R-:W-:Y:S01]  /*ab2c0*/  MOV R245, R9 ;  /* 0x0000000900f57202 */ /* 0x000fe20000000f00 */
[----:B------:R-:W-:-:S02]  /*ab2d0*/  IMAD.MOV.U32 R246, RZ, RZ, R8 ;  /* 0x000000fffff67224 */ /* 0x000fc400078e0008 */
[----:B------:R-:W-:Y:S01]  /*ab2e0*/  IMAD.MOV.U32 R247, RZ, RZ, R5 ;  /* 0x000000fffff77224 */ /* 0x000fe200078e0005 */
[----:B------:R-:W1:Y:S04]  /*ab2f0*/  LDSM.16.M88.4 R240, [R143+0x23080] ;  /* 0x023080008ff0783b */ /* 0x000e680000000200 */
[----:B------:R-:W-:Y:S01]  /*ab300*/  STL.64 [R1+0x840], R40 ;  /* 0x0008402801007387 */ /* 0x000fe20000100a00 */
[----:B------:R1:W-:Y:S05]  /*ab310*/  STL.64 [R1+0x848], R42 ;  /* 0x0008482a01007387 */ /* 0x0003ea0000100a00 */
[----:B------:R-:W-:Y:S02]  /*ab320*/  STL.64 [R1+0x830], R36 ;  /* 0x0008302401007387 */ /* 0x000fe40000100a00 */
[----:B------:R-:W-:Y:S01]  /*ab330*/  STL.64 [R1+0x838], R38 ;  /* 0x0008382601007387 */ /* 0x000fe20000100a00 */
[----:B------:R-:W3:Y:S01]  /*ab340*/  LDL.LU R9, [R1+0x5a5c] ;  /* 0x005a5c0001097983 */ /* 0x000ee20000300800 */
[----:B------:R-:W4:Y:S02]  /*ab350*/  LDL.LU R8, [R1+0x5a58] ;  /* 0x005a580001087983 */ /* 0x000f240000300800 */
[----:B------:R-:W2:Y:S02]  /*ab360*/  LDL.LU R5, [R1+0x5a54] ;  /* 0x005a540001057983 */ /* 0x000ea40000300800 */
[----:B------:R-:W2:Y:S01]  /*ab370*/  LDL.LU R136, [R1+0x2c50] ;  /* 0x002c500001887983 */ /* 0x000ea20000300800 */
[----:B------:R-:W2:Y:S01]  /*ab380*/  LDL.LU R4, [R1+0x5a50] ;  /* 0x005a500001047983 */ /* 0x000ea20000300800 */
[----:B------:R-:W2:Y:S02]  /*ab390*/  LDL.LU R29, [R1+0x5a4c] ;  /* 0x005a4c00011d7983 */ /* 0x000ea40000300800 */
[----:B------:R-:W2:Y:S02]  /*ab3a0*/  LDL.LU R28, [R1+0x5a48] ;  /* 0x005a4800011c7983 */ /* 0x000ea40000300800 */
[----:B------:R-:W2:Y:S02]  /*ab3b0*/  LDL.LU R124, [R1+0x2c60] ;  /* 0x002c6000017c7983 */ /* 0x000ea40000300800 */
[----:B---3--:R-:W-:-:S02]  /*ab3c0*/  IMAD.MOV.U32 R127, RZ, RZ, R9 ;  /* 0x000000ffff7f7224 */ /* 0x008fc400078e0009 */
[----:B----4-:R-:W-:Y:S01]  /*ab3d0*/  IMAD.MOV.U32 R126, RZ, RZ, R8 ;  /* 0x000000ffff7e7224 */ /* 0x010fe200078e0008 */
[----:B--2---:R-:W-:Y:S02]  /*ab3e0*/  MOV R125, R5 ;  /* 0x00000005007d7202 */ /* 0x004fe40000000f00 */
[----:B------:R-:W2:Y:S01]  /*ab3f0*/  LDL.LU R5, [R1+0x5a44] ;  /* 0x005a440001057983 */ /* 0x000ea20000300800 */
[----:B------:R-:W3:Y:S02]  /*ab400*/  LDL.LU R8, [R1+0x5a40] ;  /* 0x005a400001087983 */ /* 0x000ee40000300800 */
[----:B------:R-:W4:Y:S02]  /*ab410*/  LDL.LU R9, [R1+0x5a3c] ;  /* 0x005a3c0001097983 */ /* 0x000f240000300800 */
[----:B------:R-:W4:Y:S01]  /*ab420*/  LDL.LU R120, [R1+0x2c70] ;  /* 0x002c700001787983 */ /* 0x000f220000300800 */
[----:B------:R-:W-:Y:S01]  /*ab430*/  MOV R121, R28 ;  /* 0x0000001c00797202 */ /* 0x000fe20000000f00 */
[----:B------:R-:W-:Y:S01]  /*ab440*/  IMAD.MOV.U32 R122, RZ, RZ, R29 ;  /* 0x000000ffff7a7224 */ /* 0x000fe200078e001d */
[----:B------:R-:W4:Y:S01]  /*ab450*/  LDL.LU R28, [R1+0x5a38] ;  /* 0x005a3800011c7983 */ /* 0x000f220000300800 */
[----:B------:R-:W4:Y:S02]  /*ab460*/  LDL.LU R29, [R1+0x5a34] ;  /* 0x005a3400011d7983 */ /* 0x000f240000300800 */
[----:B------:R-:W-:-:S02]  /*ab470*/  IMAD.MOV.U32 R123, RZ, RZ, R4 ;  /* 0x000000ffff7b7224 */ /* 0x000fc400078e0004 */
[----:B------:R-:W4:Y:S01]  /*ab480*/  LDL.LU R4, [R1+0x5a30] ;  /* 0x005a300001047983 */ /* 0x000f220000300800 */
[----:B------:R-:W4:Y:S02]  /*ab490*/  LDL.LU R116, [R1+0x2c80] ;  /* 0x002c800001747983 */ /* 0x000f240000300800 */
[----:B--2---:R-:W-:Y:S02]  /*ab4a0*/  IMAD.MOV.U32 R119, RZ, RZ, R5 ;  /* 0x000000ffff777224 */ /* 0x004fe400078e0005 */
[----:B---3--:R-:W-:Y:S01]  /*ab4b0*/  IMAD.MOV.U32 R118, RZ, RZ, R8 ;  /* 0x000000ffff767224 */ /* 0x008fe200078e0008 */
[----:B----4-:R-:W-:Y:S02]  /*ab4c0*/  MOV R117, R9 ;  /* 0x0000000900757202 */ /* 0x010fe40000000f00 */
[----:B------:R-:W2:Y:S01]  /*ab4d0*/  LDL.LU R9, [R1+0x5a2c] ;  /* 0x005a2c0001097983 */ /* 0x000ea20000300800 */
[----:B------:R-:W3:Y:S02]  /*ab4e0*/  LDL.LU R8, [R1+0x5a28] ;  /* 0x005a280001087983 */ /* 0x000ee40000300800 */
[----:B------:R-:W4:Y:S02]  /*ab4f0*/  LDL.LU R5, [R1+0x5a24] ;  /* 0x005a240001057983 */ /* 0x000f240000300800 */
[----:B------:R-:W4:Y:S02]  /*ab500*/  LDL.LU R112, [R1+0x2c90] ;  /* 0x002c900001707983 */ /* 0x000f240000300800 */
[----:B------:R-:W-:Y:S01]  /*ab510*/  IMAD.MOV.U32 R114, RZ, RZ, R29 ;  /* 0x000000ffff727224 */ /* 0x000fe200078e001d */
[----:B------:R-:W-:Y:S01]  /*ab520*/  MOV R113, R4 ;  /* 0x0000000400717202 */ /* 0x000fe20000000f00 */
[----:B------:R-:W-:Y:S01]  /*ab530*/  IMAD.MOV.U32 R115, RZ, RZ, R28 ;  /* 0x000000ffff737224 */ /* 0x000fe200078e001c */
[----:B------:R-:W4:Y:S01]  /*ab540*/  LDL.LU R4, [R1+0x5a20] ;  /* 0x005a200001047983 */ /* 0x000f220000300800 */
[----:B------:R-:W4:Y:S02]  /*ab550*/  LDL.LU R29, [R1+0x5a1c] ;  /* 0x005a1c00011d7983 */ /* 0x000f240000300800 */
[----:B------:R-:W4:Y:S02]  /*ab560*/  LDL.LU R28, [R1+0x5a18] ;  /* 0x005a1800011c7983 */ /* 0x000f240000300800 */
[----:B------:R-:W4:Y:S02]  /*ab570*/  LDL.LU R108, [R1+0x2ca0] ;  /* 0x002ca000016c7983 */ /* 0x000f240000300800 */
[----:B--2---:R-:W-:-:S02]  /*ab580*/  IMAD.MOV.U32 R111, RZ, RZ, R9 ;  /* 0x000000ffff6f7224 */ /* 0x004fc400078e0009 */
[----:B---3--:R-:W-:Y:S01]  /*ab590*/  IMAD.MOV.U32 R110, RZ, RZ, R8 ;  /* 0x000000ffff6e7224 */ /* 0x008fe200078e0008 */
[----:B----4-:R-:W-:Y:S02]  /*ab5a0*/  MOV R109, R5 ;  /* 0x00000005006d7202 */ /* 0x010fe40000000f00 */
[----:B------:R-:W2:Y:S01]  /*ab5b0*/  LDL.LU R5, [R1+0x5a14] ;  /* 0x005a140001057983 */ /* 0x000ea20000300800 */
[----:B------:R-:W3:Y:S02]  /*ab5c0*/  LDL.LU R8, [R1+0x5a10] ;  /* 0x005a100001087983 */ /* 0x000ee40000300800 */
[----:B------:R-:W4:Y:S02]  /*ab5d0*/  LDL.LU R9, [R1+0x5a0c] ;  /* 0x005a0c0001097983 */ /* 0x000f240000300800 */
[----:B------:R-:W4:Y:S02]  /*ab5e0*/  LDL.LU R104, [R1+0x2cb0] ;  /* 0x002cb00001687983 */ /* 0x000f240000300800 */
[----:B------:R-:W-:-:S02]  /*ab5f0*/  IMAD.MOV.U32 R107, RZ, RZ, R4 ;  /* 0x000000ffff6b7224 */ /* 0x000fc400078e0004 */
[----:B------:R-:W-:Y:S01]  /*ab600*/  IMAD.MOV.U32 R106, RZ, RZ, R29 ;  /* 0x000000ffff6a7224 */ /* 0x000fe200078e001d */
[----:B------:R-:W-:Y:S02]  /*ab610*/  MOV R105, R28 ;  /* 0x0000001c00697202 */ /* 0x000fe40000000f00 */
        /* <DEDUP_REMOVED lines=52> */
[----:B------:R-:W2:Y:S02]  /*ab960*/  LDL.LU R64, [R1+0x2d30] ;  /* 0x002d300001407983 */ /* 0x000ea40000300800 */
[----:B------:R-:W-:-:S02]  /*ab970*/  IMAD.MOV.U32 R67, RZ, RZ, R4 ;  /* 0x000000ffff437224 */ /* 0x000fc400078e0004 */
[----:B------:R-:W-:Y:S01]  /*ab980*/  IMAD.MOV.U32 R66, RZ, RZ, R29 ;  /* 0x000000ffff427224 */ /* 0x000fe200078e001d */
[----:B------:R-:W-:Y:S02]  /*ab990*/  MOV R65, R28 ;  /* 0x0000001c00417202 */ /* 0x000fe40000000f00 */
[----:B------:R-:W2:Y:S01]  /*ab9a0*/  LDL.LU R28, [R1+0x59a8] ;  /* 0x0059a800011c7983 */ /* 0x000ea20000300800 */
[----:B------:R-:W2:Y:S02]  /*ab9b0*/  LDL.LU R29, [R1+0x59a4] ;  /* 0x0059a400011d7983 */ /* 0x000ea40000300800 */
[----:B------:R-:W2:Y:S01]  /*ab9c0*/  LDL.LU R4, [R1+0x59a0] ;  /* 0x0059a00001047983 */ /* 0x000ea20000300800 */
[----:B---3--:R-:W-:Y:S01]  /*ab9d0*/  MOV R60, R8 ;  /* 0x00000008003c7202 */ /* 0x008fe20000000f00 */
[----:B----4-:R-:W-:Y:S01]  /*ab9e0*/  IMAD.MOV.U32 R61, RZ, RZ, R9 ;  /* 0x000000ffff3d7224 */ /* 0x010fe200078e0009 */
[----:B------:R-:W3:Y:S01]  /*ab9f0*/  LDL.LU R8, [R1+0x599c] ;  /* 0x00599c0001087983 */ /* 0x000ee20000300800 */
[----:B------:R-:W4:Y:S02]  /*aba00*/  LDL.LU R9, [R1+0x5998] ;  /* 0x0059980001097983 */ /* 0x000f240000300800 */
[----:B--2---:R-:W-:-:S02]  /*aba10*/  IMAD.MOV.U32 R62, RZ, RZ, R5 ;  /* 0x000000ffff3e7224 */ /* 0x004fc400078e0005 */
[----:B------:R-:W2:Y:S01]  /*aba20*/  LDL.LU R5, [R1+0x5994] ;  /* 0x0059940001057983 */ /* 0x000ea20000300800 */
[----:B------:R-:W1:Y:S02]  /*aba30*/  LDL.LU R63, [R1+0x2d4c] ;  /* 0x002d4c00013f7983 */ /* 0x000e640000300800 */
[----:B------:R-:W2:Y:S02]  /*aba40*/  LDL.LU R56, [R1+0x2d50] ;  /* 0x002d500001387983 */ /* 0x000ea40000300800 */
[----:B------:R-:W2:Y:S02]  /*aba50*/  LDL.LU R57, [R1+0x2d54] ;  /* 0x002d540001397983 */ /* 0x000ea40000300800 */
[----:B------:R-:W-:Y:S01]  /*aba60*/  IMAD.MOV.U32 R55, RZ, RZ, R4 ;  /* 0x000000ffff377224 */ /* 0x000fe200078e0004 */
[----:B------:R-:W-:Y:S01]  /*aba70*/  MOV R58, R29 ;  /* 0x0000001d003a7202 */ /* 0x000fe20000000f00 */
[----:B------:R-:W-:Y:S01]  /*aba80*/  IMAD.MOV.U32 R59, RZ, RZ, R28 ;  /* 0x000000ffff3b7224 */ /* 0x000fe200078e001c */
[----:B------:R-:W2:Y:S04]  /*aba90*/  LDL R79, [R1+0xf34] ;  /* 0x000f3400014f7983 */ /* 0x000ea80000100800 */
[----:B------:R-:W-:Y:S04]  /*abaa0*/  LDS R28, [R252+0xc000] ;  /* 0x00c00000fc1c7984 */ /* 0x000fe80000000800 */
[----:B------:R-:W-:Y:S01]  /*abab0*/  LDS R29, [R0+0xc000] ;  /* 0x00c00000001d7984 */ /* 0x000fe20000000800 */
[----:B---3--:R-:W-:Y:S01]  /*abac0*/  MOV R53, R8 ;  /* 0x0000000800357202 */ /* 0x008fe20000000f00 */
[----:B----4-:R-:W-:-:S02]  /*abad0*/  IMAD.MOV.U32 R52, RZ, RZ, R9 ;  /* 0x000000ffff347224 */ /* 0x010fc400078e0009 */
[----:B------:R-:W3:Y:S01]  /*abae0*/  LDSM.16.M88.4 R8, [R143+0x22080] ;  /* 0x022080008f08783b */ /* 0x000ee20000000200 */
[----:B--2---:R-:W-:-:S03]  /*abaf0*/  IMAD.MOV.U32 R54, RZ, RZ, R5 ;  /* 0x000000ffff367224 */ /* 0x004fc600078e0005 */
[----:B------:R-:W2:Y:S01]  /*abb00*/  LDSM.16.M88.4 R4, [R143+0x22880] ;  /* 0x022880008f04783b */ /* 0x000ea20000000200 */
[C---:B-1----:R-:W-:Y:S03]  /*abb10*/  HMMA.1688.F32.TF32 R40, R84.reuse, R240, R60 ;  /* 0x000000f05428723c */ /* 0x042fe6000008103c */
[----:B------:R-:W1:Y:S05]  /*abb20*/  LDSM.16.M88.4 R140, [R143+0x2f880] ;  /* 0x02f880008f8c783b */ /* 0x000e6a0000000200 */
[C---:B---3--:R-:W-:Y:S08]  /*abb30*/  HMMA.1688.F32.TF32 R36, R84.reuse, R8, R52 ;  /* 0x000000085424723c */ /* 0x048ff00000081034 */
[C---:B--2---:R-:W-:Y:S11]  /*abb40*/  HMMA.1688.F32.TF32 R44, R84.reuse, R4, R56 ;  /* 0x00000004542c723c */ /* 0x044ff60000081038 */
[----:B------:R-:W-:Y:S04]  /*abb50*/  @!UPT UIADD3 URZ, URZ, URZ, URZ ;  /* 0x0000003f3f3ff290 */ /* 0x000fe8000fffe03f */
[----:B------:R-:W-:Y:S01]  /*abb60*/  STL.64 [R1+0x820], R36 ;  /* 0x0008202401007387 */ /* 0x000fe20000100a00 */
[----:B------:R2:W-:Y:S02]  /*abb70*/  STL.64 [R1+0x828], R38 ;  /* 0x0008282601007387 */ /* 0x0005e40000100a00 */
[C---:B--2---:R-:W-:Y:S05]  /*abb80*/  HMMA.1688.F32.TF32 R36, R84.reuse, R236, R64 ;  /* 0x000000ec5424723c */ /* 0x044fea0000081040 */
[----:B------:R-:W-:Y:S01]  /*abb90*/  STL.64 [R1+0x810], R44 ;  /* 0x0008102c01007387 */ /* 0x000fe20000100a00 */
[----:B------:R2:W-:Y:S02]  /*abba0*/  STL.64 [R1+0x818], R46 ;  /* 0x0008182e01007387 */ /* 0x0005e40000100a00 */
[----:B------:R-:W-:Y:S02]  /*abbb0*/  STL.64 [R1+0x800], R40 ;  /* 0x0008002801007387 */ /* 0x000fe40000100a00 */
[----:B------:R3:W-:Y:S01]  /*abbc0*/  STL.64 [R1+0x808], R42 ;  /* 0x0008082a01007387 */ /* 0x0007e20000100a00 */
[C---:B--2---:R-:W-:Y:S08]  /*abbd0*/  HMMA.1688.F32.TF32 R44, R84.reuse, R232, R68 ;  /* 0x000000e8542c723c */ /* 0x044ff00000081044 */
[C---:B---3--:R-:W-:Y:S04]  /*abbe0*/  HMMA.1688.F32.TF32 R40, R84.reuse, R228, R72 ;  /* 0x000000e45428723c */ /* 0x048fe80000081048 */
[----:B------:R-:W-:Y:S01]  /*abbf0*/  STL.64 [R1+0x7f0], R36 ;  /* 0x0007f02401007387 */ /* 0x000fe20000100a00 */
[----:B------:R2:W-:Y:S03]  /*abc00*/  STL.64 [R1+0x7f8], R38 ;  /* 0x0007f82601007387 */ /* 0x0005e60000100a00 */
        /* <DEDUP_REMOVED lines=36> */
[----:B--2---:R-:W-:Y:S07]  /*abe50*/  HMMA.1688.F32.TF32 R36, R84, R176, R244 ;  /* 0x000000b05424723c */ /* 0x004fee00000810f4 */
[----:B------:R-:W-:Y:S01]  /*abe60*/  STL.64 [R1+0x720], R44 ;  /* 0x0007202c01007387 */ /* 0x000fe20000100a00 */
[----:B------:R-:W-:Y:S02]  /*abe70*/  STL.64 [R1+0x728], R46 ;  /* 0x0007282e01007387 */ /* 0x000fe40000100a00 */
[----:B------:R-:W2:Y:S05]  /*abe80*/  LDL.LU R136, [R1+0x2aa0] ;  /* 0x002aa00001887983 */ /* 0x000eaa0000300800 */
[----:B------:R3:W-:Y:S01]  /*abe90*/  STL.64 [R1+0x710], R40 ;  /* 0x0007102801007387 */ /* 0x0007e20000100a00 */
[----:B------:R4:W-:Y:S01]  /*abea0*/  STL.64 [R1+0x718], R42 ;  /* 0x0007182a01007387 */ /* 0x0009e20000100a00 */
[----:B------:R-:W-:Y:S01]  /*abeb0*/  MOV R138, R33 ;  /* 0x00000021008a7202 */ /* 0x000fe20000000f00 */
[----:B------:R-:W-:-:S05]  /*abec0*/  IMAD.MOV.U32 R139, RZ, RZ, R32 ;  /* 0x000000ffff8b7224 */ /* 0x000fca00078e0020 */
[----:B------:R1:W-:Y:S01]  /*abed0*/  STL.64 [R1+0x700], R36 ;  /* 0x0007002401007387 */ /* 0x0003e20000100a00 */
[----:B------:R1:W-:Y:S02]  /*abee0*/  STL.64 [R1+0x708], R38 ;  /* 0x0007082601007387 */ /* 0x0003e40000100a00 */
[----:B------:R-:W2:Y:S02]  /*abef0*/  LDL.LU R137, [R1+0x2aa4] ;  /* 0x002aa40001897983 */ /* 0x000ea40000300800 */
[----:B------:R-:W2:Y:S01]  /*abf00*/  LDL.LU R33, [R1+0x5990] ;  /* 0x0059900001217983 */ /* 0x000ea20000300800 */
[----:B------:R-:W3:Y:S01]  /*abf10*/  LDL.LU R32, [R1+0x598c] ;  /* 0x00598c0001207983 */ /* 0x000ee20000300800 */
[----:B------:R-:W4:Y:S02]  /*abf20*/  LDL.LU R124, [R1+0x2ab0] ;  /* 0x002ab000017c7983 */ /* 0x000f240000300800 */
[----:B------:R-:W4:Y:S02]  /*abf30*/  LDL.LU R125, [R1+0x2ab4] ;  /* 0x002ab400017d7983 */ /* 0x000f240000300800 */
[----:B------:R-:W4:Y:S01]  /*abf40*/  LDL.LU R126, [R1+0x2ab8] ;  /* 0x002ab800017e7983 */ /* 0x000f220000300800 */
[----:B------:R-:W4:Y:S01]  /*abf50*/  LDL.LU R127, [R1+0x2abc] ;  /* 0x002abc00017f7983 */ /* 0x000f220000300800 */
[----:B--2---:R-:W-:Y:S01]  /*abf60*/  IMAD.MOV.U32 R120, RZ, RZ, R33 ;  /* 0x000000ffff787224 */ /* 0x004fe200078e0021 */
[----:B---3--:R-:W-:-:S02]  /*abf70*/  MOV R121, R32 ;  /* 0x0000002000797202 */ /* 0x008fc40000000f00 */
[----:B------:R-:W2:Y:S01]  /*abf80*/  LDL.LU R33, [R1+0x5988] ;  /* 0x0059880001217983 */ /* 0x000ea20000300800 */
[----:B------:R-:W3:Y:S02]  /*abf90*/  LDL.LU R32, [R1+0x5984] ;  /* 0x0059840001207983 */ /* 0x000ee40000300800 */
[----:B------:R-:W4:Y:S02]  /*abfa0*/  LDL.LU R122, [R1+0x2ac8] ;  /* 0x002ac800017a7983 */ /* 0x000f240000300800 */
[----:B------:R-:W4:Y:S01]  /*abfb0*/  LDL.LU R123, [R1+0x2acc] ;  /* 0x002acc00017b7983 */ /* 0x000f220000300800 */
[----:B------:R-:W4:Y:S01]  /*abfc0*/  LDL.LU R112, [R1+0x2ae0] ;  /* 0x002ae00001707983 */ /* 0x000f220000300800 */
[----:B------:R-:W4:Y:S02]  /*abfd0*/  LDL.LU R113, [R1+0x2ae4] ;  /* 0x002ae40001717983 */ /* 0x000f240000300800 */
[----:B--2---:R-:W-:Y:S02]  /*abfe0*/  IMAD.MOV.U32 R114, RZ, RZ, R33 ;  /* 0x000000ffff727224 */ /* 0x004fe400078e0021 */
[----:B---3--:R-:W-:Y:S01]  /*abff0*/  IMAD.MOV.U32 R115, RZ, RZ, R32 ;  /* 0x000000ffff737224 */ /* 0x008fe200078e0020 */
[----:B------:R-:W2:Y:S01]  /*ac000*/  LDL.LU R33, [R1+0x5980] ;  /* 0x0059800001217983 */ /* 0x000ea20000300800 */
[----:B------:R-:W3:Y:S02]  /*ac010*/  LDL.LU R32, [R1+0x597c] ;  /* 0x00597c0001207983 */ /* 0x000ee40000300800 */
[----:B------:R-:W4:Y:S02]  /*ac020*/  LDL.LU R108, [R1+0x2af0] ;  /* 0x002af000016c7983 */ /* 0x000f240000300800 */
[----:B------:R-:W4:Y:S01]  /*ac030*/  LDL.LU R109, [R1+0x2af4] ;  /* 0x002af400016d7983 */ /* 0x000f220000300800 */
[----:B------:R-:W4:Y:S01]  /*ac040*/  LDL.LU R110, [R1+0x2af8] ;  /* 0x002af800016e7983 */ /* 0x000f220000300800 */
[----:B------:R-:W4:Y:S01]  /*ac050*/  LDL.LU R111, [R1+0x2afc] ;  /* 0x002afc00016f7983 */ /* 0x000f220000300800 */
[----:B--2---:R-:W-:Y:S01]  /*ac060*/  MOV R104, R33 ;  /* 0x0000002100687202 */ /* 0x004fe20000000f00 */
[----:B---3--:R-:W-:Y:S01]  /*ac070*/  IMAD.MOV.U32 R105, RZ, RZ, R32 ;  /* 0x000000ffff697224 */ /* 0x008fe200078e0020 */
[----:B------:R-:W2:Y:S01]  /*ac080*/  LDL.LU R33, [R1+0x5978] ;  /* 0x0059780001217983 */ /* 0x000ea20000300800 */
[----:B------:R-:W3:Y:S02]  /*ac090*/  LDL.LU R32, [R1+0x5974] ;  /* 0x0059740001207983 */ /* 0x000ee40000300800 */
[----:B------:R-:W4:Y:S02]  /*ac0a0*/  LDL.LU R106, [R1+0x2b08] ;  /* 0x002b0800016a7983 */ /* 0x000f240000300800 */
[----:B------:R-:W4:Y:S01]  /*ac0b0*/  LDL.LU R107, [R1+0x2b0c] ;  /* 0x002b0c00016b7983 */ /* 0x000f220000300800 */
[----:B------:R-:W4:Y:S01]  /*ac0c0*/  LDL.LU R96, [R1+0x2b20] ;  /* 0x002b200001607983 */ /* 0x000f220000300800 */
[----:B------:R-:W4:Y:S02]  /*ac0d0*/  LDL.LU R97, [R1+0x2b24] ;  /* 0x002b240001617983 */ /* 0x000f240000300800 */
[----:B--2---:R-:W-:Y:S01]  /*ac0e0*/  IMAD.MOV.U32 R98, RZ, RZ, R33 ;  /* 0x000000ffff627224 */ /* 0x004fe200078e0021 */
[----:B---3--:R-:W-:Y:S01]  /*ac0f0*/  MOV R99, R32 ;  /* 0x0000002000637202 */ /* 0x008fe20000000f00 */
[----:B------:R-:W2:Y:S01]  /*ac100*/  LDL.LU R33, [R1+0x5970] ;  /* 0x0059700001217983 */ /* 0x000ea20000300800 */
[----:B------:R-:W3:Y:S02]  /*ac110*/  LDL.LU R32, [R1+0x596c] ;  /* 0x00596c0001207983 */ /* 0x000ee40000300800 */
[----:B------:R-:W2:Y:S02]  /*ac120*/  LDL.LU R92, [R1+0x2b30] ;  /* 0x002b3000015c7983 */ /* 0x000ea40000300800 */
[----:B------:R-:W2:Y:S01]  /*ac130*/  LDL.LU R93, [R1+0x2b34] ;  /* 0x002b3400015d7983 */ /* 0x000ea20000300800 */
[----:B------:R-:W2:Y:S01]  /*ac140*/  LDL.LU R94, [R1+0x2b38] ;  /* 0x002b3800015e7983 */ /* 0x000ea20000300800 */
[----:B------:R-:W4:Y:S02]  /*ac150*/  LDL.LU R95, [R1+0x2b3c] ;  /* 0x002b3c00015f7983 */ /* 0x000f240000300800 */
[----:B------:R-:W4:Y:S02]  /*ac160*/  LDL.LU R88, [R1+0x2b40] ;  /* 0x002b400001587983 */ /* 0x000f240000300800 */
[----:B------:R-:W4:Y:S02]  /*ac170*/  LDL.LU R89, [R1+0x2b44] ;  /* 0x002b440001597983 */ /* 0x000f240000300800 */
[----:B---3--:R-:W-:-:S02]  /*ac180*/  IMAD.MOV.U32 R90, RZ, RZ, R32 ;  /* 0x000000ffff5a7224 */ /* 0x008fc400078e0020 */
[----:B------:R-:W3:Y:S01]  /*ac190*/  LDL.LU R32, [R1+0x5968] ;  /* 0x0059680001207983 */ /* 0x000ee20000300800 */
[----:B--2---:R-:W-:Y:S02]  /*ac1a0*/  IMAD.MOV.U32 R91, RZ, RZ, R33 ;  /* 0x000000ffff5b7224 */ /* 0x004fe400078e0021 */
[----:B------:R-:W2:Y:S02]  /*ac1b0*/  LDL.LU R33, [R1+0x5964] ;  /* 0x0059640001217983 */ /* 0x000ea40000300800 */
[----:B------:R-:W2:Y:S01]  /*ac1c0*/  LDL.LU R72, [R1+0x2b60] ;  /* 0x002b600001487983 */ /* 0x000ea20000300800 */
[----:B------:R-:W2:Y:S01]  /*ac1d0*/  LDL.LU R73, [R1+0x2b64] ;  /* 0x002b640001497983 */ /* 0x000ea20000300800 */
[----:B------:R-:W2:Y:S02]  /*ac1e0*/  LDL.LU R74, [R1+0x2b68] ;  /* 0x002b6800014a7983 */ /* 0x000ea40000300800 */
[----:B------:R-:W4:Y:S01]  /*ac1f0*/  LDL.LU R75, [R1+0x2b6c] ;  /* 0x002b6c00014b7983 */ /* 0x000f220000300800 */
[----:B---3--:R-:W-:-:S02]  /*ac200*/  MOV R68, R32 ;  /* 0x0000002000447202 */ /* 0x008fc40000000f00 */
[----:B------:R-:W3:Y:S01]  /*ac210*/  LDL.LU R32, [R1+0x5960] ;  /* 0x0059600001207983 */ /* 0x000ee20000300800 */
[----:B------:R-:W4:Y:S02]  /*ac220*/  LDL.LU R69, [R1+0x2b74] ;  /* 0x002b740001457983 */ /* 0x000f240000300800 */
[----:B------:R-:W4:Y:S02]  /*ac230*/  LDL.LU R70, [R1+0x2b78] ;  /* 0x002b780001467983 */ /* 0x000f240000300800 */
[----:B--2---:R-:W-:Y:S02]  /*ac240*/  IMAD.MOV.U32 R71, RZ, RZ, R33 ;  /* 0x000000ffff477224 */ /* 0x004fe400078e0021 */
[----:B------:R-:W2:Y:S01]  /*ac250*/  LDL.LU R33, [R1+0x595c] ;  /* 0x00595c0001217983 */ /* 0x000ea20000300800 */
[----:B------:R-:W2:Y:S02]  /*ac260*/  LDL.LU R56, [R1+0x2ba0] ;  /* 0x002ba00001387983 */ /* 0x000ea40000300800 */
[----:B------:R-:W2:Y:S02]  /*ac270*/  LDL.LU R57, [R1+0x2ba4] ;  /* 0x002ba40001397983 */ /* 0x000ea40000300800 */
[----:B---3--:R-:W-:-:S02]  /*ac280*/  IMAD.MOV.U32 R58, RZ, RZ, R32 ;  /* 0x000000ffff3a7224 */ /* 0x008fc400078e0020 */
[----:B------:R-:W3:Y:S01]  /*ac290*/  LDL.LU R32, [R1+0x5958] ;  /* 0x0059580001207983 */ /* 0x000ee20000300800 */
[----:B------:R-:W4:Y:S02]  /*ac2a0*/  LDL.LU R59, [R1+0x2bac] ;  /* 0x002bac00013b7983 */ /* 0x000f240000300800 */
[----:B------:R-:W4:Y:S02]  /*ac2b0*/  LDL.LU R52, [R1+0x2bb0] ;  /* 0x002bb00001347983 */ /* 0x000f240000300800 */
[----:B------:R-:W4:Y:S01]  /*ac2c0*/  LDL.LU R53, [R1+0x2bb4] ;  /* 0x002bb40001357983 */ /* 0x000f220000300800 */
[----:B------:R-:W4:Y:S01]  /*ac2d0*/  LDL.LU R54, [R1+0x2bb8] ;  /* 0x002bb80001367983 */ /* 0x000f220000300800 */
[----:B--2---:R-:W-:Y:S02]  /*ac2e0*/  MOV R55, R33 ;  /* 0x0000002100377202 */ /* 0x004fe40000000f00 */
[----:B------:R-:W2:Y:S02]  /*ac2f0*/  LDL.LU R33, [R1+0x5954] ;  /* 0x0059540001217983 */ /* 0x000ea40000300800 */
[----:B---3--:R-:W-:-:S02]  /*ac300*/  IMAD.MOV.U32 R48, RZ, RZ, R32 ;  /* 0x000000ffff307224 */ /* 0x008fc400078e0020 */
[----:B------:R-:W4:Y:S01]  /*ac310*/  LDL.LU R32, [R1+0x5950] ;  /* 0x0059500001207983 */ /* 0x000f220000300800 */
[----:B------:R-:W3:Y:S02]  /*ac320*/  LDL.LU R49, [R1+0x2bc4] ;  /* 0x002bc40001317983 */ /* 0x000ee40000300800 */
[----:B------:R-:W3:Y:S02]  /*ac330*/  LDL.LU R50, [R1+0x2bc8] ;  /* 0x002bc80001327983 */ /* 0x000ee40000300800 */
[----:B------:R-:W3:Y:S01]  /*ac340*/  LDL.LU R51, [R1+0x2bcc] ;  /* 0x002bcc0001337983 */ /* 0x000ee20000300800 */
[----:B------:R-:W3:Y:S01]  /*ac350*/  LDL.LU R40, [R1+0x2be0] ;  /* 0x002be00001287983 */ /* 0x000ee20000300800 */
[----:B--2---:R-:W-:Y:S02]  /*ac360*/  IMAD.MOV.U32 R41, RZ, RZ, R33 ;  /* 0x000000ffff297224 */ /* 0x004fe400078e0021 */
[----:B------:R-:W2:Y:S01]  /*ac370*/  LDL.LU R33, [R1+0x594c] ;  /* 0x00594c0001217983 */ /* 0x000ea20000300800 */
[----:B----4-:R-:W-:-:S02]  /*ac380*/  MOV R42, R32 ;  /* 0x00000020002a7202 */ /* 0x010fc40000000f00 */
[----:B------:R-:W2:Y:S01]  /*ac390*/  LDL.LU R32, [R1+0x5948] ;  /* 0x0059480001207983 */ /* 0x000ea20000300800 */
[----:B------:R-:W3:Y:S02]  /*ac3a0*/  LDL.LU R43, [R1+0x2bec] ;  /* 0x002bec00012b7983 */ /* 0x000ee40000300800 */
[----:B-1----:R-:W4:Y:S02]  /*ac3b0*/  LDL.LU R36, [R1+0x2bf0] ;  /* 0x002bf00001247983 */ /* 0x002f240000300800 */
        /* <DEDUP_REMOVED lines=50> */
[C---:B----4-:R-:W-:Y:S08]  /*ac6e0*/  HMMA.1688.F32.TF32 R132, R84.reuse, R164, R128 ;  /* 0x000000a45484723c */ /* 0x050ff00000081080 */
[C---:B------:R-:W-:Y:S08]  /*ac6f0*/  HMMA.1688.F32.TF32 R128, R84.reuse, R160, R32 ;  /* 0x000000a05480723c */ /* 0x040ff00000081020 */
[C---:B------:R-:W-:Y:S08]  /*ac700*/  HMMA.1688.F32.TF32 R32, R84.reuse, R156, R36 ;  /* 0x0000009c5420723c */ /* 0x040ff00000081024 */
[C---:B------:R-:W-:Y:S01]  /*ac710*/  HMMA.1688.F32.TF32 R36, R84.reuse, R148, R44 ;  /* 0x000000945424723c */ /* 0x040fe2000008102c */
[----:B------:R-:W-:Y:S01]  /*ac720*/  STL.64 [R1+0x80], R248 ;  /* 0x000080f801007387 */ /* 0x000fe20000100a00 */
[----:B------:R-:W-:Y:S03]  /*ac730*/  STL.64 [R1+0x88], R250 ;  /* 0x000088fa01007387 */ /* 0x000fe60000100a00 */
[----:B------:R-:W-:Y:S01]  /*ac740*/  STL.64 [R1+0x70], R132 ;  /* 0x0000708401007387 */ /* 0x000fe20000100a00 */
[----:B------:R-:W-:Y:S02]  /*ac750*/  STL.64 [R1+0x78], R134 ;  /* 0x0000788601007387 */ /* 0x000fe40000100a00 */
[----:B------:R-:W-:Y:S02]  /*ac760*/  STL.64 [R1+0x60], R128 ;  /* 0x0000608001007387 */ /* 0x000fe40000100a00 */
[----:B------:R-:W-:Y:S05]  /*ac770*/  STL.64 [R1+0x68], R130 ;  /* 0x0000688201007387 */ /* 0x000fea0000100a00 */
[----:B------:R-:W-:Y:S01]  /*ac780*/  STL.64 [R1+0x50], R32 ;  /* 0x0000502001007387 */ /* 0x000fe20000100a00 */
[----:B------:R1:W-:Y:S02]  /*ac790*/  STL.64 [R1+0x58], R34 ;  /* 0x0000582201007387 */ /* 0x0003e40000100a00 */
[----:B------:R-:W-:Y:S02]  /*ac7a0*/  STL.64 [R1+0x40], R40 ;  /* 0x0000402801007387 */ /* 0x000fe40000100a00 */
[----:B------:R2:W-:Y:S03]  /*ac7b0*/  STL.64 [R1+0x48], R42 ;  /* 0x0000482a01007387 */ /* 0x0005e60000100a00 */
[----:B------:R-:W-:Y:S01]  /*ac7c0*/  STL.64 [R1+0x30], R36 ;  /* 0x0000302401007387 */ /* 0x000fe20000100a00 */
[----:B------:R3:W-:Y:S01]  /*ac7d0*/  STL.64 [R1+0x38], R38 ;  /* 0x0000382601007387 */ /* 0x0007e20000100a00 */
[C---:B-1----:R-:W-:Y:S08]  /*ac7e0*/  HMMA.1688.F32.TF32 R32, R84.reuse, R144, R48 ;  /* 0x000000905420723c */ /* 0x042ff00000081030 */
[----:B--2---:R-:W-:Y:S08]  /*ac7f0*/  HMMA.1688.F32.TF32 R40, R84, R140, R52 ;  /* 0x0000008c5428723c */ /* 0x004ff00000081034 */
[C---:B---3--:R-:W-:Y:S07]  /*ac800*/  HMMA.1688.F32.TF32 R36, R28.reuse, R24, R56 ;  /* 0x000000181c24723c */ /* 0x048fee0000081038 */
[----:B------:R-:W-:Y:S01]  /*ac810*/  STL.64 [R1+0x20], R32 ;  /* 0x0000202001007387 */ /* 0x000fe20000100a00 */
[----:B------:R-:W-:Y:S07]  /*ac820*/  STL.64 [R1+0x28], R34 ;  /* 0x0000282201007387 */ /* 0x000fee0000100a00 */
[----:B------:R-:W-:Y:S02]  /*ac830*/  STL.64 [R1+0x10], R40 ;  /* 0x0000102801007387 */ /* 0x000fe40000100a00 */
[----:B------:R1:W-:Y:S06]  /*ac840*/  STL.64 [R1+0x18], R42 ;  /* 0x0000182a01007387 */ /* 0x0003ec0000100a00 */
[----:B------:R-:W-:Y:S01]  /*ac850*/  STL.64 [R1+0x2d40], R36 ;  /* 0x002d402401007387 */ /* 0x000fe20000100a00 */
[----:B------:R2:W-:Y:S01]  /*ac860*/  STL.64 [R1+0x2d48], R38 ;  /* 0x002d482601007387 */ /* 0x0005e20000100a00 */
[C---:B------:R-:W-:Y:S02]  /*ac870*/  HMMA.1688.F32.TF32 R44, R28.reuse, R12, R68 ;  /* 0x0000000c1c2c723c */ /* 0x040fe40000081044 */
[----:B------:R-:W-:Y:S04]  /*ac880*/  LDS R32, [R79+0xc080] ;  /* 0x00c080004f207984 */ /* 0x000fe80000000800 */
[----:B------:R-:W-:Y:S04]  /*ac890*/  LDS R34, [R79+0xd080] ;  /* 0x00d080004f227984 */ /* 0x000fe80000000800 */
[----:B------:R-:W-:Y:S04]  /*ac8a0*/  LDS R33, [R3+0xc080] ;  /* 0x00c0800003217984 */ /* 0x000fe80000000800 */
[----:B------:R-:W3:Y:S01]  /*ac8b0*/  LDS R35, [R3+0xd080] ;  /* 0x00d0800003237984 */ /* 0x000ee20000000800 */
[C---:B-1----:R-:W-:Y:S08]  /*ac8c0*/  HMMA.1688.F32.TF32 R40, R28.reuse, R20, R60 ;  /* 0x000000141c28723c */ /* 0x042ff0000008103c */
[C---:B--2---:R-:W-:Y:S11]  /*ac8d0*/  HMMA.1688.F32.TF32 R36, R28.reuse, R16, R64 ;  /* 0x000000101c24723c */ /* 0x044ff60000081040 */
[----:B------:R-:W-:Y:S04]  /*ac8e0*/  @!UPT UIADD3 URZ, URZ, URZ, URZ ;  /* 0x0000003f3f3ff290 */ /* 0x000fe8000fffe03f */
        /* <DEDUP_REMOVED lines=42> */
[----:B------:R1:W-:Y:S01]  /*acb90*/  STL.64 [R1+0x2e40], R44 ;  /* 0x002e402c01007387 */ /* 0x0003e20000100a00 */
[----:B------:R2:W-:Y:S02]  /*acba0*/  STL.64 [R1+0x2e48], R46 ;  /* 0x002e482e01007387 */ /* 0x0005e40000100a00 */
[----:B------:R-:W4:Y:S11]  /*acbb0*/  LDL.LU R120, [R1+0x1770] ;  /* 0x0017700001787983 */ /* 0x000f360000300800 */
[----:B------:R-:W-:Y:S01]  /*acbc0*/  STL.64 [R1+0x2e30], R40 ;  /* 0x002e302801007387 */ /* 0x000fe20000100a00 */
[----:B------:R1:W-:Y:S07]  /*acbd0*/  STL.64 [R1+0x2e38], R42 ;  /* 0x002e382a01007387 */ /* 0x0003ee0000100a00 */
[----:B------:R-:W-:Y:S02]  /*acbe0*/  STL.64 [R1+0x2e20], R36 ;  /* 0x002e202401007387 */ /* 0x000fe40000100a00 */
[----:B------:R1:W-:Y:S01]  /*acbf0*/  STL.64 [R1+0x2e28], R38 ;  /* 0x002e282601007387 */ /* 0x0003e20000100a00 */
[----:B------:R-:W4:Y:S01]  /*acc00*/  LDL.LU R121, [R1+0x1774] ;  /* 0x0017740001797983 */ /* 0x000f220000300800 */
[----:B------:R-:W4:Y:S02]  /*acc10*/  LDL.LU R122, [R1+0x1778] ;  /* 0x00177800017a7983 */ /* 0x000f240000300800 */
[----:B------:R-:W4:Y:S02]  /*acc20*/  LDL.LU R123, [R1+0x177c] ;  /* 0x00177c00017b7983 */ /* 0x000f240000300800 */
        /* <DEDUP_REMOVED lines=44> */
[----:B-1----:R-:W4:Y:S01]  /*acef0*/  LDL.LU R44, [R1+0x2a80] ;  /* 0x002a8000012c7983 */ /* 0x002f220000300800 */
[----:B------:R-:W4:Y:S01]  /*acf00*/  LDL.LU R45, [R1+0x2a84] ;  /* 0x002a8400012d7983 */ /* 0x000f220000300800 */
[----:B--2---:R-:W4:Y:S02]  /*acf10*/  LDL.LU R46, [R1+0x2a88] ;  /* 0x002a8800012e7983 */ /* 0x004f240000300800 */
        /* <DEDUP_REMOVED lines=69> */
[----:B--2---:R-:W-:Y:S01]  /*ad370*/  HMMA.1688.F32.TF32 R40, R28, R140, R104 ;  /* 0x0000008c1c28723c */ /* 0x004fe20000081068 */
[----:B------:R-:W-:Y:S01]  /*ad380*/  STL.64 [R1+0x2d60], R36 ;  /* 0x002d602401007387 */ /* 0x000fe20000100a00 */
[----:B------:R1:W-:Y:S03]  /*ad390*/  STL.64 [R1+0x2d68], R38 ;  /* 0x002d682601007387 */ /* 0x0003e60000100a00 */
[----:B------:R-:W-:Y:S04]  /*ad3a0*/  LDS R28, [R252+0xc080] ;  /* 0x00c08000fc1c7984 */ /* 0x000fe80000000800 */
[----:B------:R-:W-:Y:S04]  /*ad3b0*/  LDS R30, [R252+0xd080] ;  /* 0x00d08000fc1e7984 */ /* 0x000fe80000000800 */
[----:B------:R-:W-:Y:S04]  /*ad3c0*/  LDS R29, [R0+0xc080] ;  /* 0x00c08000001d7984 */ /* 0x000fe80000000800 */
[----:B------:R-:W2:Y:S01]  /*ad3d0*/  LDS R31, [R0+0xd080] ;  /* 0x00d08000001f7984 */ /* 0x000ea20000000800 */
[C---:B-1----:R-:W-:Y:S03]  /*ad3e0*/  HMMA.1688.F32.TF32 R36, R32.reuse, R24, R108 ;  /* 0x000000182024723c */ /* 0x042fe6000008106c */
[----:B------:R-:W-:Y:S01]  /*ad3f0*/  STL.64 [R1+0x2d50], R44 ;  /* 0x002d502c01007387 */ /* 0x000fe20000100a00 */
[----:B------:R1:W-:Y:S02]  /*ad400*/  STL.64 [R1+0x2d58], R46 ;  /* 0x002d582e01007387 */ /* 0x0003e40000100a00 */
[----:B------:R-:W-:Y:S02]  /*ad410*/  STL.64 [R1+0x2d30], R40 ;  /* 0x002d302801007387 */ /* 0x000fe40000100a00 */
[----:B------:R3:W-:Y:S01]  /*ad420*/  STL.64 [R1+0x2d38], R42 ;  /* 0x002d382a01007387 */ /* 0x0007e20000100a00 */
[C---:B-1----:R-:W-:Y:S08]  /*ad430*/  HMMA.1688.F32.TF32 R44, R32.reuse, R20, R112 ;  /* 0x00000014202c723c */ /* 0x042ff00000081070 */
[C---:B---3--:R-:W-:Y:S06]  /*ad440*/  HMMA.1688.F32.TF32 R40, R32.reuse, R16, R116 ;  /* 0x000000102028723c */ /* 0x048fec0000081074 */
[----:B------:R-:W-:Y:S01]  /*ad450*/  STL.64 [R1], R36 ;  /* 0x0000002401007387 */ /* 0x000fe20000100a00 */
[----:B------:R1:W-:Y:S02]  /*ad460*/  STL.64 [R1+0x8], R38 ;  /* 0x0000082601007387 */ /* 0x0003e40000100a00 */
[C---:B-1----:R-:W-:Y:S06]  /*ad470*/  HMMA.1688.F32.TF32 R36, R32.reuse, R12, R120 ;  /* 0x0000000c2024723c */ /* 0x042fec0000081078 */
[----:B------:R-:W-:Y:S01]  /*ad480*/  STL.64 [R1+0x6e0], R44 ;  /* 0x0006e02c01007387 */ /* 0x000fe20000100a00 */
[----:B------:R-:W-:Y:S02]  /*ad490*/  STL.64 [R1+0x6e8], R46 ;  /* 0x0006e82e01007387 */ /* 0x000fe40000100a00 */
[----:B------:R-:W-:Y:S05]  /*ad4a0*/  STL.64 [R1+0x5940], R14 ;  /* 0x0059400e01007387 */ /* 0x000fea0000100a00 */
[----:B------:R-:W-:Y:S01]  /*ad4b0*/  STL.64 [R1+0x6d0], R40 ;  /* 0x0006d02801007387 */ /* 0x000fe20000100a00 */
[----:B------:R-:W-:Y:S01]  /*ad4c0*/  STL.64 [R1+0x6d8], R42 ;  /* 0x0006d82a01007387 */ /* 0x000fe20000100a00 */
[----:B------:R1:W-:Y:S02]  /*ad4d0*/  STL.64 [R1+0x5938], R12 ;  /* 0x0059380c01007387 */ /* 0x0003e40000100a00 */
[C---:B-1----:R-:W-:Y:S05]  /*ad4e0*/  HMMA.1688.F32.TF32 R12, R32.reuse, R8, R124 ;  /* 0x00000008200c723c */ /* 0x042fea000008107c */
[----:B------:R-:W-:Y:S01]  /*ad4f0*/  STL.64 [R1+0x6c0], R36 ;  /* 0x0006c02401007387 */ /* 0x000fe20000100a00 */
[----:B------:R-:W-:Y:S02]  /*ad500*/  STL.64 [R1+0x6c8], R38 ;  /* 0x0006c82601007387 */ /* 0x000fe40000100a00 */
[----:B------:R-:W-:Y:S02]  /*ad510*/  STL.64 [R1+0x5930], R10 ;  /* 0x0059300a01007387 */ /* 0x000fe40000100a00 */
[----:B------:R1:W-:Y:S02]  /*ad520*/  STL.64 [R1+0x5928], R8 ;  /* 0x0059280801007387 */ /* 0x0003e40000100a00 */
[C---:B-1----:R-:W-:Y:S11]  /*ad530*/  HMMA.1688.F32.TF32 R8, R32.reuse, R4, R136 ;  /* 0x000000042008723c */ /* 0x042ff60000081088 */
[----:B------:R-:W-:Y:S01]  /*ad540*/  STL.64 [R1+0x6b0], R12 ;  /* 0x0006b00c01007387 */ /* 0x000fe20000100a00 */
[----:B------:R-:W-:Y:S02]  /*ad550*/  STL.64 [R1+0x6b8], R14 ;  /* 0x0006b80e01007387 */ /* 0x000fe40000100a00 */
[----:B------:R-:W-:Y:S02]  /*ad560*/  STL.64 [R1+0x5920], R6 ;  /* 0x0059200601007387 */ /* 0x000fe40000100a00 */
[----:B------:R1:W-:Y:S02]  /*ad570*/  STL.64 [R1+0x5918], R4 ;  /* 0x0059180401007387 */ /* 0x0003e40000100a00 */
[C---:B-1----:R-:W-:Y:S05]  /*ad580*/  HMMA.1688.F32.TF32 R4, R32.reuse, R240, R244 ;  /* 0x000000f02004723c */ /* 0x042fea00000810f4 */
[----:B------:R-:W-:Y:S01]  /*ad590*/  STL.64 [R1+0x6a0], R8 ;  /* 0x0006a00801007387 */ /* 0x000fe20000100a00 */
[----:B------:R-:W-:Y:S02]  /*ad5a0*/  STL.64 [R1+0x6a8], R10 ;  /* 0x0006a80a01007387 */ /* 0x000fe40000100a00 */
[----:B------:R-:W2:Y:S11]  /*ad5b0*/  LDL.LU R136, [R1+0x14d0] ;  /* 0x0014d00001887983 */ /* 0x000eb60000300800 */
[----:B------:R-:W-:Y:S04]  /*ad5c0*/  @!UPT UIADD3 URZ, URZ, URZ, URZ ;  /* 0x0000003f3f3ff290 */ /* 0x000fe8000fffe03f */
[----:B------:R-:W-:Y:S01]  /*ad5d0*/  STL.64 [R1+0x690], R4 ;  /* 0x0006900401007387 */ /* 0x000fe20000100a00 */
[----:B------:R1:W-:Y:S02]  /*ad5e0*/  STL.64 [R1+0x698], R6 ;  /* 0x0006980601007387 */ /* 0x0003e40000100a00 */
        /* <DEDUP_REMOVED lines=108> */
[----:B------:R-:W-:Y:S01]  /*adcb0*/  STL.64 [R1+0x5908], R240 ;  /* 0x005908f001007387 */ /* 0x000fe20000100a00 */
[C---:B-1----:R-:W-:Y:S08]  /*adcc0*/  HMMA.1688.F32.TF32 R4, R32.reuse, R232, R132 ;  /* 0x000000e82004723c */ /* 0x042ff00000081084 */
[C---:B--2---:R-:W-:Y:S08]  /*adcd0*/  HMMA.1688.F32.TF32 R8, R32.reuse, R236, R84 ;  /* 0x000000ec2008723c */ /* 0x044ff00000081054 */
[C---:B------:R-:W-:Y:S11]  /*adce0*/  HMMA.1688.F32.TF32 R12, R32.reuse, R228, R248 ;  /* 0x000000e4200c723c */ /* 0x040ff600000810f8 */
[----:B------:R-:W-:Y:S04]  /*adcf0*/  @!UPT UIADD3 URZ, URZ, URZ, URZ ;  /* 0x0000003f3f3ff290 */ /* 0x000fe8000fffe03f */
[----:B------:R-:W-:Y:S01]  /*add00*/  STL.64 [R1+0x680], R8 ;  /* 0x0006800801007387 */ /* 0x000fe20000100a00 */
[----:B------:R1:W-:Y:S02]  /*add10*/  STL.64 [R1+0x688], R10 ;  /* 0x0006880a01007387 */ /* 0x0003e40000100a00 */
        /* <DEDUP_REMOVED lines=76> */
[----:B------:R2:W-:Y:S01]  /*ae1e0*/  STL.64 [R1+0x2b48], R6 ;  /* 0x002b480601007387 */ /* 0x0005e20000100a00 */
        /* <DEDUP_REMOVED lines=134> */
[----:B---3--:R3:W5:Y:S01]  /*aea50*/  LDL.LU.64 R14, [R1+0x5940] ;  /* 0x00594000010e7983 */ /* 0x0087620000300a00 */
        /* <DEDUP_REMOVED lines=13> */
[----:B--2---:R3:W5:Y:S01]  /*aeb30*/  LDL.LU.64 R6, [R1+0x5920] ;  /* 0x0059200001067983 */ /* 0x0047620000300a00 */
[----:B------:R-:W2:Y:S02]  /*aeb40*/  LDL.LU.64 R4, [R1+0x5918] ;  /* 0x0059180001047983 */ /* 0x000ea40000300a00 */
[C---:B--2---:R-:W-:Y:S11]  /*aeb50*/  HMMA.1688.F32.TF32 R240, R28.reuse, R4, R240 ;  /* 0x000000041cf0723c */ /* 0x044ff600000810f0 */
[----:B------:R-:W-:Y:S11]  /*aeb60*/  @!UPT UIADD3 URZ, URZ, URZ, URZ ;  /* 0x0000003f3f3ff290 */ /* 0x000ff6000fffe03f */
[----:B------:R-:W-:Y:S01]  /*aeb70*/  @!UPT UIADD3 URZ, URZ, URZ, URZ ;  /* 0x0000003f3f3ff290 */ /* 0x000fe2000fffe03f */
[----:B------:R-:W-:Y:S01]  /*aeb80*/  STL.64 [R1+0x2ce0], R240 ;  /* 0x002ce0f001007387 */ /* 0x000fe20000100a00 */
[----:B------:R2:W-:Y:S03]  /*aeb90*/  STL.64 [R1+0x2ce8], R242 ;  /* 0x002ce8f201007387 */ /* 0x0005e60000100a00 */
[----:B--2---:R3:W5:Y:S01]  /*aeba0*/  LDL.LU.64 R242, [R1+0x5910] ;  /* 0x0059100001f27983 */ /* 0x0047620000300a00 */
[----:B------:R-:W2:Y:S01]  /*aebb0*/  LDL.LU.64 R240, [R1+0x5908] ;  /* 0x0059080001f07983 */ /* 0x000ea20000300a00 */
[C---:B------:R-:W-:Y:S08]  /*aebc0*/  HMMA.1688.F32.TF32 R84, R28.reuse, R236, R84 ;  /* 0x000000ec1c54723c */ /* 0x040ff00000081054 */
[C---:B------:R-:W-:Y:S08]  /*aebd0*/  HMMA.1688.F32.TF32 R128, R28.reuse, R224, R128 ;  /* 0x000000e01c80723c */ /* 0x040ff00000081080 */
[C---:B------:R-:W-:Y:S08]  /*aebe0*/  HMMA.1688.F32.TF32 R44, R28.reuse, R216, R44 ;  /* 0x000000d81c2c723c */ /* 0x040ff0000008102c */
[C---:B--2---:R-:W-:Y:S11]  /*aebf0*/  HMMA.1688.F32.TF32 R36, R28.reuse, R240, R36 ;  /* 0x000000f01c24723c */ /* 0x044ff60000081024 */
[----:B------:R-:W-:Y:S11]  /*aec00*/  @!UPT UIADD3 URZ, URZ, URZ, URZ ;  /* 0x0000003f3f3ff290 */ /* 0x000ff6000fffe03f */
[----:B------:R-:W-:Y:S01]  /*aec10*/  @!UPT UIADD3 URZ, URZ, URZ, URZ ;  /* 0x0000003f3f3ff290 */ /* 0x000fe2000fffe03f */
[----:B------:R2:W-:Y:S01]  /*aec20*/  STL.64 [R1+0x2cd0], R36 ;  /* 0x002cd02401007387 */ /* 0x0005e20000100a00 */
[----:B------:R-:W-:Y:S02]  /*aec30*/  STL.64 [R1+0x2cd8], R38 ;  /* 0x002cd82601007387 */ /* 0x000fe40000100a00 */
[----:B------:R-:W-:Y:S04]  /*aec40*/  LDS R38, [R252+0xd100] ;  /* 0x00d10000fc267984 */ /* 0x000fe80000000800 */
[----:B------:R-:W-:Y:S01]  /*aec50*/  LDS R39, [R0+0xd100] ;  /* 0x00d1000000277984 */ /* 0x000fe20000000800 */
[----:B--2---:R-:W2:Y:S03]  /*aec60*/  LDL.LU.64 R36, [R1+0x5900] ;  /* 0x0059000001247983 */ /* 0x004ea60000300a00 */
[----:B------:R-:W-:Y:S02]  /*aec70*/  STL.64 [R1+0x2cc0], R84 ;  /* 0x002cc05401007387 */ /* 0x000fe40000100a00 */
[----:B------:R4:W-:Y:S02]  /*aec80*/  STL.64 [R1+0x2cc8], R86 ;  /* 0x002cc85601007387 */ /* 0x0009e40000100a00 */
[C---:B----4-:R-:W-:Y:S08]  /*aec90*/  HMMA.1688.F32.TF32 R84, R28.reuse, R232, R132 ;  /* 0x000000e81c54723c */ /* 0x050ff00000081084 */
[C---:B------:R-:W-:Y:S11]  /*aeca0*/  HMMA.1688.F32.TF32 R132, R28.reuse, R228, R248 ;  /* 0x000000e41c84723c */ /* 0x040ff600000810f8 */
[----:B------:R-:W-:Y:S04]  /*aecb0*/  @!UPT UIADD3 URZ, URZ, URZ, URZ ;  /* 0x0000003f3f3ff290 */ /* 0x000fe8000fffe03f */
[----:B------:R-:W-:Y:S01]  /*aecc0*/  STL.64 [R1+0x2cb0], R84 ;  /* 0x002cb05401007387 */ /* 0x000fe20000100a00 */
[----:B------:R4:W-:Y:S02]  /*aecd0*/  STL.64 [R1+0x2cb8], R86 ;  /* 0x002cb85601007387 */ /* 0x0009e40000100a00 */
[C---:B----4-:R-:W-:Y:S08]  /*aece0*/  HMMA.1688.F32.TF32 R84, R28.reuse, R220, R40 ;  /* 0x000000dc1c54723c */ /* 0x050ff00000081028 */
[C---:B------:R-:W-:Y:S01]  /*aecf0*/  HMMA.1688.F32.TF32 R40, R28.reuse, R212, R48 ;  /* 0x000000d41c28723c */ /* 0x040fe20000081030 */
[----:B------:R-:W-:Y:S01]  /*aed00*/  STL.64 [R1+0x2ca0], R132 ;  /* 0x002ca08401007387 */ /* 0x000fe20000100a00 */
[----:B------:R-:W-:Y:S02]  /*aed10*/  STL.64 [R1+0x2ca8], R134 ;  /* 0x002ca88601007387 */ /* 0x000fe40000100a00 */
[----:B------:R-:W-:Y:S02]  /*aed20*/  STL.64 [R1+0x2c90], R128 ;  /* 0x002c908001007387 */ /* 0x000fe40000100a00 */
[----:B------:R-:W-:Y:S02]  /*aed30*/  STL.64 [R1+0x2c98], R130 ;  /* 0x002c988201007387 */ /* 0x000fe40000100a00 */
[C---:B------:R-:W-:Y:S07]  /*aed40*/  HMMA.1688.F32.TF32 R48, R28.reuse, R208, R52 ;  /* 0x000000d01c30723c */ /* 0x040fee0000081034 */
[----:B------:R-:W-:Y:S01]  /*aed50*/  STL.64 [R1+0x2c80], R84 ;  /* 0x002c805401007387 */ /* 0x000fe20000100a00 */
[----:B------:R-:W-:Y:S02]  /*aed60*/  STL.64 [R1+0x2c88], R86 ;  /* 0x002c885601007387 */ /* 0x000fe40000100a00 */
[----:B------:R-:W-:Y:S02]  /*aed70*/  STL.64 [R1+0x2c70], R44 ;  /* 0x002c702c01007387 */ /* 0x000fe40000100a00 */
[----:B------:R4:W-:Y:S03]  /*aed80*/  STL.64 [R1+0x2c78], R46 ;  /* 0x002c782e01007387 */ /* 0x0009e60000100a00 */
[----:B------:R-:W-:Y:S01]  /*aed90*/  STL.64 [R1+0x2c60], R40 ;  /* 0x002c602801007387 */ /* 0x000fe20000100a00 */
        /* <DEDUP_REMOVED lines=47> */
[----:B----4-:R-:W-:Y:S01]  /*af090*/  HMMA.1688.F32.TF32 R40, R28, R140, R136 ;  /* 0x0000008c1c28723c */ /* 0x010fe20000081088 */
[----:B------:R1:W-:Y:S01]  /*af0a0*/  STL.64 [R1+0x2b60], R48 ;  /* 0x002b603001007387 */ /* 0x0003e20000100a00 */
[----:B------:R4:W-:Y:S06]  /*af0b0*/  STL.64 [R1+0x2b68], R50 ;  /* 0x002b683201007387 */ /* 0x0009ec0000100a00 */
[----:B------:R-:W-:Y:S07]  /*af0c0*/  HMMA.1688.F32.TF32 R28, R32, R24, R244 ;  /* 0x00000018201c723c */ /* 0x000fee00000810f4 */
[----:B------:R1:W-:Y:S01]  /*af0d0*/  STL.64 [R1+0x2b50], R44 ;  /* 0x002b502c01007387 */ /* 0x0003e20000100a00 */
[----:B------:R1:W-:Y:S02]  /*af0e0*/  STL.64 [R1+0x2b58], R46 ;  /* 0x002b582e01007387 */ /* 0x0003e40000100a00 */
[----:B------:R-:W3:Y:S05]  /*af0f0*/  LDL.LU R244, [R1+0x1ed0] ;  /* 0x001ed00001f47983 */ /* 0x000eea0000300800 */
[----:B------:R1:W-:Y:S01]  /*af100*/  STL.64 [R1+0x2b30], R40 ;  /* 0x002b302801007387 */ /* 0x0003e20000100a00 */
[----:B------:R1:W-:Y:S01]  /*af110*/  STL.64 [R1+0x2b38], R42 ;  /* 0x002b382a01007387 */ /* 0x0003e20000100a00 */
        /* <DEDUP_REMOVED lines=55> */
[----:B-1----:R-:W3:Y:S01]  /*af490*/  LDL.LU R48, [R1+0x1a70] ;  /* 0x001a700001307983 */ /* 0x002ee20000300800 */
[----:B------:R-:W3:Y:S02]  /*af4a0*/  LDL.LU R49, [R1+0x1a74] ;  /* 0x001a740001317983 */ /* 0x000ee40000300800 */
[----:B----4-:R-:W3:Y:S02]  /*af4b0*/  LDL.LU R50, [R1+0x1a78] ;  /* 0x001a780001327983 */ /* 0x010ee40000300800 */
[----:B------:R-:W3:Y:S01]  /*af4c0*/  LDL.LU R51, [R1+0x1a7c] ;  /* 0x001a7c0001337983 */ /* 0x000ee20000300800 */
[----:B------:R-:W4:Y:S01]  /*af4d0*/  LDL.LU R44, [R1+0x1a50] ;  /* 0x001a5000012c7983 */ /* 0x000f220000300800 */
[----:B------:R-:W4:Y:S02]  /*af4e0*/  LDL.LU R45, [R1+0x1a54] ;  /* 0x001a5400012d7983 */ /* 0x000f240000300800 */
[----:B------:R-:W4:Y:S02]  /*af4f0*/  LDL.LU R46, [R1+0x1a58] ;  /* 0x001a5800012e7983 */ /* 0x000f240000300800 */
[----:B------:R-:W4:Y:S01]  /*af500*/  LDL.LU R47, [R1+0x1a5c] ;  /* 0x001a5c00012f7983 */ /* 0x000f220000300800 */
        /* <DEDUP_REMOVED lines=38> */
[----:B------:R-:W-:Y:S02]  /*af770*/  STL.64 [R1+0x58c8], R30 ;  /* 0x0058c81e01007387 */ /* 0x000fe40000100a00 */
[----:B------:R3:W-:Y:S02]  /*af780*/  STL.64 [R1+0x58c0], R28 ;  /* 0x0058c01c01007387 */ /* 0x0007e40000100a00 */
[----:B--2---:R-:W-:-:S02]  /*af790*/  IMAD.MOV.U32 R138, RZ, RZ, R37 ;  /* 0x000000ffff8a7224 */ /* 0x004fc400078e0025 */
[----:B------:R-:W-:Y:S01]  /*af7a0*/  IMAD.MOV.U32 R139, RZ, RZ, R36 ;  /* 0x000000ffff8b7224 */ /* 0x000fe200078e0024 */
[----:B------:R-:W-:Y:S04]  /*af7b0*/  LDS R37, [R0+0xc100] ;  /* 0x00c1000000257984 */ /* 0x000fe80000000800 */
[----:B------:R-:W1:Y:S01]  /*af7c0*/  LDS R36, [R252+0xc100] ;  /* 0x00c10000fc247984 */ /* 0x000e620000000800 */
[C---:B---3--:R-:W-:Y:S08]  /*af7d0*/  HMMA.1688.F32.TF32 R28, R32.reuse, R16, R132 ;  /* 0x00000010201c723c */ /* 0x048ff00000081084 */
[C---:B----4-:R-:W-:Y:S08]  /*af7e0*/  HMMA.1688.F32.TF32 R84, R32.reuse, R20, R84 ;  /* 0x000000142054723c */ /* 0x050ff00000081054 */
[C---:B------:R-:W-:Y:S11]  /*af7f0*/  HMMA.1688.F32.TF32 R132, R32.reuse, R12, R248 ;  /* 0x0000000c2084723c */ /* 0x040ff600000810f8 */
[----:B------:R-:W-:Y:S04]  /*af800*/  @!UPT UIADD3 URZ, URZ, URZ, URZ ;  /* 0x0000003f3f3ff290 */ /* 0x000fe8000fffe03f */
[----:B------:R-:W-:Y:S01]  /*af810*/  STL.64 [R1+0x5e0], R84 ;  /* 0x0005e05401007387 */ /* 0x000fe20000100a00 */
[----:B------:R2:W-:Y:S02]  /*af820*/  STL.64 [R1+0x5e8], R86 ;  /* 0x0005e85601007387 */ /* 0x0005e40000100a00 */
[----:B------:R-:W-:Y:S02]  /*af830*/  STL.64 [R1+0x5d0], R28 ;  /* 0x0005d01c01007387 */ /* 0x000fe40000100a00 */
[----:B------:R3:W-:Y:S01]  /*af840*/  STL.64 [R1+0x5d8], R30 ;  /* 0x0005d81e01007387 */ /* 0x0007e20000100a00 */
[C---:B--2---:R-:W-:Y:S08]  /*af850*/  HMMA.1688.F32.TF32 R84, R32.reuse, R8, R128 ;  /* 0x000000082054723c */ /* 0x044ff00000081080 */
[C---:B---3--:R-:W-:Y:S01]  /*af860*/  HMMA.1688.F32.TF32 R28, R32.reuse, R4, R40 ;  /* 0x00000004201c723c */ /* 0x048fe20000081028 */
[----:B------:R-:W-:Y:S01]  /*af870*/  STL.64 [R1+0x5c0], R132 ;  /* 0x0005c08401007387 */ /* 0x000fe20000100a00 */
[----:B------:R-:W-:Y:S06]  /*af880*/  STL.64 [R1+0x5c8], R134 ;  /* 0x0005c88601007387 */ /* 0x000fec0000100a00 */
[C---:B------:R-:W-:Y:S08]  /*af890*/  HMMA.1688.F32.TF32 R44, R32.reuse, R240, R44 ;  /* 0x000000f0202c723c */ /* 0x040ff0000008102c */
[C---:B------:R-:W-:Y:S01]  /*af8a0*/  HMMA.1688.F32.TF32 R40, R32.reuse, R236, R48 ;  /* 0x000000ec2028723c */ /* 0x040fe20000081030 */
[----:B------:R-:W-:Y:S01]  /*af8b0*/  STL.64 [R1+0x5b0], R84 ;  /* 0x0005b05401007387 */ /* 0x000fe20000100a00 */
[----:B------:R-:W-:Y:S05]  /*af8c0*/  STL.64 [R1+0x5b8], R86 ;  /* 0x0005b85601007387 */ /* 0x000fea0000100a00 */
[----:B------:R-:W-:Y:S02]  /*af8d0*/  STL.64 [R1+0x5a0], R28 ;  /* 0x0005a01c01007387 */ /* 0x000fe40000100a00 */
[----:B------:R2:W-:Y:S02]  /*af8e0*/  STL.64 [R1+0x5a8], R30 ;  /* 0x0005a81e01007387 */ /* 0x0005e40000100a00 */
[C---:B--2---:R-:W-:Y:S04]  /*af8f0*/  HMMA.1688.F32.TF32 R28, R32.reuse, R232, R52 ;  /* 0x000000e8201c723c */ /* 0x044fe80000081034 */
        /* <DEDUP_REMOVED lines=55> */
[----:B------:R-:W-:Y:S02]  /*afc70*/  STL.64 [R1+0x478], R46 ;  /* 0x0004782e01007387 */ /* 0x000fe40000100a00 */
        /* <DEDUP_REMOVED lines=60> */
[----:B---3--:R-:W3:Y:S02]  /*b0040*/  LDL.LU R40, [R1+0x2620] ;  /* 0x0026200001287983 */ /* 0x008ee40000300800 */
[----:B------:R-:W3:Y:S02]  /*b0050*/  LDL.LU R41, [R1+0x2624] ;  /* 0x0026240001297983 */ /* 0x000ee40000300800 */
[----:B----4-:R-:W3:Y:S01]  /*b0060*/  LDL.LU R42, [R1+0x2628] ;  /* 0x00262800012a7983 */ /* 0x010ee20000300800 */
        /* <DEDUP_REMOVED lines=49> */
[C---:B--2---:R-:W-:Y:S08]  /*b0380*/  HMMA.1688.F32.TF32 R28, R32.reuse, R156, R28 ;  /* 0x0000009c201c723c */ /* 0x044ff0000008101c */
[C---:B------:R-:W-:Y:S11]  /*b0390*/  HMMA.1688.F32.TF32 R84, R32.reuse, R152, R84 ;  /* 0x000000982054723c */ /* 0x040ff60000081054 */
[----:B------:R-:W-:Y:S04]  /*b03a0*/  @!UPT UIADD3 URZ, URZ, URZ, URZ ;  /* 0x0000003f3f3ff290 */ /* 0x000fe8000fffe03f */
[----:B------:R-:W-:Y:S01]  /*b03b0*/  STL.64 [R1+0x440], R28 ;  /* 0x0004401c01007387 */ /* 0x000fe20000100a00 */
[----:B------:R3:W-:Y:S02]  /*b03c0*/  STL.64 [R1+0x448], R30 ;  /* 0x0004481e01007387 */ /* 0x0007e40000100a00 */
[C---:B---3--:R-:W-:Y:S08]  /*b03d0*/  HMMA.1688.F32.TF32 R28, R32.reuse, R148, R132 ;  /* 0x00000094201c723c */ /* 0x048ff00000081084 */
[C---:B------:R-:W-:Y:S01]  /*b03e0*/  HMMA.1688.F32.TF32 R132, R32.reuse, R144, R248 ;  /* 0x000000902084723c */ /* 0x040fe200000810f8 */
[----:B------:R-:W-:Y:S01]  /*b03f0*/  STL.64 [R1+0x430], R84 ;  /* 0x0004305401007387 */ /* 0x000fe20000100a00 */
[----:B------:R4:W-:Y:S06]  /*b0400*/  STL.64 [R1+0x438], R86 ;  /* 0x0004385601007387 */ /* 0x0009ec0000100a00 */
[----:B----4-:R-:W-:Y:S08]  /*b0410*/  HMMA.1688.F32.TF32 R84, R32, R140, R128 ;  /* 0x0000008c2054723c */ /* 0x010ff00000081080 */
[C---:B------:R-:W-:Y:S01]  /*b0420*/  HMMA.1688.F32.TF32 R44, R36.reuse, R20, R44 ;  /* 0x00000014242c723c */ /* 0x040fe2000008102c */
[----:B------:R-:W-:Y:S04]  /*b0430*/  LDS R32, [R79+0xc180] ;  /* 0x00c180004f207984 */ /* 0x000fe80000000800 */
[----:B------:R-:W-:Y:S04]  /*b0440*/  LDS R34, [R79+0xd180] ;  /* 0x00d180004f227984 */ /* 0x000fe80000000800 */
[----:B------:R-:W-:Y:S04]  /*b0450*/  LDS R33, [R3+0xc180] ;  /* 0x00c1800003217984 */ /* 0x000fe80000000800 */
[----:B------:R-:W1:Y:S04]  /*b0460*/  LDS R35, [R3+0xd180] ;  /* 0x00d1800003237984 */ /* 0x000e680000000800 */
[----:B------:R-:W-:Y:S01]  /*b0470*/  STL.64 [R1+0x420], R28 ;  /* 0x0004201c01007387 */ /* 0x000fe20000100a00 */
[----:B------:R2:W-:Y:S02]  /*b0480*/  STL.64 [R1+0x428], R30 ;  /* 0x0004281e01007387 */ /* 0x0005e40000100a00 */
[C---:B--2---:R-:W-:Y:S01]  /*b0490*/  HMMA.1688.F32.TF32 R28, R36.reuse, R24, R40 ;  /* 0x00000018241c723c */ /* 0x044fe20000081028 */
[----:B------:R-:W-:Y:S01]  /*b04a0*/  STL.64 [R1+0x410], R132 ;  /* 0x0004108401007387 */ /* 0x000fe20000100a00 */
[----:B------:R-:W-:Y:S02]  /*b04b0*/  STL.64 [R1+0x418], R134 ;  /* 0x0004188601007387 */ /* 0x000fe40000100a00 */
[----:B------:R-:W-:Y:S02]  /*b04c0*/  STL.64 [R1+0x3f0], R84 ;  /* 0x0003f05401007387 */ /* 0x000fe40000100a00 */
[----:B------:R-:W-:Y:S02]  /*b04d0*/  STL.64 [R1+0x3f8], R86 ;  /* 0x0003f85601007387 */ /* 0x000fe40000100a00 */
[C---:B------:R-:W-:Y:S11]  /*b04e0*/  HMMA.1688.F32.TF32 R40, R36.reuse, R16, R48 ;  /* 0x000000102428723c */ /* 0x040ff60000081030 */
[----:B------:R-:W-:Y:S04]  /*b04f0*/  @!UPT UIADD3 URZ, URZ, URZ, URZ ;  /* 0x0000003f3f3ff290 */ /* 0x000fe8000fffe03f */
[----:B------:R-:W-:Y:S01]  /*b0500*/  STL.64 [R1+0x2620], R28 ;  /* 0x0026201c01007387 */ /* 0x000fe20000100a00 */
[----:B------:R2:W-:Y:S02]  /*b0510*/  STL.64 [R1+0x2628], R30 ;  /* 0x0026281e01007387 */ /* 0x0005e40000100a00 */
[C---:B--2---:R-:W-:Y:S01]  /*b0520*/  HMMA.1688.F32.TF32 R28, R36.reuse, R12, R52 ;  /* 0x0000000c241c723c */ /* 0x044fe20000081034 */
[----:B------:R-:W-:Y:S01]  /*b0530*/  STL.64 [R1+0x2ac0], R44 ;  /* 0x002ac02c01007387 */ /* 0x000fe20000100a00 */
[----:B------:R2:W-:Y:S03]  /*b0540*/  STL.64 [R1+0x2ac8], R46 ;  /* 0x002ac82e01007387 */ /* 0x0005e60000100a00 */
[----:B------:R-:W-:Y:S02]  /*b0550*/  STL.64 [R1+0x2ab0], R40 ;  /* 0x002ab02801007387 */ /* 0x000fe40000100a00 */
[----:B------:R3:W-:Y:S01]  /*b0560*/  STL.64 [R1+0x2ab8], R42 ;  /* 0x002ab82a01007387 */ /* 0x0007e20000100a00 */
[C---:B--2---:R-:W-:Y:S08]  /*b0570*/  HMMA.1688.F32.TF32 R44, R36.reuse, R8, R56 ;  /* 0x00000008242c723c */ /* 0x044ff00000081038 */
[C---:B---3--:R-:W-:Y:S07]  /*b0580*/  HMMA.1688.F32.TF32 R40, R36.reuse, R4, R60 ;  /* 0x000000042428723c */ /* 0x048fee000008103c */
[----:B------:R-:W-:Y:S01]  /*b0590*/  STL.64 [R1+0x2aa0], R28 ;  /* 0x002aa01c01007387 */ /* 0x000fe20000100a00 */
[----:B------:R2:W-:Y:S02]  /*b05a0*/  STL.64 [R1+0x2aa8], R30 ;  /* 0x002aa81e01007387 */ /* 0x0005e40000100a00 */
[C---:B--2---:R-:W-:Y:S05]  /*b05b0*/  HMMA.1688.F32.TF32 R28, R36.reuse, R240, R64 ;  /* 0x000000f0241c723c */ /* 0x044fea0000081040 */
        /* <DEDUP_REMOVED lines=163> */
[----:B------:R1:W-:Y:S02]  /*b0ff0*/  STL.64 [R1+0x25c8], R30 ;  /* 0x0025c81e01007387 */ /* 0x0003e40000100a00 */
[C---:B-1----:R-:W-:Y:S08]  /*b1000*/  HMMA.1688.F32.TF32 R28, R36.reuse, R172, R84 ;  /* 0x000000ac241c723c */ /* 0x042ff00000081054 */
[C---:B---3--:R-:W-:Y:S08]  /*b1010*/  HMMA.1688.F32.TF32 R84, R36.reuse, R168, R132 ;  /* 0x000000a82454723c */ /* 0x048ff00000081084 */
[C---:B------:R-:W-:Y:S07]  /*b1020*/  HMMA.1688.F32.TF32 R132, R36.reuse, R164, R248 ;  /* 0x000000a42484723c */ /* 0x040fee00000810f8 */
[----:B------:R-:W-:Y:S01]  /*b1030*/  STL.64 [R1+0x25b0], R28 ;  /* 0x0025b01c01007387 */ /* 0x000fe20000100a00 */
[----:B------:R4:W-:Y:S02]  /*b1040*/  STL.64 [R1+0x25b8], R30 ;  /* 0x0025b81e01007387 */ /* 0x0009e40000100a00 */
[C---:B----4-:R-:W-:Y:S05]  /*b1050*/  HMMA.1688.F32.TF32 R28, R36.reuse, R160, R128 ;  /* 0x000000a0241c723c */ /* 0x050fea0000081080 */
[----:B------:R-:W-:Y:S01]  /*b1060*/  STL.64 [R1+0x25a0], R84 ;  /* 0x0025a05401007387 */ /* 0x000fe20000100a00 */
[----:B------:R1:W-:Y:S07]  /*b1070*/  STL.64 [R1+0x25a8], R86 ;  /* 0x0025a85601007387 */ /* 0x0003ee0000100a00 */
[----:B------:R-:W-:Y:S02]  /*b1080*/  STL.64 [R1+0x2590], R132 ;  /* 0x0025908401007387 */ /* 0x000fe40000100a00 */
[----:B------:R-:W-:Y:S01]  /*b1090*/  STL.64 [R1+0x2598], R134 ;  /* 0x0025988601007387 */ /* 0x000fe20000100a00 */
[C---:B-1----:R-:W-:Y:S08]  /*b10a0*/  HMMA.1688.F32.TF32 R84, R36.reuse, R156, R40 ;  /* 0x0000009c2454723c */ /* 0x042ff00000081028 */
[C---:B------:R-:W-:Y:S01]  /*b10b0*/  HMMA.1688.F32.TF32 R40, R36.reuse, R152, R44 ;  /* 0x000000982428723c */ /* 0x040fe2000008102c */
        /* <DEDUP_REMOVED lines=16> */
[----:B------:R-:W-:Y:S01]  /*b11c0*/  STL.64 [R1+0x2540], R44 ;  /* 0x0025402c01007387 */ /* 0x000fe20000100a00 */
[----:B------:R-:W-:Y:S03]  /*b11d0*/  STL.64 [R1+0x2548], R46 ;  /* 0x0025482e01007387 */ /* 0x000fe60000100a00 */
[----:B------:R-:W-:Y:S01]  /*b11e0*/  STL.64 [R1+0x2530], R40 ;  /* 0x0025302801007387 */ /* 0x000fe20000100a00 */
[----:B------:R-:W-:Y:S11]  /*b11f0*/  STL.64 [R1+0x2538], R42 ;  /* 0x0025382a01007387 */ /* 0x000ff60000100a00 */
[----:B------:R-:W-:Y:S04]  /*b1200*/  @!UPT UIADD3 URZ, URZ, URZ, URZ ;  /* 0x0000003f3f3ff290 */ /* 0x000fe8000fffe03f */
[----:B------:R-:W-:Y:S01]  /*b1210*/  STL.64 [R1+0x200], R28 ;  /* 0x0002001c01007387 */ /* 0x000fe20000100a00 */
        /* <DEDUP_REMOVED lines=44> */
[----:B------:R-:W-:Y:S02]  /*b14e0*/  STL.64 [R1+0x318], R46 ;  /* 0x0003182e01007387 */ /* 0x000fe40000100a00 */
[----:B------:R-:W3:Y:S05]  /*b14f0*/  LDL.LU R136, [R1+0x2060] ;  /* 0x0020600001887983 */ /* 0x000eea0000300800 */
[----:B------:R1:W-:Y:S01]  /*b1500*/  STL.64 [R1+0x300], R40 ;  /* 0x0003002801007387 */ /* 0x0003e20000100a00 */
[----:B------:R4:W-:Y:S07]  /*b1510*/  STL.64 [R1+0x308], R42 ;  /* 0x0003082a01007387 */ /* 0x0009ee0000100a00 */
[----:B------:R-:W-:Y:S01]  /*b1520*/  STL.64 [R1+0x2f0], R28 ;  /* 0x0002f01c01007387 */ /* 0x000fe20000100a00 */
[----:B------:R1:W-:Y:S02]  /*b1530*/  STL.64 [R1+0x2f8], R30 ;  /* 0x0002f81e01007387 */ /* 0x0003e40000100a00 */
        /* <DEDUP_REMOVED lines=91> */
[C---:B----4-:R-:W-:Y:S08]  /*b1af0*/  HMMA.1688.F32.TF32 R28, R32.reuse, R196, R128 ;  /* 0x000000c4201c723c */ /* 0x050ff00000081080 */
[C---:B--2---:R-:W-:Y:S08]  /*b1b00*/  HMMA.1688.F32.TF32 R84, R32.reuse, R192, R40 ;  /* 0x000000c02054723c */ /* 0x044ff00000081028 */
[C---:B---3--:R-:W-:Y:S07]  /*b1b10*/  HMMA.1688.F32.TF32 R40, R32.reuse, R188, R44 ;  /* 0x000000bc2028723c */ /* 0x048fee000008102c */
[----:B------:R-:W-:Y:S01]  /*b1b20*/  STL.64 [R1+0x2e0], R28 ;  /* 0x0002e01c01007387 */ /* 0x000fe20000100a00 */
[----:B------:R1:W-:Y:S02]  /*b1b30*/  STL.64 [R1+0x2e8], R30 ;  /* 0x0002e81e01007387 */ /* 0x0003e40000100a00 */
[C---:B-1----:R-:W-:Y:S05]  /*b1b40*/  HMMA.1688.F32.TF32 R28, R32.reuse, R184, R48 ;  /* 0x000000b8201c723c */ /* 0x042fea0000081030 */
[----:B------:R-:W-:Y:S01]  /*b1b50*/  STL.64 [R1+0x2d0], R84 ;  /* 0x0002d05401007387 */ /* 0x000fe20000100a00 */
[----:B------:R-:W-:Y:S02]  /*b1b60*/  STL.64 [R1+0x2d8], R86 ;  /* 0x0002d85601007387 */ /* 0x000fe40000100a00 */
[C---:B------:R-:W-:Y:S05]  /*b1b70*/  HMMA.1688.F32.TF32 R44, R32.reuse, R180, R52 ;  /* 0x000000b4202c723c */ /* 0x040fea0000081034 */
[----:B------:R-:W-:Y:S04]  /*b1b80*/  STL.64 [R1+0x2c0], R40 ;  /* 0x0002c02801007387 */ /* 0x000fe80000100a00 */
[----:B------:R1:W-:Y:S02]  /*b1b90*/  STL.64 [R1+0x2c8], R42 ;  /* 0x0002c82a01007387 */ /* 0x0003e40000100a00 */
[C---:B-1----:R-:W-:Y:S04]  /*b1ba0*/  HMMA.1688.F32.TF32 R40, R32.reuse, R176, R56 ;  /* 0x000000b02028723c */ /* 0x042fe80000081038 */
[----:B------:R-:W-:Y:S01]  /*b1bb0*/  STL.64 [R1+0x2b0], R28 ;  /* 0x0002b01c01007387 */ /* 0x000fe20000100a00 */
[----:B------:R1:W-:Y:S03]  /*b1bc0*/  STL.64 [R1+0x2b8], R30 ;  /* 0x0002b81e01007387 */ /* 0x0003e60000100a00 */
[C---:B-1----:R-:W-:Y:S04]  /*b1bd0*/  HMMA.1688.F32.TF32 R28, R32.reuse, R172, R60 ;  /* 0x000000ac201c723c */ /* 0x042fe8000008103c */
[----:B------:R-:W-:Y:S01]  /*b1be0*/  STL.64 [R1+0x2a0], R44 ;  /* 0x0002a02c01007387 */ /* 0x000fe20000100a00 */
[----:B------:R1:W-:Y:S10]  /*b1bf0*/  STL.64 [R1+0x2a8], R46 ;  /* 0x0002a82e01007387 */ /* 0x0003f40000100a00 */
        /* <DEDUP_REMOVED lines=21> */
[----:B--2---:R-:W-:Y:S01]  /*b1d50*/  HMMA.1688.F32.TF32 R40, R32, R140, R100 ;  /* 0x0000008c2028723c */ /* 0x004fe20000081064 */
        /* <DEDUP_REMOVED lines=8> */
[----:B------:R-:W-:Y:S03]  /*b1de0*/  STL.64 [R1+0x218], R46 ;  /* 0x0002182e01007387 */ /* 0x000fe60000100a00 */
[----:B------:R-:W-:Y:S01]  /*b1df0*/  STL.64 [R1+0x1f0], R40 ;  /* 0x0001f02801007387 */ /* 0x000fe20000100a00 */
[----:B------:R-:W-:Y:S11]  /*b1e00*/  STL.64 [R1+0x1f8], R42 ;  /* 0x0001f82a01007387 */ /* 0x000ff60000100a00 */
[----:B------:R-:W-:Y:S06]  /*b1e10*/  @!UPT UIADD3 URZ, URZ, URZ, URZ ;  /* 0x0000003f3f3ff290 */ /* 0x000fec000fffe03f */
[----:B------:R-:W-:Y:S01]  /*b1e20*/  STL.64 [R1+0x2340], R28 ;  /* 0x0023401c01007387 */ /* 0x000fe20000100a00 */
[----:B------:R2:W-:Y:S02]  /*b1e30*/  STL.64 [R1+0x2348], R30 ;  /* 0x0023481e01007387 */ /* 0x0005e40000100a00 */
[C---:B--2---:R-:W-:Y:S08]  /*b1e40*/  HMMA.1688.F32.TF32 R28, R36.reuse, R20, R108 ;  /* 0x00000014241c723c */ /* 0x044ff0000008106c */
[C---:B------:R-:W-:Y:S01]  /*b1e50*/  HMMA.1688.F32.TF32 R44, R36.reuse, R16, R112 ;  /* 0x00000010242c723c */ /* 0x040fe20000081070 */
[----:B------:R-:W-:Y:S01]  /*b1e60*/  STL [R1+0x58e8], R79 ;  /* 0x0058e84f01007387 */ /* 0x000fe20000100800 */
[----:B------:R-:W-:Y:S06]  /*b1e70*/  STL.64 [R1+0x58e0], R76 ;  /* 0x0058e04c01007387 */ /* 0x000fec0000100a00 */
[C---:B------:R-:W-:Y:S07]  /*b1e80*/  HMMA.1688.F32.TF32 R40, R36.reuse, R12, R116 ;  /* 0x0000000c2428723c */ /* 0x040fee0000081074 */
[----:B------:R-:W-:Y:S01]  /*b1e90*/  STL.64 [R1+0x2520], R28 ;  /* 0x0025201c01007387 */ /* 0x000fe20000100a00 */
[----:B------:R2:W-:Y:S02]  /*b1ea0*/  STL.64 [R1+0x2528], R30 ;  /* 0x0025281e01007387 */ /* 0x0005e40000100a00 */
[C---:B--2---:R-:W-:Y:S05]  /*b1eb0*/  HMMA.1688.F32.TF32 R28, R36.reuse, R8, R120 ;  /* 0x00000008241c723c */ /* 0x044fea0000081078 */
[----:B------:R-:W-:Y:S01]  /*b1ec0*/  STL.64 [R1+0x2510], R44 ;  /* 0x0025102c01007387 */ /* 0x000fe20000100a00 */
[----:B------:R-:W-:Y:S02]  /*b1ed0*/  STL.64 [R1+0x2518], R46 ;  /* 0x0025182e01007387 */ /* 0x000fe40000100a00 */
[----:B------:R-:W-:Y:S05]  /*b1ee0*/  STL.64 [R1+0x58f8], R10 ;  /* 0x0058f80a01007387 */ /* 0x000fea0000100a00 */
[----:B------:R-:W-:Y:S01]  /*b1ef0*/  STL.64 [R1+0x2500], R40 ;  /* 0x0025002801007387 */ /* 0x000fe20000100a00 */
[----:B------:R2:W-:Y:S01]  /*b1f00*/  STL.64 [R1+0x2508], R42 ;  /* 0x0025082a01007387 */ /* 0x0005e20000100a00 */
[----:B------:R3:W-:Y:S01]  /*b1f10*/  STL.64 [R1+0x58f0], R8 ;  /* 0x0058f00801007387 */ /* 0x0007e20000100a00 */
[C---:B--2---:R-:W-:Y:S08]  /*b1f20*/  HMMA.1688.F32.TF32 R40, R36.reuse, R4, R124 ;  /* 0x000000042428723c */ /* 0x044ff0000008107c */
[C---:B---3--:R-:W-:Y:S01]  /*b1f30*/  HMMA.1688.F32.TF32 R8, R36.reuse, R236, R244 ;  /* 0x000000ec2408723c */ /* 0x048fe200000810f4 */
[----:B------:R-:W-:Y:S01]  /*b1f40*/  STL.64 [R1+0x24f0], R28 ;  /* 0x0024f01c01007387 */ /* 0x000fe20000100a00 */
[----:B------:R2:W-:Y:S06]  /*b1f50*/  STL.64 [R1+0x24f8], R30 ;  /* 0x0024f81e01007387 */ /* 0x0005ec0000100a00 */
[C---:B--2---:R-:W-:Y:S07]  /*b1f60*/  HMMA.1688.F32.TF32 R28, R36.reuse, R240, R136 ;  /* 0x000000f0241c723c */ /* 0x044fee0000081088 */
[----:B------:R2:W-:Y:S01]  /*b1f70*/  STL.64 [R1+0x24e0], R40 ;  /* 0x0024e02801007387 */ /* 0x0005e20000100a00 */
[----:B------:R3:W-:Y:S02]  /*b1f80*/  STL.64 [R1+0x24e8], R42 ;  /* 0x0024e82a01007387 */ /* 0x0007e40000100a00 */
[----:B------:R-:W1:Y:S11]  /*b1f90*/  LDL.LU R124, [R1+0x1c70] ;  /* 0x001c7000017c7983 */ /* 0x000e760000300800 */
[----:B------:R-:W-:Y:S02]  /*b1fa0*/  @!UPT UIADD3 URZ, URZ, URZ, URZ ;  /* 0x0000003f3f3ff290 */ /* 0x000fe4000fffe03f */
[----:B------:R2:W-:Y:S01]  /*b1fb0*/  STL.64 [R1+0x24d0], R28 ;  /* 0x0024d01c01007387 */ /* 0x0005e20000100a00 */
[----:B------:R2:W-:Y:S02]  /*b1fc0*/  STL.64 [R1+0x24d8], R30 ;  /* 0x0024d81e01007387 */ /* 0x0005e40000100a00 */
[----:B------:R-:W-:Y:S02]  /*b1fd0*/  STL.64 [R1+0x24c0], R8 ;  /* 0x0024c00801007387 */ /* 0x000fe40000100a00 */
[----:B------:R1:W-:Y:S01]  /*b1fe0*/  STL.64 [R1+0x24c8], R10 ;  /* 0x0024c80a01007387 */ /* 0x0003e20000100a00 */
        /* <DEDUP_REMOVED lines=55> */
[----:B--2---:R-:W2:Y:S01]  /*b2360*/  LDL.LU R40, [R1+0x1ff0] ;  /* 0x001ff00001287983 */ /* 0x004ea20000300800 */
[----:B------:R-:W2:Y:S01]  /*b2370*/  LDL.LU R41, [R1+0x1ff4] ;  /* 0x001ff40001297983 */ /* 0x000ea20000300800 */
[----:B---3--:R-:W2:Y:S02]  /*b2380*/  LDL.LU R42, [R1+0x1ff8] ;  /* 0x001ff800012a7983 */ /* 0x008ea40000300800 */
[----:B------:R-:W2:Y:S02]  /*b2390*/  LDL.LU R43, [R1+0x1ffc] ;  /* 0x001ffc00012b7983 */ /* 0x000ea40000300800 */
[----:B------:R-:W3:Y:S01]  /*b23a0*/  LDL.LU R128, [R1+0x2000] ;  /* 0x0020000001807983 */ /* 0x000ee20000300800 */
[----:B------:R-:W3:Y:S01]  /*b23b0*/  LDL.LU R129, [R1+0x2004] ;  /* 0x0020040001817983 */ /* 0x000ee20000300800 */
[----:B------:R-:W3:Y:S02]  /*b23c0*/  LDL.LU R130, [R1+0x2008] ;  /* 0x0020080001827983 */ /* 0x000ee40000300800 */
[----:B------:R-:W3:Y:S02]  /*b23d0*/  LDL.LU R131, [R1+0x200c] ;  /* 0x00200c0001837983 */ /* 0x000ee40000300800 */
        /* <DEDUP_REMOVED lines=44> */
[C---:B-1----:R-:W-:Y:S08]  /*b26a0*/  HMMA.1688.F32.TF32 R8, R36.reuse, R232, R28 ;  /* 0x000000e82408723c */ /* 0x042ff0000008101c */
[C---:B--2---:R-:W-:Y:S08]  /*b26b0*/  HMMA.1688.F32.TF32 R76, R36.reuse, R228, R84 ;  /* 0x000000e4244c723c */ /* 0x044ff00000081054 */
[C---:B---3--:R-:W-:Y:S07]  /*b26c0*/  HMMA.1688.F32.TF32 R28, R36.reuse, R224, R132 ;  /* 0x000000e0241c723c */ /* 0x048fee0000081084 */
        /* <DEDUP_REMOVED lines=11> */
[C---:B----4-:R-:W-:Y:S07]  /*b2780*/  HMMA.1688.F32.TF32 R8, R36.reuse, R208, R44 ;  /* 0x000000d02408723c */ /* 0x050fee000008102c */
        /* <DEDUP_REMOVED lines=10> */
[----:B------:R1:W-:Y:S08]  /*b2830*/  STL.64 [R1+0x2448], R42 ;  /* 0x0024482a01007387 */ /* 0x0003f00000100a00 */
        /* <DEDUP_REMOVED lines=40> */
[----:B------:R-:W-:Y:S04]  /*b2ac0*/  LDS R36, [R252+0xc200] ;  /* 0x00c20000fc247984 */ /* 0x000fe80000000800 */
[----:B------:R-:W-:Y:S04]  /*b2ad0*/  LDS R38, [R252+0xd200] ;  /* 0x00d20000fc267984 */ /* 0x000fe80000000800 */
[----:B------:R-:W-:Y:S04]  /*b2ae0*/  LDS R37, [R0+0xc200] ;  /* 0x00c2000000257984 */ /* 0x000fe80000000800 */
[----:B------:R-:W2:Y:S04]  /*b2af0*/  LDS R39, [R0+0xd200] ;  /* 0x00d2000000277984 */ /* 0x000ea80000000800 */
[----:B------:R-:W-:Y:S01]  /*b2b00*/  STL.64 [R1+0x2360], R8 ;  /* 0x0023600801007387 */ /* 0x000fe20000100a00 */
[----:B------:R2:W-:Y:S02]  /*b2b10*/  STL.64 [R1+0x2368], R10 ;  /* 0x0023680a01007387 */ /* 0x0005e40000100a00 */
[C---:B--2---:R-:W-:Y:S01]  /*b2b20*/  HMMA.1688.F32.TF32 R8, R32.reuse, R24, R124 ;  /* 0x000000182008723c */ /* 0x044fe2000008107c */
[----:B------:R-:W-:Y:S01]  /*b2b30*/  STL.64 [R1+0x2350], R40 ;  /* 0x0023502801007387 */ /* 0x000fe20000100a00 */
[----:B------:R-:W-:Y:S02]  /*b2b40*/  STL.64 [R1+0x2358], R42 ;  /* 0x0023582a01007387 */ /* 0x000fe40000100a00 */
[----:B------:R-:W-:Y:S02]  /*b2b50*/  STL.64 [R1+0x2130], R28 ;  /* 0x0021301c01007387 */ /* 0x000fe40000100a00 */
[----:B------:R2:W-:Y:S02]  /*b2b60*/  STL.64 [R1+0x2138], R30 ;  /* 0x0021381e01007387 */ /* 0x0005e40000100a00 */
[C---:B--2---:R-:W-:Y:S11]  /*b2b70*/  HMMA.1688.F32.TF32 R28, R32.reuse, R20, R136 ;  /* 0x00000014201c723c */ /* 0x044ff60000081088 */
[----:B------:R-:W-:Y:S04]  /*b2b80*/  @!UPT UIADD3 URZ, URZ, URZ, URZ ;  /* 0x0000003f3f3ff290 */ /* 0x000fe8000fffe03f */
[----:B------:R-:W-:Y:S01]  /*b2b90*/  STL.64 [R1+0x1e0], R8 ;  /* 0x0001e00801007387 */ /* 0x000fe20000100a00 */
[----:B------:R2:W-:Y:S02]  /*b2ba0*/  STL.64 [R1+0x1e8], R10 ;  /* 0x0001e80a01007387 */ /* 0x0005e40000100a00 */
[C---:B--2---:R-:W-:Y:S01]  /*b2bb0*/  HMMA.1688.F32.TF32 R8, R32.reuse, R16, R244 ;  /* 0x000000102008723c */ /* 0x044fe200000810f4 */
[----:B------:R-:W2:Y:S04]  /*b2bc0*/  LDL.LU R244, [R1+0x1c50] ;  /* 0x001c500001f47983 */ /* 0x000ea80000300800 */
[----:B------:R2:W-:Y:S02]  /*b2bd0*/  STL.64 [R1+0x1600], R28 ;  /* 0x0016001c01007387 */ /* 0x0005e40000100a00 */
[----:B------:R3:W-:Y:S11]  /*b2be0*/  STL.64 [R1+0x1608], R30 ;  /* 0x0016081e01007387 */ /* 0x0007f60000100a00 */
[----:B------:R-:W-:Y:S05]  /*b2bf0*/  @!UPT UIADD3 URZ, URZ, URZ, URZ ;  /* 0x0000003f3f3ff290 */ /* 0x000fea000fffe03f */
[----:B------:R2:W-:Y:S01]  /*b2c00*/  STL.64 [R1+0x1620], R8 ;  /* 0x0016200801007387 */ /* 0x0005e20000100a00 */
        /* <DEDUP_REMOVED lines=76> */
[----:B--2---:R-:W2:Y:S03]  /*b30d0*/  LDL.LU R28, [R1+0x1e10] ;  /* 0x001e1000011c7983 */ /* 0x004ea60000300800 */
[----:B------:R-:W2:Y:S01]  /*b30e0*/  LDL.LU R29, [R1+0x1e14] ;  /* 0x001e1400011d7983 */ /* 0x000ea20000300800 */
[----:B---3--:R-:W2:Y:S03]  /*b30f0*/  LDL.LU R30, [R1+0x1e18] ;  /* 0x001e1800011e7983 */ /* 0x008ea60000300800 */
        /* <DEDUP_REMOVED lines=39> */
[----:B-1----:R-:W3:Y:S01]  /*b3370*/  LDL.LU R16, [R1+0x1e20] ;  /* 0x001e200001107983 */ /* 0x002ee20000300800 */
[----:B------:R-:W3:Y:S02]  /*b3380*/  LDL.LU R17, [R1+0x1e24] ;  /* 0x001e240001117983 */ /* 0x000ee40000300800 */
[----:B------:R-:W3:Y:S02]  /*b3390*/  LDL.LU R18, [R1+0x1e28] ;  /* 0x001e280001127983 */ /* 0x000ee40000300800 */
[----:B------:R-:W3:Y:S01]  /*b33a0*/  LDL.LU R19, [R1+0x1e2c] ;  /* 0x001e2c0001137983 */ /* 0x000ee20000300800 */
[C---:B--2---:R-:W-:Y:S11]  /*b33b0*/  HMMA.1688.F32.TF32 R8, R32.reuse, R12, R8 ;  /* 0x0000000c2008723c */ /* 0x044ff60000081008 */
[----:B------:R-:W-:Y:S11]  /*b33c0*/  @!UPT UIADD3 URZ, URZ, URZ, URZ ;  /* 0x0000003f3f3ff290 */ /* 0x000ff6000fffe03f */
[----:B------:R-:W-:Y:S01]  /*b33d0*/  @!UPT UIADD3 URZ, URZ, URZ, URZ ;  /* 0x0000003f3f3ff290 */ /* 0x000fe2000fffe03f */
[----:B------:R-:W-:Y:S01]  /*b33e0*/  STL.64 [R1+0x1640], R8 ;  /* 0x0016400801007387 */ /* 0x000fe20000100a00 */
[----:B------:R1:W-:Y:S03]  /*b33f0*/  STL.64 [R1+0x1648], R10 ;  /* 0x0016480a01007387 */ /* 0x0003e60000100a00 */
[----:B-1----:R1:W5:Y:S01]  /*b3400*/  LDL.LU.64 R10, [R1+0x58f8] ;  /* 0x0058f800010a7983 */ /* 0x0023620000300a00 */
[----:B------:R-:W2:Y:S01]  /*b3410*/  LDL.LU.64 R8, [R1+0x58f0] ;  /* 0x0058f00001087983 */ /* 0x000ea20000300a00 */
[C---:B---3--:R-:W-:Y:S08]  /*b3420*/  HMMA.1688.F32.TF32 R16, R32.reuse, R4, R16 ;  /* 0x000000042010723c */ /* 0x048ff00000081010 */
[C---:B--2---:R-:W-:Y:S11]  /*b3430*/  HMMA.1688.F32.TF32 R76, R32.reuse, R8, R76 ;  /* 0x00000008204c723c */ /* 0x044ff6000008104c */
[----:B------:R-:W-:Y:S11]  /*b3440*/  @!UPT UIADD3 URZ, URZ, URZ, URZ ;  /* 0x0000003f3f3ff290 */ /* 0x000ff6000fffe03f */
[----:B------:R-:W-:Y:S01]  /*b3450*/  @!UPT UIADD3 URZ, URZ, URZ, URZ ;  /* 0x0000003f3f3ff290 */ /* 0x000fe2000fffe03f */
[----:B------:R-:W-:Y:S01]  /*b3460*/  STL.64 [R1+0x1660], R76 ;  /* 0x0016604c01007387 */ /* 0x000fe20000100a00 */
[----:B------:R2:W-:Y:S03]  /*b3470*/  STL.64 [R1+0x1668], R78 ;  /* 0x0016684e01007387 */ /* 0x0005e60000100a00 */
[----:B--2---:R-:W2:Y:S01]  /*b3480*/  LDL.LU R79, [R1+0x58e8] ;  /* 0x0058e800014f7983 */ /* 0x004ea20000300800 */
[----:B------:R1:W5:Y:S02]  /*b3490*/  LDL.LU.64 R76, [R1+0x58e0] ;  /* 0x0058e000014c7983 */ /* 0x0003640000300a00 */
[----:B------:R-:W-:Y:S02]  /*b34a0*/  STL.64 [R1+0x1680], R16 ;  /* 0x0016801001007387 */ /* 0x000fe40000100a00 */
[----:B------:R3:W-:Y:S02]  /*b34b0*/  STL.64 [R1+0x1688], R18 ;  /* 0x0016881201007387 */ /* 0x0007e40000100a00 */
[C---:B---3--:R-:W-:Y:S08]  /*b34c0*/  HMMA.1688.F32.TF32 R16, R32.reuse, R240, R28 ;  /* 0x000000f02010723c */ /* 0x048ff0000008101c */
[C---:B------:R-:W-:Y:S11]  /*b34d0*/  HMMA.1688.F32.TF32 R28, R32.reuse, R236, R84 ;  /* 0x000000ec201c723c */ /* 0x040ff60000081054 */
[----:B------:R-:W-:Y:S04]  /*b34e0*/  @!UPT UIADD3 URZ, URZ, URZ, URZ ;  /* 0x0000003f3f3ff290 */ /* 0x000fe8000fffe03f */
[----:B------:R-:W-:Y:S01]  /*b34f0*/  STL.64 [R1+0x16a0], R16 ;  /* 0x0016a01001007387 */ /* 0x000fe20000100a00 */
[----:B------:R4:W-:Y:S02]  /*b3500*/  STL.64 [R1+0x16a8], R18 ;  /* 0x0016a81201007387 */ /* 0x0009e40000100a00 */
[C---:B----4-:R-:W-:Y:S08]  /*b3510*/  HMMA.1688.F32.TF32 R16, R32.reuse, R232, R132 ;  /* 0x000000e82010723c */ /* 0x050ff00000081084 */
[C---:B------:R-:W-:Y:S01]  /*b3520*/  HMMA.1688.F32.TF32 R84, R32.reuse, R228, R248 ;  /* 0x000000e42054723c */ /* 0x040fe200000810f8 */
[----:B------:R-:W-:Y:S01]  /*b3530*/  STL.64 [R1+0x16c0], R28 ;  /* 0x0016c01c01007387 */ /* 0x000fe20000100a00 */
[----:B------:R3:W-:Y:S06]  /*b3540*/  STL.64 [R1+0x16c8], R30 ;  /* 0x0016c81e01007387 */ /* 0x0007ec0000100a00 */
[C---:B---3--:R-:W-:Y:S07]  /*b3550*/  HMMA.1688.F32.TF32 R28, R32.reuse, R224, R128 ;  /* 0x000000e0201c723c */ /* 0x048fee0000081080 */
[----:B------:R-:W-:Y:S01]  /*b3560*/  STL.64 [R1+0x16e0], R16 ;  /* 0x0016e01001007387 */ /* 0x000fe20000100a00 */
[----:B------:R3:W-:Y:S02]  /*b3570*/  STL.64 [R1+0x16e8], R18 ;  /* 0x0016e81201007387 */ /* 0x0007e40000100a00 */
[C---:B---3--:R-:W-:Y:S05]  /*b3580*/  HMMA.1688.F32.TF32 R16, R32.reuse, R220, R40 ;  /* 0x000000dc2010723c */ /* 0x048fea0000081028 */
[----:B------:R-:W-:Y:S01]  /*b3590*/  STL.64 [R1+0x1710], R84 ;  /* 0x0017105401007387 */ /* 0x000fe20000100a00 */
[----:B------:R-:W-:Y:S02]  /*b35a0*/  STL.64 [R1+0x1718], R86 ;  /* 0x0017185601007387 */ /* 0x000fe40000100a00 */
[C---:B------:R-:W-:Y:S05]  /*b35b0*/  HMMA.1688.F32.TF32 R40, R32.reuse, R216, R44 ;  /* 0x000000d82028723c */ /* 0x040fea000008102c */
[----:B------:R-:W-:Y:S01]  /*b35c0*/  STL.64 [R1+0x1730], R28 ;  /* 0x0017301c01007387 */ /* 0x000fe20000100a00 */
[----:B------:R3:W-:Y:S02]  /*b35d0*/  STL.64 [R1+0x1738], R30 ;  /* 0x0017381e01007387 */ /* 0x0007e40000100a00 */
[C---:B---3--:R-:W-:Y:S07]  /*b35e0*/  HMMA.1688.F32.TF32 R28, R32.reuse, R212, R48 ;  /* 0x000000d4201c723c */ /* 0x048fee0000081030 */
[----:B------:R-:W-:Y:S01]  /*b35f0*/  STL.64 [R1+0x1750], R16 ;  /* 0x0017501001007387 */ /* 0x000fe20000100a00 */
[----:B------:R3:W-:Y:S02]  /*b3600*/  STL.64 [R1+0x1758], R18 ;  /* 0x0017581201007387 */ /* 0x0007e40000100a00 */
[C---:B---3--:R-:W-:Y:S05]  /*b3610*/  HMMA.1688.F32.TF32 R16, R32.reuse, R208, R52 ;  /* 0x000000d02010723c */ /* 0x048fea0000081034 */
[----:B------:R-:W-:Y:S01]  /*b3620*/  STL.64 [R1+0x1770], R40 ;  /* 0x0017702801007387 */ /* 0x000fe20000100a00 */
[----:B------:R3:W-:Y:S07]  /*b3630*/  STL.64 [R1+0x1778], R42 ;  /* 0x0017782a01007387 */ /* 0x0007ee0000100a00 */
[----:B------:R-:W-:Y:S02]  /*b3640*/  STL.64 [R1+0x1790], R28 ;  /* 0x0017901c01007387 */ /* 0x000fe40000100a00 */
[----:B------:R4:W-:Y:S01]  /*b3650*/  STL.64 [R1+0x1798], R30 ;  /* 0x0017981e01007387 */ /* 0x0009e20000100a00 */
[C---:B---3--:R-:W-:Y:S08]  /*b3660*/  HMMA.1688.F32.TF32 R40, R32.reuse, R204, R56 ;  /* 0x000000cc2028723c */ /* 0x048ff00000081038 */
[C---:B----4-:R-:W-:Y:S01]  /*b3670*/  HMMA.1688.F32.TF32 R28, R32.reuse, R200, R60 ;  /* 0x000000c8201c723c */ /* 0x050fe2000008103c */
[----:B------:R-:W-:Y:S01]  /*b3680*/  STL.64 [R1+0x17b0], R16 ;  /* 0x0017b01001007387 */ /* 0x000fe20000100a00 */
[----:B------:R3:W-:Y:S06]  /*b3690*/  STL.64 [R1+0x17b8], R18 ;  /* 0x0017b81201007387 */ /* 0x0007ec0000100a00 */
[C---:B---3--:R-:W-:Y:S07]  /*b36a0*/  HMMA.1688.F32.TF32 R16, R32.reuse, R196, R64 ;  /* 0x000000c42010723c */ /* 0x048fee0000081040 */
        /* <DEDUP_REMOVED lines=41> */
[----:B----4-:R-:W-:Y:S01]  /*b3940*/  HMMA.1688.F32.TF32 R28, R32, R140, R136 ;  /* 0x0000008c201c723c */ /* 0x010fe20000081088 */
[----:B--2---:R-:W-:Y:S04]  /*b3950*/  LDS R32, [R79+0xc280] ;  /* 0x00c280004f207984 */ /* 0x004fe80000000800 */
[----:B------:R-:W-:Y:S04]  /*b3960*/  LDS R34, [R79+0xd280] ;  /* 0x00d280004f227984 */ /* 0x000fe80000000800 */
[----:B------:R-:W-:Y:S04]  /*b3970*/  LDS R33, [R3+0xc280] ;  /* 0x00c2800003217984 */ /* 0x000fe80000000800 */
[----:B------:R-:W2:Y:S04]  /*b3980*/  LDS R35, [R3+0xd280] ;  /* 0x00d2800003237984 */ /* 0x000ea80000000800 */
[----:B------:R-:W-:Y:S01]  /*b3990*/  STL.64 [R1+0x1940], R16 ;  /* 0x0019401001007387 */ /* 0x000fe20000100a00 */
[----:B------:R3:W-:Y:S02]  /*b39a0*/  STL.64 [R1+0x1948], R18 ;  /* 0x0019481201007387 */ /* 0x0007e40000100a00 */
[C---:B---3--:R-:W-:Y:S01]  /*b39b0*/  HMMA.1688.F32.TF32 R16, R36.reuse, R24, R244 ;  /* 0x000000182410723c */ /* 0x048fe200000810f4 */
[----:B------:R-:W-:Y:S01]  /*b39c0*/  STL.64 [R1+0x1970], R40 ;  /* 0x0019702801007387 */ /* 0x000fe20000100a00 */
[----:B------:R-:W-:Y:S02]  /*b39d0*/  STL.64 [R1+0x1978], R42 ;  /* 0x0019782a01007387 */ /* 0x000fe40000100a00 */
[----:B------:R-:W3:Y:S02]  /*b39e0*/  LDL.LU R244, [R1+0x1430] ;  /* 0x0014300001f47983 */ /* 0x000ee40000300800 */
[----:B------:R4:W-:Y:S01]  /*b39f0*/  STL.64 [R1+0x1960], R28 ;  /* 0x0019601c01007387 */ /* 0x0009e20000100a00 */
[----:B------:R1:W-:Y:S11]  /*b3a00*/  STL.64 [R1+0x1968], R30 ;  /* 0x0019681e01007387 */ /* 0x0003f60000100a00 */
[----:B------:R-:W-:Y:S05]  /*b3a10*/  @!UPT UIADD3 URZ, URZ, URZ, URZ ;  /* 0x0000003f3f3ff290 */ /* 0x000fea000fffe03f */
[----:B------:R1:W-:Y:S01]  /*b3a20*/  STL.64 [R1+0x1f40], R16 ;  /* 0x001f401001007387 */ /* 0x0003e20000100a00 */
        /* <DEDUP_REMOVED lines=78> */
[----:B-1----:R-:W4:Y:S01]  /*b3f10*/  LDL.LU R30, [R1+0x1c28] ;  /* 0x001c2800011e7983 */ /* 0x002f220000300800 */
        /* <DEDUP_REMOVED lines=38> */
[----:B-1----:R1:W5:Y:S01]  /*b4180*/  LDL.LU.64 R18, [R1+0x58d8] ;  /* 0x0058d80001127983 */ /* 0x0023620000300a00 */
[----:B------:R-:W4:Y:S01]  /*b4190*/  LDL.LU.64 R16, [R1+0x58d0] ;  /* 0x0058d00001107983 */ /* 0x000f220000300a00 */
[C---:B---3--:R-:W-:Y:S08]  /*b41a0*/  HMMA.1688.F32.TF32 R84, R36.reuse, R12, R84 ;  /* 0x0000000c2454723c */ /* 0x048ff00000081054 */
[C---:B------:R-:W-:Y:S08]  /*b41b0*/  HMMA.1688.F32.TF32 R44, R36.reuse, R232, R44 ;  /* 0x000000e8242c723c */ /* 0x040ff0000008102c */
[C---:B----4-:R-:W-:Y:S11]  /*b41c0*/  HMMA.1688.F32.TF32 R28, R36.reuse, R16, R28 ;  /* 0x00000010241c723c */ /* 0x050ff6000008101c */
[----:B------:R-:W-:Y:S11]  /*b41d0*/  @!UPT UIADD3 URZ, URZ, URZ, URZ ;  /* 0x0000003f3f3ff290 */ /* 0x000ff6000fffe03f */
[----:B------:R-:W-:Y:S01]  /*b41e0*/  @!UPT UIADD3 URZ, URZ, URZ, URZ ;  /* 0x0000003f3f3ff290 */ /* 0x000fe2000fffe03f */
[----:B------:R-:W-:Y:S01]  /*b41f0*/  STL.64 [R1+0x2110], R28 ;  /* 0x0021101c01007387 */ /* 0x000fe20000100a00 */
[----:B------:R2:W-:Y:S02]  /*b4200*/  STL.64 [R1+0x2118], R30 ;  /* 0x0021181e01007387 */ /* 0x0005e40000100a00 */
[C---:B--2---:R-:W-:Y:S08]  /*b4210*/  HMMA.1688.F32.TF32 R28, R36.reuse, R8, R132 ;  /* 0x00000008241c723c */ /* 0x044ff00000081084 */
[C---:B------:R-:W-:Y:S01]  /*b4220*/  HMMA.1688.F32.TF32 R132, R36.reuse, R4, R248 ;  /* 0x000000042484723c */ /* 0x040fe200000810f8 */
[----:B------:R-:W-:Y:S01]  /*b4230*/  STL.64 [R1+0x2100], R84 ;  /* 0x0021005401007387 */ /* 0x000fe20000100a00 */
[----:B------:R2:W-:Y:S06]  /*b4240*/  STL.64 [R1+0x2108], R86 ;  /* 0x0021085601007387 */ /* 0x0005ec0000100a00 */
[C---:B--2---:R-:W-:Y:S07]  /*b4250*/  HMMA.1688.F32.TF32 R84, R36.reuse, R240, R128 ;  /* 0x000000f02454723c */ /* 0x044fee0000081080 */
[----:B------:R-:W-:Y:S01]  /*b4260*/  STL.64 [R1+0x20f0], R28 ;  /* 0x0020f01c01007387 */ /* 0x000fe20000100a00 */
[----:B------:R2:W-:Y:S02]  /*b4270*/  STL.64 [R1+0x20f8], R30 ;  /* 0x0020f81e01007387 */ /* 0x0005e40000100a00 */
[C---:B--2---:R-:W-:Y:S05]  /*b4280*/  HMMA.1688.F32.TF32 R28, R36.reuse, R236, R40 ;  /* 0x000000ec241c723c */ /* 0x044fea0000081028 */
[----:B------:R-:W-:Y:S01]  /*b4290*/  STL.64 [R1+0x20e0], R132 ;  /* 0x0020e08401007387 */ /* 0x000fe20000100a00 */
[----:B------:R-:W-:Y:S07]  /*b42a0*/  STL.64 [R1+0x20e8], R134 ;  /* 0x0020e88601007387 */ /* 0x000fee0000100a00 */
[----:B------:R-:W-:Y:S02]  /*b42b0*/  STL.64 [R1+0x20d0], R84 ;  /* 0x0020d05401007387 */ /* 0x000fe40000100a00 */
[----:B------:R-:W-:Y:S01]  /*b42c0*/  STL.64 [R1+0x20d8], R86 ;  /* 0x0020d85601007387 */ /* 0x000fe20000100a00 */
[C---:B------:R-:W-:Y:S07]  /*b42d0*/  HMMA.1688.F32.TF32 R40, R36.reuse, R228, R48 ;  /* 0x000000e42428723c */ /* 0x040fee0000081030 */
[----:B------:R-:W-:Y:S01]  /*b42e0*/  STL.64 [R1+0x20c0], R28 ;  /* 0x0020c01c01007387 */ /* 0x000fe20000100a00 */
[----:B------:R2:W-:Y:S02]  /*b42f0*/  STL.64 [R1+0x20c8], R30 ;  /* 0x0020c81e01007387 */ /* 0x0005e40000100a00 */
[C---:B--2---:R-:W-:Y:S01]  /*b4300*/  HMMA.1688.F32.TF32 R28, R36.reuse, R224, R52 ;  /* 0x000000e0241c723c */ /* 0x044fe20000081034 */
[----:B------:R-:W-:Y:S01]  /*b4310*/  STL.64 [R1+0x20b0], R44 ;  /* 0x0020b02c01007387 */ /* 0x000fe20000100a00 */
[----:B------:R2:W-:Y:S11]  /*b4320*/  STL.64 [R1+0x20b8], R46 ;  /* 0x0020b82e01007387 */ /* 0x0005f60000100a00 */
        /* <DEDUP_REMOVED lines=130> */
[----:B-1----:R-:W3:Y:S02]  /*b4b50*/  LDL.LU R28, [R1+0x1420] ;  /* 0x00142000011c7983 */ /* 0x002ee40000300800 */
        /* <DEDUP_REMOVED lines=37> */
[----:B------:R-:W-:Y:S08]  /*b4db0*/  HMMA.1688.F32.TF32 R132, R36, R140, R132 ;  /* 0x0000008c2484723c */ /* 0x000ff00000081084 */
[C---:B------:R-:W-:Y:S01]  /*b4dc0*/  HMMA.1688.F32.TF32 R40, R32.reuse, R16, R40 ;  /* 0x000000102028723c */ /* 0x040fe20000081028 */
[----:B------:R-:W-:Y:S04]  /*b4dd0*/  LDS R37, [R0+0xc280] ;  /* 0x00c2800000257984 */ /* 0x000fe80000000800 */
[----:B------:R-:W-:Y:S04]  /*b4de0*/  LDS R39, [R0+0xd280] ;  /* 0x00d2800000277984 */ /* 0x000fe80000000800 */
[----:B------:R-:W-:Y:S04]  /*b4df0*/  LDS R36, [R252+0xc280] ;  /* 0x00c28000fc247984 */ /* 0x000fe80000000800 */
[----:B------:R-:W1:Y:S01]  /*b4e00*/  LDS R38, [R252+0xd280] ;  /* 0x00d28000fc267984 */ /* 0x000e620000000800 */
[C---:B----4-:R-:W-:Y:S03]  /*b4e10*/  HMMA.1688.F32.TF32 R128, R32.reuse, R20, R128 ;  /* 0x000000142080723c */ /* 0x050fe60000081080 */
[----:B------:R-:W-:Y:S01]  /*b4e20*/  STL.64 [R1+0x1f60], R28 ;  /* 0x001f601c01007387 */ /* 0x000fe20000100a00 */
[----:B------:R2:W-:Y:S03]  /*b4e30*/  STL.64 [R1+0x1f68], R30 ;  /* 0x001f681e01007387 */ /* 0x0005e60000100a00 */
[----:B--2---:R2:W5:Y:S01]  /*b4e40*/  LDL.LU.64 R30, [R1+0x58c8] ;  /* 0x0058c800011e7983 */ /* 0x0045620000300a00 */
[----:B------:R2:W5:Y:S02]  /*b4e50*/  LDL.LU.64 R28, [R1+0x58c0] ;  /* 0x0058c000011c7983 */ /* 0x0005640000300a00 */
[----:B------:R-:W-:Y:S02]  /*b4e60*/  STL.64 [R1+0x1f50], R84 ;  /* 0x001f505401007387 */ /* 0x000fe40000100a00 */
[----:B------:R3:W-:Y:S02]  /*b4e70*/  STL.64 [R1+0x1f58], R86 ;  /* 0x001f585601007387 */ /* 0x0007e40000100a00 */
[C---:B---3--:R-:W-:Y:S01]  /*b4e80*/  HMMA.1688.F32.TF32 R84, R32.reuse, R24, R248 ;  /* 0x000000182054723c */ /* 0x048fe200000810f8 */
[----:B------:R-:W-:Y:S01]  /*b4e90*/  STL.64 [R1+0x1f30], R132 ;  /* 0x001f308401007387 */ /* 0x000fe20000100a00 */
[----:B------:R-:W-:Y:S11]  /*b4ea0*/  STL.64 [R1+0x1f38], R134 ;  /* 0x001f388601007387 */ /* 0x000ff60000100a00 */
[----:B------:R-:W-:Y:S10]  /*b4eb0*/  @!UPT UIADD3 URZ, URZ, URZ, URZ ;  /* 0x0000003f3f3ff290 */ /* 0x000ff4000fffe03f */
[----:B------:R-:W-:Y:S01]  /*b4ec0*/  STL.64 [R1+0x1860], R84 ;  /* 0x0018605401007387 */ /* 0x000fe20000100a00 */
[----:B------:R3:W-:Y:S02]  /*b4ed0*/  STL.64 [R1+0x1868], R86 ;  /* 0x0018685601007387 */ /* 0x0007e40000100a00 */
[----:B------:R-:W4:Y:S02]  /*b4ee0*/  LDL.LU R0, [R1+0x58b8] ;  /* 0x0058b80001007983 */ /* 0x000f240000300800 */
[----:B------:R-:W-:Y:S01]  /*b4ef0*/  STL.64 [R1+0x1840], R128 ;  /* 0x0018408001007387 */ /* 0x000fe20000100a00 */
[----:B------:R-:W-:Y:S01]  /*b4f00*/  STL.64 [R1+0x1848], R130 ;  /* 0x0018488201007387 */ /* 0x000fe20000100a00 */
[----:B------:R-:W-:Y:S02]  /*b4f10*/  STL.64 [R1+0x1820], R40 ;  /* 0x0018202801007387 */ /* 0x000fe40000100a00 */
[----:B------:R1:W-:Y:S01]  /*b4f20*/  STL.64 [R1+0x1828], R42 ;  /* 0x0018282a01007387 */ /* 0x0003e20000100a00 */
[C---:B---3--:R-:W-:Y:S08]  /*b4f30*/  HMMA.1688.F32.TF32 R84, R32.reuse, R12, R44 ;  /* 0x0000000c2054723c */ /* 0x048ff0000008102c */
[C---:B------:R-:W-:Y:S08]  /*b4f40*/  HMMA.1688.F32.TF32 R44, R32.reuse, R8, R48 ;  /* 0x00000008202c723c */ /* 0x040ff00000081030 */
[C---:B-1----:R-:W-:Y:S08]  /*b4f50*/  HMMA.1688.F32.TF32 R40, R32.reuse, R4, R52 ;  /* 0x000000042028723c */ /* 0x042ff00000081034 */
[C---:B------:R-:W-:Y:S01]  /*b4f60*/  HMMA.1688.F32.TF32 R48, R32.reuse, R240, R56 ;  /* 0x000000f02030723c */ /* 0x040fe20000081038 */
[----:B------:R-:W-:Y:S01]  /*b4f70*/  STL.64 [R1+0x1800], R84 ;  /* 0x0018005401007387 */ /* 0x000fe20000100a00 */
[----:B------:R-:W-:Y:S05]  /*b4f80*/  STL.64 [R1+0x1808], R86 ;  /* 0x0018085601007387 */ /* 0x000fea0000100a00 */
[----:B------:R-:W-:Y:S02]  /*b4f90*/  STL.64 [R1+0x17e0], R44 ;  /* 0x0017e02c01007387 */ /* 0x000fe40000100a00 */
[----:B------:R1:W-:Y:S06]  /*b4fa0*/  STL.64 [R1+0x17e8], R46 ;  /* 0x0017e82e01007387 */ /* 0x0003ec0000100a00 */
        /* <DEDUP_REMOVED lines=48> */
[----:B---3--:R-:W-:Y:S01]  /*b52b0*/  HMMA.1688.F32.TF32 R40, R32, R172, R244 ;  /* 0x000000ac2028723c */ /* 0x008fe200000810f4 */
[----:B------:R1:W-:Y:S01]  /*b52c0*/  STL.64 [R1+0x15e0], R48 ;  /* 0x0015e03001007387 */ /* 0x0003e20000100a00 */
[----:B------:R3:W-:Y:S02]  /*b52d0*/  STL.64 [R1+0x15e8], R50 ;  /* 0x0015e83201007387 */ /* 0x0007e40000100a00 */
[----:B------:R-:W2:Y:S11]  /*b52e0*/  LDL.LU R84, [R1+0xfb0] ;  /* 0x000fb00001547983 */ /* 0x000eb60000300800 */
[----:B------:R1:W-:Y:S01]  /*b52f0*/  STL.64 [R1+0x15d0], R44 ;  /* 0x0015d02c01007387 */ /* 0x0003e20000100a00 */
[----:B------:R1:W-:Y:S07]  /*b5300*/  STL.64 [R1+0x15d8], R46 ;  /* 0x0015d82e01007387 */ /* 0x0003ee0000100a00 */
        /* <DEDUP_REMOVED lines=57> */
[----:B-1----:R-:W2:Y:S01]  /*b56a0*/  LDL.LU R48, [R1+0x1230] ;  /* 0x0012300001307983 */ /* 0x002ea20000300800 */
        /* <DEDUP_REMOVED lines=45> */
[----:B----4-:R-:W-:-:S02]  /*b5980*/  MOV R130, R0 ;  /* 0x0000000000827202 */ /* 0x010fc40000000f00 */
[----:B------:R-:W4:Y:S02]  /*b5990*/  LDL.LU R0, [R1+0x58b4] ;  /* 0x0058b40001007983 */ /* 0x000f240000300800 */
[----:B------:R-:W-:Y:S02]  /*b59a0*/  IMAD.MOV.U32 R131, RZ, RZ, R2 ;  /* 0x000000ffff837224 */ /* 0x000fe400078e0002 */
        /* <DEDUP_REMOVED lines=8> */
[----:B------:R-:W-:Y:S01]  /*b5a30*/  HMMA.1688.F32.TF32 R32, R32, R140, R60 ;  /* 0x0000008c2020723c */ /* 0x000fe2000008103c */
[----:B------:R-:W-:Y:S01]  /*b5a40*/  STL.64 [R1+0x15b0], R132 ;  /* 0x0015b08401007387 */ /* 0x000fe20000100a00 */
[----:B------:R1:W-:Y:S03]  /*b5a50*/  STL.64 [R1+0x15b8], R134 ;  /* 0x0015b88601007387 */ /* 0x0003e60000100a00 */
[----:B-1----:R1:W5:Y:S01]  /*b5a60*/  LDL.LU.64 R134, [R1+0x58a8] ;  /* 0x0058a80001867983 */ /* 0x0023620000300a00 */
[----:B------:R1:W5:Y:S02]  /*b5a70*/  LDL.LU.64 R132, [R1+0x58a0] ;  /* 0x0058a00001847983 */ /* 0x0003640000300a00 */
[----:B------:R-:W-:Y:S02]  /*b5a80*/  STL.64 [R1+0x15a0], R248 ;  /* 0x0015a0f801007387 */ /* 0x000fe40000100a00 */
[----:B------:R2:W-:Y:S02]  /*b5a90*/  STL.64 [R1+0x15a8], R250 ;  /* 0x0015a8fa01007387 */ /* 0x0005e40000100a00 */
[----:B--2---:R1:W5:Y:S01]  /*b5aa0*/  LDL.LU.64 R250, [R1+0x5898] ;  /* 0x0058980001fa7983 */ /* 0x0043620000300a00 */
[----:B------:R1:W5:Y:S02]  /*b5ab0*/  LDL.LU.64 R248, [R1+0x5890] ;  /* 0x0058900001f87983 */ /* 0x0003640000300a00 */
[----:B------:R2:W-:Y:S02]  /*b5ac0*/  STL.64 [R1+0x1590], R40 ;  /* 0x0015902801007387 */ /* 0x0005e40000100a00 */
[----:B------:R-:W-:Y:S01]  /*b5ad0*/  STL.64 [R1+0x1598], R42 ;  /* 0x0015982a01007387 */ /* 0x000fe20000100a00 */
[----:B--2---:R1:W5:Y:S01]  /*b5ae0*/  LDL.LU.64 R40, [R1+0x5888] ;  /* 0x0058880001287983 */ /* 0x0043620000300a00 */
        /* <DEDUP_REMOVED lines=12> */
[----:B------:R1:W5:Y:S02]  /*b5bb0*/  LDL.LU.64 R60, [R1+0x5860] ;  /* 0x00586000013c7983 */ /* 0x0003640000300a00 */
[----:B------:R2:W-:Y:S02]  /*b5bc0*/  STL.64 [R1+0x14f0], R32 ;  /* 0x0014f02001007387 */ /* 0x0005e40000100a00 */
[----:B------:R4:W-:Y:S01]  /*b5bd0*/  STL.64 [R1+0x14f8], R34 ;  /* 0x0014f82201007387 */ /* 0x0009e20000100a00 */
[----:B--2---:R-:W2:Y:S01]  /*b5be0*/  LDL.LU R32, [R1+0x11b0] ;  /* 0x0011b00001207983 */ /* 0x004ea20000300800 */
[----:B------:R-:W2:Y:S02]  /*b5bf0*/  LDL.LU R33, [R1+0x11b4] ;  /* 0x0011b40001217983 */ /* 0x000ea40000300800 */
[----:B----4-:R-:W-:Y:S01]  /*b5c00*/  IMAD.MOV.U32 R34, RZ, RZ, R2 ;  /* 0x000000ffff227224 */ /* 0x010fe200078e0002 */
[----:B------:R-:W-:Y:S01]  /*b5c10*/  MOV R35, R0 ;  /* 0x0000000000237202 */ /* 0x000fe20000000f00 */
[C---:B------:R-:W-:Y:S08]  /*b5c20*/  HMMA.1688.F32.TF32 R64, R36.reuse, R24, R64 ;  /* 0x000000182440723c */ /* 0x040ff00000081040 */
[C---:B------:R-:W-:Y:S08]  /*b5c30*/  HMMA.1688.F32.TF32 R68, R36.reuse, R16, R68 ;  /* 0x000000102444723c */ /* 0x040ff00000081044 */
[C---:B------:R-:W-:Y:S08]  /*b5c40*/  HMMA.1688.F32.TF32 R72, R36.reuse, R12, R72 ;  /* 0x0000000c2448723c */ /* 0x040ff00000081048 */
[C---:B------:R-:W-:Y:S08]  /*b5c50*/  HMMA.1688.F32.TF32 R80, R36.reuse, R8, R80 ;  /* 0x000000082450723c */ /* 0x040ff00000081050 */
[C---:B------:R-:W-:Y:S08]  /*b5c60*/  HMMA.1688.F32.TF32 R88, R36.reuse, R4, R88 ;  /* 0x000000042458723c */ /* 0x040ff00000081058 */
[C---:B------:R-:W-:Y:S08]  /*b5c70*/  HMMA.1688.F32.TF32 R92, R36.reuse, R240, R92 ;  /* 0x000000f0245c723c */ /* 0x040ff0000008105c */
[C---:B------:R-:W-:Y:S01]  /*b5c80*/  HMMA.1688.F32.TF32 R96, R36.reuse, R236, R96 ;  /* 0x000000ec2460723c */ /* 0x040fe20000081060 */
[----:B------:R1:W5:Y:S01]  /*b5c90*/  LDL.LU R2, [R1+0x585c] ;  /* 0x00585c0001027983 */ /* 0x0003620000300800 */
[----:B------:R1:W5:Y:S06]  /*b5ca0*/  LDL.LU R0, [R1+0x5858] ;  /* 0x0058580001007983 */ /* 0x00036c0000300800 */
[C---:B------:R-:W-:Y:S08]  /*b5cb0*/  HMMA.1688.F32.TF32 R100, R36.reuse, R232, R100 ;  /* 0x000000e82464723c */ /* 0x040ff00000081064 */
[C---:B------:R-:W-:Y:S08]  /*b5cc0*/  HMMA.1688.F32.TF32 R104, R36.reuse, R228, R104 ;  /* 0x000000e42468723c */ /* 0x040ff00000081068 */
[C---:B------:R-:W-:Y:S08]  /*b5cd0*/  HMMA.1688.F32.TF32 R108, R36.reuse, R224, R108 ;  /* 0x000000e0246c723c */ /* 0x040ff0000008106c */
[C---:B------:R-:W-:Y:S01]  /*b5ce0*/  HMMA.1688.F32.TF32 R112, R36.reuse, R220, R112 ;  /* 0x000000dc2470723c */ /* 0x040fe20000081070 */
[----:B------:R3:W-:Y:S01]  /*b5cf0*/  STL.64 [R1+0x1ea0], R64 ;  /* 0x001ea04001007387 */ /* 0x0007e20000100a00 */
[----:B------:R-:W-:Y:S06]  /*b5d00*/  STL.64 [R1+0x1ea8], R66 ;  /* 0x001ea84201007387 */ /* 0x000fec0000100a00 */
[C---:B------:R-:W-:Y:S01]  /*b5d10*/  HMMA.1688.F32.TF32 R116, R36.reuse, R216, R116 ;  /* 0x000000d82474723c */ /* 0x040fe20000081074 */
[----:B---3--:R1:W5:Y:S07]  /*b5d20*/  LDL.LU.64 R64, [R1+0x5850] ;  /* 0x0058500001407983 */ /* 0x00836e0000300a00 */
        /* <DEDUP_REMOVED lines=10> */
[----:B------:R2:W-:Y:S02]  /*b5dd0*/  STL.64 [R1+0x1e80], R68 ;  /* 0x001e804401007387 */ /* 0x0005e40000100a00 */
[----:B------:R-:W-:Y:S01]  /*b5de0*/  STL.64 [R1+0x1e88], R70 ;  /* 0x001e884601007387 */ /* 0x000fe20000100a00 */
[----:B------:R-:W3:Y:S04]  /*b5df0*/  LDS R32, [R79+0xc300] ;  /* 0x00c300004f207984 */ /* 0x000ee80000000800 */
[----:B------:R-:W4:Y:S04]  /*b5e00*/  LDS R34, [R79+0xd300] ;  /* 0x00d300004f227984 */ /* 0x000f280000000800 */
[----:B------:R-:W1:Y:S04]  /*b5e10*/  LDS R33, [R3+0xc300] ;  /* 0x00c3000003217984 */ /* 0x000e680000000800 */
[----:B------:R-:W1:Y:S04]  /*b5e20*/  LDS R35, [R3+0xd300] ;  /* 0x00d3000003237984 */ /* 0x000e680000000800 */
        /* <DEDUP_REMOVED lines=9> */
[----:B-1----:R2:W5:Y:S01]  /*b5ec0*/  LDL.LU.64 R88, [R1+0x5830] ;  /* 0x0058300001587983 */ /* 0x0025620000300a00 */
        /* <DEDUP_REMOVED lines=27> */
[----:B------:R-:W-:Y:S02]  /*b6080*/  STL.64 [R1+0x1ee0], R136 ;  /* 0x001ee08801007387 */ /* 0x000fe40000100a00 */
[----:B------:R1:W-:Y:S02]  /*b6090*/  STL.64 [R1+0x1ee8], R138 ;  /* 0x001ee88a01007387 */ /* 0x0003e40000100a00 */
[----:B-1----:R2:W5:Y:S01]  /*b60a0*/  LDL.LU.64 R138, [R1+0x57e0] ;  /* 0x0057e000018a7983 */ /* 0x0025620000300a00 */
[----:B------:R2:W5:Y:S02]  /*b60b0*/  LDL.LU.64 R136, [R1+0x57d8] ;  /* 0x0057d80001887983 */ /* 0x0005640000300a00 */
[----:B------:R-:W-:Y:S02]  /*b60c0*/  STL.64 [R1+0x1ed0], R244 ;  /* 0x001ed0f401007387 */ /* 0x000fe40000100a00 */
[----:B------:R1:W-:Y:S02]  /*b60d0*/  STL.64 [R1+0x1ed8], R246 ;  /* 0x001ed8f601007387 */ /* 0x0003e40000100a00 */
[----:B-1----:R2:W5:Y:S01]  /*b60e0*/  LDL.LU.64 R246, [R1+0x57d0] ;  /* 0x0057d00001f67983 */ /* 0x0025620000300a00 */
[----:B------:R2:W5:Y:S02]  /*b60f0*/  LDL.LU.64 R244, [R1+0x57c8] ;  /* 0x0057c80001f47983 */ /* 0x0005640000300a00 */
[----:B------:R-:W-:Y:S02]  /*b6100*/  STL.64 [R1+0x1ec0], R84 ;  /* 0x001ec05401007387 */ /* 0x000fe40000100a00 */
[----:B------:R1:W-:Y:S02]  /*b6110*/  STL.64 [R1+0x1ec8], R86 ;  /* 0x001ec85601007387 */ /* 0x0003e40000100a00 */
[----:B-1----:R-:W-:Y:S11]  /*b6120*/  HMMA.1688.F32.TF32 R84, R36, R192, R128 ;  /* 0x000000c02454723c */ /* 0x002ff60000081080 */
[----:B------:R-:W-:Y:S11]  /*b6130*/  @!UPT UIADD3 URZ, URZ, URZ, URZ ;  /* 0x0000003f3f3ff290 */ /* 0x000ff6000fffe03f */
[----:B------:R-:W-:Y:S01]  /*b6140*/  @!UPT UIADD3 URZ, URZ, URZ, URZ ;  /* 0x0000003f3f3ff290 */ /* 0x000fe2000fffe03f */
[----:B------:R2:W-:Y:S01]  /*b6150*/  STL.64 [R1+0x1eb0], R84 ;  /* 0x001eb05401007387 */ /* 0x0005e20000100a00 */
[----:B------:R2:W-:Y:S02]  /*b6160*/  STL.64 [R1+0x1eb8], R86 ;  /* 0x001eb85601007387 */ /* 0x0005e40000100a00 */
[----:B---34-:R-:W3:Y:S04]  /*b6170*/  LDL.LU R128, [R1+0xe70] ;  /* 0x000e700001807983 */ /* 0x018ee80000300800 */
[----:B------:R-:W3:Y:S04]  /*b6180*/  LDL.LU R129, [R1+0xe74] ;  /* 0x000e740001817983 */ /* 0x000ee80000300800 */
[----:B------:R-:W3:Y:S04]  /*b6190*/  LDL.LU R130, [R1+0xe78] ;  /* 0x000e780001827983 */ /* 0x000ee80000300800 */
[----:B------:R-:W3:Y:S04]  /*b61a0*/  LDL.LU R131, [R1+0xe7c] ;  /* 0x000e7c0001837983 */ /* 0x000ee80000300800 */
[----:B--2---:R-:W2:Y:S04]  /*b61b0*/  LDL.LU R84, [R1+0xe80] ;  /* 0x000e800001547983 */ /* 0x004ea80000300800 */
[----:B------:R-:W2:Y:S04]  /*b61c0*/  LDL.LU R85, [R1+0xe84] ;  /* 0x000e840001557983 */ /* 0x000ea80000300800 */
[----:B------:R-:W2:Y:S04]  /*b61d0*/  LDL.LU R86, [R1+0xe88] ;  /* 0x000e880001567983 */ /* 0x000ea80000300800 */
[----:B------:R-:W2:Y:S04]  /*b61e0*/  LDL.LU R87, [R1+0xe8c] ;  /* 0x000e8c0001577983 */ /* 0x000ea80000300800 */
[----:B-----5:R1:W-:Y:S04]  /*b61f0*/  STL.64 [R1+0x5c10], R52 ;  /* 0x005c103401007387 */ /* 0x0203e80000100a00 */
[----:B-1----:R-:W4:Y:S04]  /*b6200*/  LDL.LU R52, [R1+0xea0] ;  /* 0x000ea00001347983 */ /* 0x002f280000300800 */
[----:B------:R-:W4:Y:S04]  /*b6210*/  LDL.LU R53, [R1+0xea4] ;  /* 0x000ea40001357983 */ /* 0x000f280000300800 */
[----:B------:R-:W4:Y:S04]  /*b6220*/  LDL.LU R54, [R1+0xea8] ;  /* 0x000ea80001367983 */ /* 0x000f280000300800 */
[----:B------:R-:W4:Y:S04]  /*b6230*/  LDL.LU R55, [R1+0xeac] ;  /* 0x000eac0001377983 */ /* 0x000f280000300800 */
[----:B------:R1:W-:Y:S04]  /*b6240*/  STL.64 [R1+0x5c08], R56 ;  /* 0x005c083801007387 */ /* 0x0003e80000100a00 */
[----:B-1----:R-:W2:Y:S04]  /*b6250*/  LDL.LU R56, [R1+0xec0] ;  /* 0x000ec00001387983 */ /* 0x002ea80000300800 */
[----:B------:R-:W2:Y:S04]  /*b6260*/  LDL.LU R57, [R1+0xec4] ;  /* 0x000ec40001397983 */ /* 0x000ea80000300800 */
[----:B------:R-:W2:Y:S04]  /*b6270*/  LDL.LU R58, [R1+0xec8] ;  /* 0x000ec800013a7983 */ /* 0x000ea80000300800 */
[----:B------:R-:W2:Y:S04]  /*b6280*/  LDL.LU R59, [R1+0xecc] ;  /* 0x000ecc00013b7983 */ /* 0x000ea80000300800 */
[----:B------:R1:W-:Y:S04]  /*b6290*/  STL.64 [R1+0x5c00], R64 ;  /* 0x005c004001007387 */ /* 0x0003e80000100a00 */
[----:B-1----:R-:W2:Y:S04]  /*b62a0*/  LDL.LU R64, [R1+0xed0] ;  /* 0x000ed00001407983 */ /* 0x002ea80000300800 */
[----:B------:R-:W2:Y:S04]  /*b62b0*/  LDL.LU R65, [R1+0xed4] ;  /* 0x000ed40001417983 */ /* 0x000ea80000300800 */
[----:B------:R-:W2:Y:S04]  /*b62c0*/  LDL.LU R66, [R1+0xed8] ;  /* 0x000ed80001427983 */ /* 0x000ea80000300800 */
[----:B------:R-:W2:Y:S04]  /*b62d0*/  LDL.LU R67, [R1+0xedc] ;  /* 0x000edc0001437983 */ /* 0x000ea80000300800 */
[----:B------:R1:W-:Y:S04]  /*b62e0*/  STL.64 [R1+0x5bf8], R68 ;  /* 0x005bf84401007387 */ /* 0x0003e80000100a00 */
[----:B-1----:R-:W3:Y:S04]  /*b62f0*/  LDL.LU R68, [R1+0xee0] ;  /* 0x000ee00001447983 */ /* 0x002ee80000300800 */
[----:B------:R-:W3:Y:S04]  /*b6300*/  LDL.LU R69, [R1+0xee4] ;  /* 0x000ee40001457983 */ /* 0x000ee80000300800 */
[----:B------:R-:W3:Y:S04]  /*b6310*/  LDL.LU R70, [R1+0xee8] ;  /* 0x000ee80001467983 */ /* 0x000ee80000300800 */
[----:B------:R-:W3:Y:S04]  /*b6320*/  LDL.LU R71, [R1+0xeec] ;  /* 0x000eec0001477983 */ /* 0x000ee80000300800 */
[----:B------:R1:W-:Y:S04]  /*b6330*/  STL.64 [R1+0x5bf0], R72 ;  /* 0x005bf04801007387 */ /* 0x0003e80000100a00 */
[----:B-1----:R-:W4:Y:S04]  /*b6340*/  LDL.LU R72, [R1+0xf10] ;  /* 0x000f100001487983 */ /* 0x002f280000300800 */
[----:B------:R-:W4:Y:S04]  /*b6350*/  LDL.LU R73, [R1+0xf14] ;  /* 0x000f140001497983 */ /* 0x000f280000300800 */
[----:B------:R-:W4:Y:S04]  /*b6360*/  LDL.LU R74, [R1+0xf18] ;  /* 0x000f1800014a7983 */ /* 0x000f280000300800 */
[----:B------:R-:W4:Y:S04]  /*b6370*/  LDL.LU R75, [R1+0xf1c] ;  /* 0x000f1c00014b7983 */ /* 0x000f280000300800 */
        /* <DEDUP_REMOVED lines=29> */
[----:B------:R-:W-:Y:S04]  /*b6550*/  STL [R1+0x588c], R0 ;  /* 0x00588c0001007387 */ /* 0x000fe80000100800 */
[----:B------:R-:W-:Y:S01]  /*b6560*/  STL [R1+0x5888], R2 ;  /* 0x0058880201007387 */ /* 0x000fe20000100800 */
[C---:B--2---:R-:W-:Y:S08]  /*b6570*/  HMMA.1688.F32.TF32 R64, R36.reuse, R168, R64 ;  /* 0x000000a82440723c */ /* 0x044ff00000081040 */
[C---:B---3--:R-:W-:Y:S08]  /*b6580*/  HMMA.1688.F32.TF32 R68, R36.reuse, R172, R68 ;  /* 0x000000ac2444723c */ /* 0x048ff00000081044 */
[C---:B----4-:R-:W-:Y:S08]  /*b6590*/  HMMA.1688.F32.TF32 R80, R36.reuse, R180, R80 ;  /* 0x000000b42450723c */ /* 0x050ff00000081050 */
[C---:B-1----:R-:W-:Y:S08]  /*b65a0*/  HMMA.1688.F32.TF32 R88, R36.reuse, R184, R120 ;  /* 0x000000b82458723c */ /* 0x042ff00000081078 */
[C---:B------:R-:W-:Y:S11]  /*b65b0*/  HMMA.1688.F32.TF32 R28, R36.reuse, R188, R104 ;  /* 0x000000bc241c723c */ /* 0x040ff60000081068 */
[----:B------:R-:W-:Y:S11]  /*b65c0*/  @!UPT UIADD3 URZ, URZ, URZ, URZ ;  /* 0x0000003f3f3ff290 */ /* 0x000ff6000fffe03f */
[----:B------:R-:W-:Y:S01]  /*b65d0*/  @!UPT UIADD3 URZ, URZ, URZ, URZ ;  /* 0x0000003f3f3ff290 */ /* 0x000fe2000fffe03f */
[----:B------:R-:W-:Y:S04]  /*b65e0*/  STL.64 [R1+0x1f20], R28 ;  /* 0x001f201c01007387 */ /* 0x000fe80000100a00 */
[----:B------:R1:W-:Y:S04]  /*b65f0*/  STL.64 [R1+0x1f28], R30 ;  /* 0x001f281e01007387 */ /* 0x0003e80000100a00 */
[----:B------:R-:W-:Y:S04]  /*b6600*/  STL.64 [R1+0x1de0], R88 ;  /* 0x001de05801007387 */ /* 0x000fe80000100a00 */
[----:B------:R-:W-:Y:S01]  /*b6610*/  STL.64 [R1+0x1de8], R90 ;  /* 0x001de85a01007387 */ /* 0x000fe20000100a00 */
[C---:B-1----:R-:W-:Y:S03]  /*b6620*/  HMMA.1688.F32.TF32 R28, R36.reuse, R176, R72 ;  /* 0x000000b0241c723c */ /* 0x042fe60000081048 */
[----:B------:R-:W-:Y:S04]  /*b6630*/  STL.64 [R1+0x1dd0], R80 ;  /* 0x001dd05001007387 */ /* 0x000fe80000100a00 */
[----:B------:R-:W-:Y:S11]  /*b6640*/  STL.64 [R1+0x1dd8], R82 ;  /* 0x001dd85201007387 */ /* 0x000ff60000100a00 */
[----:B------:R-:W-:Y:S05]  /*b6650*/  @!UPT UIADD3 URZ, URZ, URZ, URZ ;  /* 0x0000003f3f3ff290 */ /* 0x000fea000fffe03f */
[----:B------:R-:W-:Y:S04]  /*b6660*/  STL.64 [R1+0x1dc0], R28 ;  /* 0x001dc01c01007387 */ /* 0x000fe80000100a00 */
[----:B------:R1:W-:Y:S04]  /*b6670*/  STL.64 [R1+0x1dc8], R30 ;  /* 0x001dc81e01007387 */ /* 0x0003e80000100a00 */
[----:B------:R-:W-:Y:S04]  /*b6680*/  STL.64 [R1+0x1db0], R68 ;  /* 0x001db04401007387 */ /* 0x000fe80000100a00 */
[----:B------:R-:W-:Y:S01]  /*b6690*/  STL.64 [R1+0x1db8], R70 ;  /* 0x001db84601007387 */ /* 0x000fe20000100a00 */
[C---:B-1----:R-:W-:Y:S03]  /*b66a0*/  HMMA.1688.F32.TF32 R28, R36.reuse, R164, R56 ;  /* 0x000000a4241c723c */ /* 0x042fe60000081038 */
[----:B------:R-:W-:Y:S04]  /*b66b0*/  STL.64 [R1+0x1da0], R64 ;  /* 0x001da04001007387 */ /* 0x000fe80000100a00 */
[----:B------:R-:W-:Y:S01]  /*b66c0*/  STL.64 [R1+0x1da8], R66 ;  /* 0x001da84201007387 */ /* 0x000fe20000100a00 */
[C---:B------:R-:W-:Y:S08]  /*b66d0*/  HMMA.1688.F32.TF32 R56, R36.reuse, R160, R52 ;  /* 0x000000a02438723c */ /* 0x040ff00000081034 */
[C---:B------:R-:W-:Y:S07]  /*b66e0*/  HMMA.1688.F32.TF32 R52, R36.reuse, R156, R84 ;  /* 0x0000009c2434723c */ /* 0x040fee0000081054 */
[----:B------:R-:W-:Y:S04]  /*b66f0*/  STL.64 [R1+0x1d90], R28 ;  /* 0x001d901c01007387 */ /* 0x000fe80000100a00 */
[----:B------:R1:W-:Y:S04]  /*b6700*/  STL.64 [R1+0x1d98], R30 ;  /* 0x001d981e01007387 */ /* 0x0003e80000100a00 */
[----:B------:R-:W-:Y:S04]  /*b6710*/  STL.64 [R1+0x1d80], R56 ;  /* 0x001d803801007387 */ /* 0x000fe80000100a00 */
[----:B------:R-:W-:Y:S01]  /*b6720*/  STL.64 [R1+0x1d88], R58 ;  /* 0x001d883a01007387 */ /* 0x000fe20000100a00 */
[C---:B-1----:R-:W-:Y:S03]  /*b6730*/  HMMA.1688.F32.TF32 R28, R36.reuse, R152, R128 ;  /* 0x00000098241c723c */ /* 0x042fe60000081080 */
[----:B------:R-:W2:Y:S04]  /*b6740*/  LDL.LU R104, [R1+0xcd0] ;  /* 0x000cd00001687983 */ /* 0x000ea80000300800 */
[----:B------:R-:W-:Y:S04]  /*b6750*/  STL.64 [R1+0x1d70], R52 ;  /* 0x001d703401007387 */ /* 0x000fe80000100a00 */
[----:B------:R-:W-:Y:S11]  /*b6760*/  STL.64 [R1+0x1d78], R54 ;  /* 0x001d783601007387 */ /* 0x000ff60000100a00 */
[----:B------:R-:W-:Y:S01]  /*b6770*/  @!UPT UIADD3 URZ, URZ, URZ, URZ ;  /* 0x0000003f3f3ff290 */ /* 0x000fe2000fffe03f */
        /* <DEDUP_REMOVED lines=88> */
[----:B------:R1:W-:Y:S04]  /*b6d00*/  STL.64 [R1+0x1d50], R84 ;  /* 0x001d505401007387 */ /* 0x0003e80000100a00 */
[----:B------:R2:W-:Y:S01]  /*b6d10*/  STL.64 [R1+0x1d58], R86 ;  /* 0x001d585601007387 */ /* 0x0005e20000100a00 */
[----:B----4-:R-:W-:Y:S03]  /*b6d20*/  HMMA.1688.F32.TF32 R36, R36, R140, R56 ;  /* 0x0000008c2424723c */ /* 0x010fe60000081038 */
[----:B-1----:R-:W3:Y:S04]  /*b6d30*/  LDL.LU R84, [R1+0xcb0] ;  /* 0x000cb00001547983 */ /* 0x002ee80000300800 */
[----:B------:R-:W3:Y:S04]  /*b6d40*/  LDL.LU R85, [R1+0xcb4] ;  /* 0x000cb40001557983 */ /* 0x000ee80000300800 */
[----:B--2---:R-:W3:Y:S04]  /*b6d50*/  LDL.LU R86, [R1+0xcb8] ;  /* 0x000cb80001567983 */ /* 0x004ee80000300800 */
[----:B------:R-:W3:Y:S04]  /*b6d60*/  LDL.LU R87, [R1+0xcbc] ;  /* 0x000cbc0001577983 */ /* 0x000ee80000300800 */
[----:B------:R1:W-:Y:S04]  /*b6d70*/  STL.64 [R1+0x1d40], R52 ;  /* 0x001d403401007387 */ /* 0x0003e80000100a00 */
[----:B------:R-:W-:Y:S04]  /*b6d80*/  STL.64 [R1+0x1d48], R54 ;  /* 0x001d483601007387 */ /* 0x000fe80000100a00 */
[----:B-1----:R-:W2:Y:S04]  /*b6d90*/  LDL.LU.64 R52, [R1+0x5c10] ;  /* 0x005c100001347983 */ /* 0x002ea80000300a00 */
        /* <DEDUP_REMOVED lines=9> */
[C---:B------:R-:W-:Y:S07]  /*b6e30*/  HMMA.1688.F32.TF32 R68, R32.reuse, R16, R68 ;  /* 0x000000102044723c */ /* 0x040fee0000081044 */
[----:B------:R-:W-:Y:S01]  /*b6e40*/  STL.64 [R1+0x1070], R128 ;  /* 0x0010708001007387 */ /* 0x000fe20000100a00 */
[C---:B------:R-:W-:Y:S03]  /*b6e50*/  HMMA.1688.F32.TF32 R72, R32.reuse, R12, R72 ;  /* 0x0000000c2048723c */ /* 0x040fe60000081048 */
[----:B------:R-:W-:Y:S04]  /*b6e60*/  STL.64 [R1+0x1078], R130 ;  /* 0x0010788201007387 */ /* 0x000fe80000100a00 */
[----:B------:R1:W-:Y:S01]  /*b6e70*/  STL.64 [R1+0x1020], R64 ;  /* 0x0010204001007387 */ /* 0x0003e20000100a00 */
[C---:B------:R-:W-:Y:S03]  /*b6e80*/  HMMA.1688.F32.TF32 R80, R32.reuse, R8, R80 ;  /* 0x000000082050723c */ /* 0x040fe60000081050 */
[----:B------:R-:W-:Y:S04]  /*b6e90*/  STL.64 [R1+0x1028], R66 ;  /* 0x0010284201007387 */ /* 0x000fe80000100a00 */
[----:B------:R-:W-:Y:S01]  /*b6ea0*/  LDS R128, [R79+0xc380] ;  /* 0x00c380004f807984 */ /* 0x000fe20000000800 */
[C---:B------:R-:W-:Y:S03]  /*b6eb0*/  HMMA.1688.F32.TF32 R28, R32.reuse, R240, R28 ;  /* 0x000000f0201c723c */ /* 0x040fe6000008101c */
[----:B-1----:R-:W3:Y:S04]  /*b6ec0*/  LDL.LU.64 R64, [R1+0x5c00] ;  /* 0x005c000001407983 */ /* 0x002ee80000300a00 */
[----:B------:R1:W-:Y:S04]  /*b6ed0*/  STL.64 [R1+0xfd0], R68 ;  /* 0x000fd04401007387 */ /* 0x0003e80000100a00 */
[----:B------:R-:W-:Y:S01]  /*b6ee0*/  STL.64 [R1+0xfd8], R70 ;  /* 0x000fd84601007387 */ /* 0x000fe20000100a00 */
[C---:B------:R-:W-:Y:S03]  /*b6ef0*/  HMMA.1688.F32.TF32 R112, R32.reuse, R220, R112 ;  /* 0x000000dc2070723c */ /* 0x040fe60000081070 */
[----:B------:R-:W-:Y:S04]  /*b6f00*/  LDS R130, [R79+0xd380] ;  /* 0x00d380004f827984 */ /* 0x000fe80000000800 */
[----:B-1----:R-:W3:Y:S04]  /*b6f10*/  LDL.LU.64 R68, [R1+0x5bf8] ;  /* 0x005bf80001447983 */ /* 0x002ee80000300a00 */
[----:B------:R1:W-:Y:S04]  /*b6f20*/  STL.64 [R1+0xfb0], R72 ;  /* 0x000fb04801007387 */ /* 0x0003e80000100a00 */
[----:B------:R-:W-:Y:S01]  /*b6f30*/  STL.64 [R1+0xfb8], R74 ;  /* 0x000fb84a01007387 */ /* 0x000fe20000100a00 */
[C---:B------:R-:W-:Y:S03]  /*b6f40*/  HMMA.1688.F32.TF32 R96, R32.reuse, R208, R96 ;  /* 0x000000d02060723c */ /* 0x040fe60000081060 */
[----:B------:R-:W-:Y:S04]  /*b6f50*/  LDS R129, [R3+0xc380] ;  /* 0x00c3800003817984 */ /* 0x000fe80000000800 */
[----:B-1----:R-:W3:Y:S04]  /*b6f60*/  LDL.LU.64 R72, [R1+0x5bf0] ;  /* 0x005bf00001487983 */ /* 0x002ee80000300a00 */
[----:B------:R1:W-:Y:S04]  /*b6f70*/  STL.64 [R1+0xfa0], R80 ;  /* 0x000fa05001007387 */ /* 0x0003e80000100a00 */
[----:B------:R-:W-:Y:S04]  /*b6f80*/  STL.64 [R1+0xfa8], R82 ;  /* 0x000fa85201007387 */ /* 0x000fe80000100a00 */
[----:B------:R-:W2:Y:S04]  /*b6f90*/  LDS R131, [R3+0xd380] ;  /* 0x00d3800003837984 */ /* 0x000ea80000000800 */
[----:B-1----:R-:W3:Y:S04]  /*b6fa0*/  LDL.LU.64 R80, [R1+0x5be8] ;  /* 0x005be80001507983 */ /* 0x002ee80000300a00 */
[----:B------:R-:W3:Y:S01]  /*b6fb0*/  LDL R0, [R1+0xf30] ;  /* 0x000f300001007983 */ /* 0x000ee20000100800 */
[C---:B--2---:R-:W-:Y:S11]  /*b6fc0*/  HMMA.1688.F32.TF32 R36, R32.reuse, R4, R36 ;  /* 0x000000042024723c */ /* 0x044ff60000081024 */
[----:B------:R-:W-:Y:S11]  /*b6fd0*/  @!UPT UIADD3 URZ, URZ, URZ, URZ ;  /* 0x0000003f3f3ff290 */ /* 0x000ff6000fffe03f */
[----:B------:R-:W-:Y:S01]  /*b6fe0*/  @!UPT UIADD3 URZ, URZ, URZ, URZ ;  /* 0x0000003f3f3ff290 */ /* 0x000fe2000fffe03f */
[----:B------:R-:W-:Y:S04]  /*b6ff0*/  STL.64 [R1+0xf70], R36 ;  /* 0x000f702401007387 */ /* 0x000fe80000100a00 */
[----:B------:R1:W-:Y:S04]  /*b7000*/  STL.64 [R1+0xf78], R38 ;  /* 0x000f782601007387 */ /* 0x0003e80000100a00 */
[----:B------:R-:W-:Y:S04]  /*b7010*/  STL.64 [R1+0xf50], R28 ;  /* 0x000f501c01007387 */ /* 0x000fe80000100a00 */
[----:B------:R2:W-:Y:S01]  /*b7020*/  STL.64 [R1+0xf58], R30 ;  /* 0x000f581e01007387 */ /* 0x0005e20000100a00 */
[C---:B-1----:R-:W-:Y:S08]  /*b7030*/  HMMA.1688.F32.TF32 R36, R32.reuse, R236, R132 ;  /* 0x000000ec2024723c */ /* 0x042ff00000081084 */
[C---:B------:R-:W-:Y:S08]  /*b7040*/  HMMA.1688.F32.TF32 R132, R32.reuse, R232, R248 ;  /* 0x000000e82084723c */ /* 0x040ff000000810f8 */
[C---:B--2---:R-:W-:Y:S07]  /*b7050*/  HMMA.1688.F32.TF32 R28, R32.reuse, R228, R124 ;  /* 0x000000e4201c723c */ /* 0x044fee000008107c */
        /* <DEDUP_REMOVED lines=26> */
[C---:B-1----:R-:W-:Y:S07]  /*b7200*/  HMMA.1688.F32.TF32 R28, R32.reuse, R192, R120 ;  /* 0x000000c0201c723c */ /* 0x042fee0000081078 */
[----:B------:R1:W-:Y:S04]  /*b7210*/  STL.64 [R1+0xcf0], R36 ;  /* 0x000cf02401007387 */ /* 0x0003e80000100a00 */
[----:B------:R2:W-:Y:S04]  /*b7220*/  STL.64 [R1+0xcf8], R38 ;  /* 0x000cf82601007387 */ /* 0x0005e80000100a00 */
[----:B-1----:R-:W2:Y:S04]  /*b7230*/  LDL.LU R36, [R1+0x170] ;  /* 0x0001700001247983 */ /* 0x002ea80000300800 */
[----:B------:R-:W-:Y:S04]  /*b7240*/  STL.64 [R1+0xce0], R88 ;  /* 0x000ce05801007387 */ /* 0x000fe80000100a00 */
[----:B------:R-:W-:Y:S04]  /*b7250*/  STL.64 [R1+0xce8], R90 ;  /* 0x000ce85a01007387 */ /* 0x000fe80000100a00 */
[----:B------:R-:W-:Y:S04]  /*b7260*/  STL.64 [R1+0xcd0], R28 ;  /* 0x000cd01c01007387 */ /* 0x000fe80000100a00 */
[----:B------:R3:W-:Y:S04]  /*b7270*/  STL.64 [R1+0xcd8], R30 ;  /* 0x000cd81e01007387 */ /* 0x0007e80000100a00 */
[----:B------:R-:W2:Y:S04]  /*b7280*/  LDL.LU R37, [R1+0x174] ;  /* 0x0001740001257983 */ /* 0x000ea80000300800 */
[----:B--2---:R-:W2:Y:S01]  /*b7290*/  LDL.LU R38, [R1+0x178] ;  /* 0x0001780001267983 */ /* 0x004ea20000300800 */
[C---:B---3--:R-:W-:Y:S03]  /*b72a0*/  HMMA.1688.F32.TF32 R28, R32.reuse, R188, R84 ;  /* 0x000000bc201c723c */ /* 0x048fe60000081054 */
[----:B------:R-:W2:Y:S04]  /*b72b0*/  LDL.LU R39, [R1+0x17c] ;  /* 0x00017c0001277983 */ /* 0x000ea80000300800 */
[----:B------:R-:W2:Y:S11]  /*b72c0*/  LDL.LU R112, [R1+0xc10] ;  /* 0x000c100001707983 */ /* 0x000eb60000300800 */
[----:B------:R-:W-:Y:S05]  /*b72d0*/  @!UPT UIADD3 URZ, URZ, URZ, URZ ;  /* 0x0000003f3f3ff290 */ /* 0x000fea000fffe03f */
        /* <DEDUP_REMOVED lines=45> */
[----:B-1----:R-:W2:Y:S01]  /*b75b0*/  LDL.LU R28, [R1+0x1a0] ;  /* 0x0001a000011c7983 */ /* 0x002ea20000300800 */
[C---:B------:R-:W-:Y:S08]  /*b75c0*/  HMMA.1688.F32.TF32 R244, R32.reuse, R140, R244 ;  /* 0x0000008c20f4723c */ /* 0x040ff000000810f4 */
[C---:B--2---:R-:W-:Y:S08]  /*b75d0*/  HMMA.1688.F32.TF32 R84, R32.reuse, R180, R84 ;  /* 0x000000b42054723c */ /* 0x044ff00000081054 */
[C---:B---3--:R-:W-:Y:S11]  /*b75e0*/  HMMA.1688.F32.TF32 R124, R32.reuse, R184, R124 ;  /* 0x000000b8207c723c */ /* 0x048ff6000008107c */
[----:B------:R-:W-:Y:S11]  /*b75f0*/  @!UPT UIADD3 URZ, URZ, URZ, URZ ;  /* 0x0000003f3f3ff290 */ /* 0x000ff6000fffe03f */
[----:B------:R-:W-:Y:S01]  /*b7600*/  @!UPT UIADD3 URZ, URZ, URZ, URZ ;  /* 0x0000003f3f3ff290 */ /* 0x000fe2000fffe03f */
[----:B------:R1:W-:Y:S04]  /*b7610*/  STL.64 [R1+0xcb0], R124 ;  /* 0x000cb07c01007387 */ /* 0x0003e80000100a00 */
[----:B------:R2:W-:Y:S04]  /*b7620*/  STL.64 [R1+0xcb8], R126 ;  /* 0x000cb87e01007387 */ /* 0x0005e80000100a00 */
[----:B------:R3:W-:Y:S04]  /*b7630*/  STL.64 [R1+0xca0], R84 ;  /* 0x000ca05401007387 */ /* 0x0007e80000100a00 */
[----:B------:R1:W-:Y:S04]  /*b7640*/  STL.64 [R1+0xca8], R86 ;  /* 0x000ca85601007387 */ /* 0x0003e80000100a00 */
[----:B------:R-:W4:Y:S04]  /*b7650*/  LDL.LU R29, [R1+0x1a4] ;  /* 0x0001a400011d7983 */ /* 0x000f280000300800 */
[----:B------:R-:W4:Y:S04]  /*b7660*/  LDL.LU R30, [R1+0x1a8] ;  /* 0x0001a800011e7983 */ /* 0x000f280000300800 */
[----:B------:R-:W4:Y:S01]  /*b7670*/  LDL.LU R31, [R1+0x1ac] ;  /* 0x0001ac00011f7983 */ /* 0x000f220000300800 */
[C---:B--2---:R-:W-:Y:S03]  /*b7680*/  HMMA.1688.F32.TF32 R92, R32.reuse, R164, R92 ;  /* 0x000000a4205c723c */ /* 0x044fe6000008105c */
[----:B------:R-:W2:Y:S04]  /*b7690*/  LDL.LU R132, [R1+0xbc0] ;  /* 0x000bc00001847983 */ /* 0x000ea80000300800 */
[----:B------:R-:W2:Y:S04]  /*b76a0*/  LDL.LU R133, [R1+0xbc4] ;  /* 0x000bc40001857983 */ /* 0x000ea80000300800 */
[----:B------:R-:W2:Y:S04]  /*b76b0*/  LDL.LU R134, [R1+0xbc8] ;  /* 0x000bc80001867983 */ /* 0x000ea80000300800 */
[----:B------:R-:W2:Y:S01]  /*b76c0*/  LDL.LU R135, [R1+0xbcc] ;  /* 0x000bcc0001877983 */ /* 0x000ea20000300800 */
[C---:B------:R-:W-:Y:S03]  /*b76d0*/  HMMA.1688.F32.TF32 R88, R32.reuse, R168, R88 ;  /* 0x000000a82058723c */ /* 0x040fe60000081058 */
[----:B-1----:R-:W2:Y:S04]  /*b76e0*/  LDL.LU R124, [R1+0xbe0] ;  /* 0x000be000017c7983 */ /* 0x002ea80000300800 */
[----:B------:R-:W2:Y:S01]  /*b76f0*/  LDL.LU R125, [R1+0xbe4] ;  /* 0x000be400017d7983 */ /* 0x000ea20000300800 */
[C---:B------:R-:W-:Y:S03]  /*b7700*/  HMMA.1688.F32.TF32 R100, R32.reuse, R156, R100 ;  /* 0x0000009c2064723c */ /* 0x040fe60000081064 */
[----:B------:R-:W2:Y:S04]  /*b7710*/  LDL.LU R126, [R1+0xbe8] ;  /* 0x000be800017e7983 */ /* 0x000ea80000300800 */
        /* <DEDUP_REMOVED lines=8> */
[----:B---3--:R-:W3:Y:S04]  /*b77a0*/  LDL.LU R84, [R1+0xbb0] ;  /* 0x000bb00001547983 */ /* 0x008ee80000300800 */
[----:B------:R-:W3:Y:S01]  /*b77b0*/  LDL.LU R85, [R1+0xbb4] ;  /* 0x000bb40001557983 */ /* 0x000ee20000300800 */
[C---:B------:R-:W-:Y:S03]  /*b77c0*/  HMMA.1688.F32.TF32 R112, R32.reuse, R148, R112 ;  /* 0x000000942070723c */ /* 0x040fe60000081070 */
[----:B------:R-:W3:Y:S04]  /*b77d0*/  LDL.LU R86, [R1+0xbb8] ;  /* 0x000bb80001567983 */ /* 0x000ee80000300800 */
[----:B------:R-:W3:Y:S01]  /*b77e0*/  LDL.LU R87, [R1+0xbbc] ;  /* 0x000bbc0001577983 */ /* 0x000ee20000300800 */
[C---:B------:R-:W-:Y:S07]  /*b77f0*/  HMMA.1688.F32.TF32 R96, R32.reuse, R160, R96 ;  /* 0x000000a02060723c */ /* 0x040fee0000081060 */
[----:B------:R1:W-:Y:S04]  /*b7800*/  STL.64 [R1+0xc90], R120 ;  /* 0x000c907801007387 */ /* 0x0003e80000100a00 */
[----:B------:R-:W-:Y:S01]  /*b7810*/  STL.64 [R1+0xc98], R122 ;  /* 0x000c987a01007387 */ /* 0x000fe20000100a00 */
[----:B------:R-:W-:Y:S03]  /*b7820*/  HMMA.1688.F32.TF32 R116, R32, R144, R116 ;  /* 0x000000902074723c */ /* 0x000fe60000081074 */
[----:B-1----:R-:W3:Y:S04]  /*b7830*/  LDL.LU.64 R120, [R1+0x5be0] ;  /* 0x005be00001787983 */ /* 0x002ee80000300a00 */
[----:B------:R1:W-:Y:S04]  /*b7840*/  STL.64 [R1+0xc80], R104 ;  /* 0x000c806801007387 */ /* 0x0003e80000100a00 */
[----:B------:R-:W-:Y:S01]  /*b7850*/  STL.64 [R1+0xc88], R106 ;  /* 0x000c886a01007387 */ /* 0x000fe20000100a00 */
[C---:B------:R-:W-:Y:S03]  /*b7860*/  HMMA.1688.F32.TF32 R32, R128.reuse, R24, R136 ;  /* 0x000000188020723c */ /* 0x040fe60000081088 */
[----:B-1----:R-:W3:Y:S04]  /*b7870*/  LDL.LU.64 R104, [R1+0x5bd8] ;  /* 0x005bd80001687983 */ /* 0x002ee80000300a00 */
[----:B------:R1:W-:Y:S04]  /*b7880*/  STL.64 [R1+0xc70], R88 ;  /* 0x000c705801007387 */ /* 0x0003e80000100a00 */
[----:B------:R-:W-:Y:S04]  /*b7890*/  STL.64 [R1+0xc78], R90 ;  /* 0x000c785a01007387 */ /* 0x000fe80000100a00 */
        /* <DEDUP_REMOVED lines=19> */
[----:B------:R-:W3:Y:S04]  /*b79d0*/  LDL.LU R136, [R1+0x180] ;  /* 0x0001800001887983 */ /* 0x000ee80000300800 */
[----:B------:R-:W-:Y:S04]  /*b79e0*/  STL.64 [R1+0xc00], R244 ;  /* 0x000c00f401007387 */ /* 0x000fe80000100a00 */
[----:B------:R-:W-:Y:S04]  /*b79f0*/  STL.64 [R1+0xc08], R246 ;  /* 0x000c08f601007387 */ /* 0x000fe80000100a00 */
[----:B------:R-:W3:Y:S04]  /*b7a00*/  LDL.LU R137, [R1+0x184] ;  /* 0x0001840001897983 */ /* 0x000ee80000300800 */
[----:B------:R-:W3:Y:S04]  /*b7a10*/  LDL.LU R138, [R1+0x188] ;  /* 0x00018800018a7983 */ /* 0x000ee80000300800 */
[----:B------:R-:W3:Y:S04]  /*b7a20*/  LDL.LU R139, [R1+0x18c] ;  /* 0x00018c00018b7983 */ /* 0x000ee80000300800 */
[----:B------:R-:W-:Y:S04]  /*b7a30*/  STL.64 [R1+0x59d0], R34 ;  /* 0x0059d02201007387 */ /* 0x000fe80000100a00 */
[----:B------:R1:W-:Y:S01]  /*b7a40*/  STL.64 [R1+0x59c8], R32 ;  /* 0x0059c82001007387 */ /* 0x0003e20000100a00 */
[C---:B------:R-:W-:Y:S03]  /*b7a50*/  HMMA.1688.F32.TF32 R36, R128.reuse, R236, R36 ;  /* 0x000000ec8024723c */ /* 0x040fe60000081024 */
[----:B------:R-:W-:Y:S04]  /*b7a60*/  LDS R244, [R252+0xc300] ;  /* 0x00c30000fcf47984 */ /* 0x000fe80000000800 */
[----:B------:R-:W-:Y:S04]  /*b7a70*/  LDS R246, [R252+0xd300] ;  /* 0x00d30000fcf67984 */ /* 0x000fe80000000800 */
[----:B-1----:R-:W3:Y:S04]  /*b7a80*/  LDL.LU R32, [R1+0x190] ;  /* 0x0001900001207983 */ /* 0x002ee80000300800 */
[----:B------:R-:W3:Y:S04]  /*b7a90*/  LDL.LU R33, [R1+0x194] ;  /* 0x0001940001217983 */ /* 0x000ee80000300800 */
[----:B------:R-:W3:Y:S04]  /*b7aa0*/  LDL.LU R34, [R1+0x198] ;  /* 0x0001980001227983 */ /* 0x000ee80000300800 */
[----:B------:R-:W3:Y:S04]  /*b7ab0*/  LDL.LU R35, [R1+0x19c] ;  /* 0x00019c0001237983 */ /* 0x000ee80000300800 */
[----:B------:R-:W-:Y:S04]  /*b7ac0*/  LDS R245, [R0+0xc300] ;  /* 0x00c3000000f57984 */ /* 0x000fe80000000800 */
[----:B------:R-:W1:Y:S01]  /*b7ad0*/  LDS R247, [R0+0xd300] ;  /* 0x00d3000000f77984 */ /* 0x000e620000000800 */
[C---:B----4-:R-:W-:Y:S08]  /*b7ae0*/  HMMA.1688.F32.TF32 R28, R128.reuse, R8, R28 ;  /* 0x00000008801c723c */ /* 0x050ff0000008101c */
[C---:B--2---:R-:W-:Y:S08]  /*b7af0*/  HMMA.1688.F32.TF32 R132, R128.reuse, R12, R132 ;  /* 0x0000000c8084723c */ /* 0x044ff00000081084 */
[C---:B------:R-:W-:Y:S08]  /*b7b00*/  HMMA.1688.F32.TF32 R124, R128.reuse, R20, R124 ;  /* 0x00000014807c723c */ /* 0x040ff0000008107c */
[C---:B------:R-:W-:Y:S11]  /*b7b10*/  HMMA.1688.F32.TF32 R248, R128.reuse, R16, R248 ;  /* 0x0000001080f8723c */ /* 0x040ff600000810f8 */
[----:B------:R-:W-:Y:S04]  /*b7b20*/  @!UPT UIADD3 URZ, URZ, URZ, URZ ;  /* 0x0000003f3f3ff290 */ /* 0x000fe8000fffe03f */
[----:B------:R2:W-:Y:S04]  /*b7b30*/  STL.64 [R1+0x1d0], R124 ;  /* 0x0001d07c01007387 */ /* 0x0005e80000100a00 */
[----:B------:R-:W-:Y:S04]  /*b7b40*/  STL.64 [R1+0x1d8], R126 ;  /* 0x0001d87e01007387 */ /* 0x000fe80000100a00 */
[----:B--2---:R-:W2:Y:S04]  /*b7b50*/  LDL.LU.64 R124, [R1+0x5b98] ;  /* 0x005b9800017c7983 */ /* 0x004ea80000300a00 */
[----:B------:R-:W-:Y:S04]  /*b7b60*/  STL.64 [R1+0x1c0], R248 ;  /* 0x0001c0f801007387 */ /* 0x000fe80000100a00 */
[----:B------:R4:W-:Y:S04]  /*b7b70*/  STL.64 [R1+0x1c8], R250 ;  /* 0x0001c8fa01007387 */ /* 0x0009e80000100a00 */
[----:B----4-:R-:W4:Y:S04]  /*b7b80*/  LDL.LU.64 R250, [R1+0x5b90] ;  /* 0x005b900001fa7983 */ /* 0x010f280000300a00 */
        /* <DEDUP_REMOVED lines=8> */
[----:B------:R-:W2:Y:S01]  /*b7c10*/  LDL.LU.64 R28, [R1+0x5b68] ;  /* 0x005b6800011c7983 */ /* 0x000ea20000300a00 */
[C---:B---3--:R-:W-:Y:S08]  /*b7c20*/  HMMA.1688.F32.TF32 R136, R128.reuse, R240, R136 ;  /* 0x000000f08088723c */ /* 0x048ff00000081088 */
[----:B------:R-:W-:Y:S11]  /*b7c30*/  HMMA.1688.F32.TF32 R32, R128, R4, R32 ;  /* 0x000000048020723c */ /* 0x000ff60000081020 */
[----:B------:R-:W-:Y:S11]  /*b7c40*/  @!UPT UIADD3 URZ, URZ, URZ, URZ ;  /* 0x0000003f3f3ff290 */ /* 0x000ff6000fffe03f */
[----:B------:R-:W-:Y:S01]  /*b7c50*/  @!UPT UIADD3 URZ, URZ, URZ, URZ ;  /* 0x0000003f3f3ff290 */ /* 0x000fe2000fffe03f */
[----:B------:R1:W-:Y:S04]  /*b7c60*/  STL.64 [R1+0x190], R32 ;  /* 0x0001902001007387 */ /* 0x0003e80000100a00 */
[----:B------:R3:W-:Y:S04]  /*b7c70*/  STL.64 [R1+0x198], R34 ;  /* 0x0001982201007387 */ /* 0x0007e80000100a00 */
[----:B------:R-:W-:Y:S01]  /*b7c80*/  STL.64 [R1+0x180], R136 ;  /* 0x0001808801007387 */ /* 0x000fe20000100a00 */
[----:B-1----:R-:W-:Y:S01]  /*b7c90*/  MOV R33, R38 ;  /* 0x0000002600217202 */ /* 0x002fe20000000f00 */
[----:B------:R-:W-:-:S02]  /*b7ca0*/  IMAD.MOV.U32 R32, RZ, RZ, R39 ;  /* 0x000000ffff207224 */ /* 0x000fc400078e0027 */
[----:B---3--:R-:W-:Y:S02]  /*b7cb0*/  IMAD.MOV.U32 R35, RZ, RZ, R36 ;  /* 0x000000ffff237224 */ /* 0x008fe400078e0024 */
[----:B------:R-:W-:Y:S01]  /*b7cc0*/  IMAD.MOV.U32 R34, RZ, RZ, R37 ;  /* 0x000000ffff227224 */ /* 0x000fe200078e0025 */
[----:B------:R-:W-:Y:S04]  /*b7cd0*/  STL.64 [R1+0x188], R138 ;  /* 0x0001888a01007387 */ /* 0x000fe80000100a00 */
[----:B------:R-:W-:Y:S04]  /*b7ce0*/  STL.64 [R1+0x5ac0], R34 ;  /* 0x005ac02201007387 */ /* 0x000fe80000100a00 */
[----:B------:R1:W-:Y:S04]  /*b7cf0*/  STL.64 [R1+0x5ab8], R32 ;  /* 0x005ab82001007387 */ /* 0x0003e80000100a00 */
[----:B------:R-:W3:Y:S04]  /*b7d00*/  LDL.LU R78, [R1+0xb18] ;  /* 0x000b1800014e7983 */ /* 0x000ee80000300800 */
[----:B------:R-:W3:Y:S04]  /*b7d10*/  LDL.LU R79, [R1+0xb1c] ;  /* 0x000b1c00014f7983 */ /* 0x000ee80000300800 */
        /* <DEDUP_REMOVED lines=20> */
[----:B------:R-:W4:Y:S11]  /*b7e60*/  LDL.LU R83, [R1+0xb0c] ;  /* 0x000b0c0001537983 */ /* 0x000f360000300800 */
[----:B------:R-:W-:Y:S05]  /*b7e70*/  @!UPT UIADD3 URZ, URZ, URZ, URZ ;  /* 0x0000003f3f3ff290 */ /* 0x000fea000fffe03f */
[----:B------:R-:W-:Y:S04]  /*b7e80*/  STL.64 [R1+0x59a0], R38 ;  /* 0x0059a02601007387 */ /* 0x000fe80000100a00 */
[----:B------:R1:W-:Y:S01]  /*b7e90*/  STL.64 [R1+0x5998], R36 ;  /* 0x0059982401007387 */ /* 0x0003e20000100a00 */
[C---:B---3--:R-:W-:Y:S08]  /*b7ea0*/  HMMA.1688.F32.TF32 R76, R128.reuse, R192, R76 ;  /* 0x000000c0804c723c */ /* 0x048ff0000008104c */
        /* <DEDUP_REMOVED lines=12> */
[----:B------:R2:W-:Y:S04]  /*b7f70*/  STL.64 [R1+0x59b8], R44 ;  /* 0x0059b82c01007387 */ /* 0x0005e80000100a00 */
[----:B------:R-:W-:Y:S04]  /*b7f80*/  STL.64 [R1+0x59e0], R50 ;  /* 0x0059e03201007387 */ /* 0x000fe80000100a00 */
[----:B------:R3:W-:Y:S04]  /*b7f90*/  STL.64 [R1+0x59d8], R48 ;  /* 0x0059d83001007387 */ /* 0x0007e80000100a00 */
[----:B------:R-:W-:Y:S04]  /*b7fa0*/  STL.64 [R1+0x59f0], R54 ;  /* 0x0059f03601007387 */ /* 0x000fe80000100a00 */
[----:B------:R4:W-:Y:S04]  /*b7fb0*/  STL.64 [R1+0x59e8], R52 ;  /* 0x0059e83401007387 */ /* 0x0009e80000100a00 */
        /* <DEDUP_REMOVED lines=70> */
[----:B-1----:R-:W4:Y:S04]  /*b8420*/  LDL.LU R32, [R1+0xf40] ;  /* 0x000f400001207983 */ /* 0x002f280000300800 */
        /* <DEDUP_REMOVED lines=41> */
[----:B------:R-:W2:Y:S04]  /*b86c0*/  LDL.LU R86, [R1+0x10d8] ;  /* 0x0010d80001567983 */ /* 0x000ea80000300800 */
[----:B------:R-:W2:Y:S04]  /*b86d0*/  LDL.LU R87, [R1+0x10dc] ;  /* 0x0010dc0001577983 */ /* 0x000ea80000300800 */
        /* <DEDUP_REMOVED lines=52> */
[----:B------:R-:W-:Y:S11]  /*b8a20*/  HMMA.1688.F32.TF32 R124, R128, R144, R124 ;  /* 0x00000090807c723c */ /* 0x000ff6000008107c */
[----:B------:R-:W-:Y:S11]  /*b8a30*/  @!UPT UIADD3 URZ, URZ, URZ, URZ ;  /* 0x0000003f3f3ff290 */ /* 0x000ff6000fffe03f */
[----:B------:R-:W-:Y:S01]  /*b8a40*/  @!UPT UIADD3 URZ, URZ, URZ, URZ ;  /* 0x0000003f3f3ff290 */ /* 0x000fe2000fffe03f */
[----:B------:R-:W-:Y:S04]  /*b8a50*/  STL.64 [R1+0x5b20], R126 ;  /* 0x005b207e01007387 */ /* 0x000fe80000100a00 */
[----:B------:R-:W-:Y:S01]  /*b8a60*/  STL.64 [R1+0x5b18], R124 ;  /* 0x005b187c01007387 */ /* 0x000fe20000100a00 */
[C---:B----4-:R-:W-:Y:S08]  /*b8a70*/  HMMA.1688.F32.TF32 R64, R244.reuse, R208, R64 ;  /* 0x000000d0f440723c */ /* 0x050ff00000081040 */
[C---:B------:R-:W-:Y:S08]  /*b8a80*/  HMMA.1688.F32.TF32 R60, R244.reuse, R204, R60 ;  /* 0x000000ccf43c723c */ /* 0x040ff0000008103c */
[C---:B------:R-:W-:Y:S08]  /*b8a90*/  HMMA.1688.F32.TF32 R68, R244.reuse, R212, R68 ;  /* 0x000000d4f444723c */ /* 0x040ff00000081044 */
[C---:B------:R-:W-:Y:S08]  /*b8aa0*/  HMMA.1688.F32.TF32 R76, R244.reuse, R220, R76 ;  /* 0x000000dcf44c723c */ /* 0x040ff0000008104c */
[C---:B------:R-:W-:Y:S08]  /*b8ab0*/  HMMA.1688.F32.TF32 R80, R244.reuse, R224, R80 ;  /* 0x000000e0f450723c */ /* 0x040ff00000081050 */
[C---:B--2---:R-:W-:Y:S08]  /*b8ac0*/  HMMA.1688.F32.TF32 R84, R244.reuse, R228, R84 ;  /* 0x000000e4f454723c */ /* 0x044ff00000081054 */
[C---:B------:R-:W-:Y:S08]  /*b8ad0*/  HMMA.1688.F32.TF32 R52, R244.reuse, R196, R52 ;  /* 0x000000c4f434723c */ /* 0x040ff00000081034 */
[C---:B------:R-:W-:Y:S08]  /*b8ae0*/  HMMA.1688.F32.TF32 R48, R244.reuse, R192, R48 ;  /* 0x000000c0f430723c */ /* 0x040ff00000081030 */
[----:B------:R-:W-:Y:S08]  /*b8af0*/  HMMA.1688.F32.TF32 R44, R244, R188, R44 ;  /* 0x000000bcf42c723c */ /* 0x000ff0000008102c */
[----:B---3--:R-:W-:Y:S08]  /*b8b00*/  HMMA.1688.F32.TF32 R128, R128, R140, R120 ;  /* 0x0000008c8080723c */ /* 0x008ff00000081078 */
[C---:B------:R-:W-:Y:S01]  /*b8b10*/  HMMA.1688.F32.TF32 R120, R244.reuse, R24, R136 ;  /* 0x00000018f478723c */ /* 0x040fe20000081088 */
[----:B------:R-:W-:Y:S04]  /*b8b20*/  LDS R136, [R252+0xc380] ;  /* 0x00c38000fc887984 */ /* 0x000fe80000000800 */
[----:B------:R-:W-:Y:S03]  /*b8b30*/  LDS R138, [R252+0xd380] ;  /* 0x00d38000fc8a7984 */ /* 0x000fe60000000800 */
[C---:B------:R-:W-:Y:S01]  /*b8b40*/  HMMA.1688.F32.TF32 R36, R244.reuse, R180, R36 ;  /* 0x000000b4f424723c */ /* 0x040fe20000081024 */
        /* <DEDUP_REMOVED lines=26> */
[----:B------:R-:W2:Y:S04]  /*b8cf0*/  LDL.LU R91, [R1+0xf34] ;  /* 0x000f3400015b7983 */ /* 0x000ea80000300800 */
        /* <DEDUP_REMOVED lines=32> */
[----:B---3--:R-:W3:Y:S04]  /*b8f00*/  LDL.LU R52, [R1+0xa00] ;  /* 0x000a000001347983 */ /* 0x008ee80000300800 */
[----:B------:R1:W-:Y:S04]  /*b8f10*/  STL.64 [R1+0x1bd0], R36 ;  /* 0x001bd02401007387 */ /* 0x0003e80000100a00 */
[----:B------:R1:W-:Y:S04]  /*b8f20*/  STL.64 [R1+0x1bd8], R38 ;  /* 0x001bd82601007387 */ /* 0x0003e80000100a00 */
[----:B------:R1:W-:Y:S04]  /*b8f30*/  STL.64 [R1+0x1bc0], R32 ;  /* 0x001bc02001007387 */ /* 0x0003e80000100a00 */
[----:B------:R1:W-:Y:S04]  /*b8f40*/  STL.64 [R1+0x1bc8], R34 ;  /* 0x001bc82201007387 */ /* 0x0003e80000100a00 */
[----:B------:R-:W3:Y:S04]  /*b8f50*/  LDL.LU R53, [R1+0xa04] ;  /* 0x000a040001357983 */ /* 0x000ee80000300800 */
[----:B----4-:R-:W3:Y:S04]  /*b8f60*/  LDL.LU R54, [R1+0xa08] ;  /* 0x000a080001367983 */ /* 0x010ee80000300800 */
[----:B------:R-:W3:Y:S04]  /*b8f70*/  LDL.LU R55, [R1+0xa0c] ;  /* 0x000a0c0001377983 */ /* 0x000ee80000300800 */
[----:B-1----:R-:W4:Y:S04]  /*b8f80*/  LDL.LU R36, [R1+0xa20] ;  /* 0x000a200001247983 */ /* 0x002f280000300800 */
        /* <DEDUP_REMOVED lines=56> */
[----:B------:R-:W2:Y:S11]  /*b9310*/  LDL.LU R32, [R1+0x9e0] ;  /* 0x0009e00001207983 */ /* 0x000eb60000300800 */
[----:B------:R-:W-:Y:S09]  /*b9320*/  @!UPT UIADD3 URZ, URZ, URZ, URZ ;  /* 0x0000003f3f3ff290 */ /* 0x000ff2000fffe03f */
[----:B------:R-:W-:Y:S04]  /*b9330*/  STL.64 [R1+0x1bb0], R96 ;  /* 0x001bb06001007387 */ /* 0x000fe80000100a00 */
[----:B------:R3:W-:Y:S04]  /*b9340*/  STL.64 [R1+0x1bb8], R98 ;  /* 0x001bb86201007387 */ /* 0x0007e80000100a00 */
[----:B------:R-:W2:Y:S04]  /*b9350*/  LDL.LU R33, [R1+0x9e4] ;  /* 0x0009e40001217983 */ /* 0x000ea80000300800 */
[----:B------:R-:W2:Y:S04]  /*b9360*/  LDL.LU R34, [R1+0x9e8] ;  /* 0x0009e80001227983 */ /* 0x000ea80000300800 */
[----:B------:R-:W2:Y:S01]  /*b9370*/  LDL.LU R35, [R1+0x9ec] ;  /* 0x0009ec0001237983 */ /* 0x000ea20000300800 */
[C---:B---3--:R-:W-:Y:S03]  /*b9380*/  HMMA.1688.F32.TF32 R96, R244.reuse, R168, R44 ;  /* 0x000000a8f460723c */ /* 0x048fe6000008102c */
[----:B------:R-:W3:Y:S11]  /*b9390*/  LDL.LU R44, [R1+0x9d0] ;  /* 0x0009d000012c7983 */ /* 0x000ef60000300800 */
[----:B------:R-:W-:Y:S09]  /*b93a0*/  @!UPT UIADD3 URZ, URZ, URZ, URZ ;  /* 0x0000003f3f3ff290 */ /* 0x000ff2000fffe03f */
[----:B------:R-:W-:Y:S04]  /*b93b0*/  STL.64 [R1+0x1ba0], R96 ;  /* 0x001ba06001007387 */ /* 0x000fe80000100a00 */
[----:B------:R4:W-:Y:S04]  /*b93c0*/  STL.64 [R1+0x1ba8], R98 ;  /* 0x001ba86201007387 */ /* 0x0009e80000100a00 */
[----:B------:R-:W3:Y:S04]  /*b93d0*/  LDL.LU R45, [R1+0x9d4] ;  /* 0x0009d400012d7983 */ /* 0x000ee80000300800 */
[----:B------:R-:W3:Y:S01]  /*b93e0*/  LDL.LU R46, [R1+0x9d8] ;  /* 0x0009d800012e7983 */ /* 0x000ee20000300800 */
[C---:B----4-:R-:W-:Y:S03]  /*b93f0*/  HMMA.1688.F32.TF32 R96, R244.reuse, R164, R92 ;  /* 0x000000a4f460723c */ /* 0x050fe6000008105c */
[----:B------:R-:W3:Y:S05]  /*b9400*/  LDL.LU R47, [R1+0x9dc] ;  /* 0x0009dc00012f7983 */ /* 0x000eea0000300800 */
        /* <DEDUP_REMOVED lines=14> */
[----:B------:R1:W-:Y:S04]  /*b94f0*/  STL.64 [R1+0x1b58], R78 ;  /* 0x001b584e01007387 */ /* 0x0003e80000100a00 */
[----:B------:R-:W4:Y:S04]  /*b9500*/  LDL.LU R41, [R1+0x9c4] ;  /* 0x0009c40001297983 */ /* 0x000f280000300800 */
[----:B------:R-:W4:Y:S01]  /*b9510*/  LDL.LU R42, [R1+0x9c8] ;  /* 0x0009c800012a7983 */ /* 0x000f220000300800 */
[C---:B-1----:R-:W-:Y:S03]  /*b9520*/  HMMA.1688.F32.TF32 R76, R244.reuse, R144, R72 ;  /* 0x00000090f44c723c */ /* 0x042fe60000081048 */
[----:B------:R-:W4:Y:S05]  /*b9530*/  LDL.LU R43, [R1+0x9cc] ;  /* 0x0009cc00012b7983 */ /* 0x000f2a0000300800 */
[----:B------:R-:W-:Y:S01]  /*b9540*/  HMMA.1688.F32.TF32 R72, R244, R140, R68 ;  /* 0x0000008cf448723c */ /* 0x000fe20000081044 */
[----:B------:R-:W-:Y:S04]  /*b9550*/  LDS R244, [R91+0xe000] ;  /* 0x00e000005bf47984 */ /* 0x000fe80000000800 */
[----:B------:R-:W-:Y:S03]  /*b9560*/  LDS R246, [R91+0xf000] ;  /* 0x00f000005bf67984 */ /* 0x000fe60000000800 */
[C---:B------:R-:W-:Y:S01]  /*b9570*/  HMMA.1688.F32.TF32 R68, R136.reuse, R24, R64 ;  /* 0x000000188844723c */ /* 0x040fe20000081040 */
[----:B------:R-:W-:Y:S04]  /*b9580*/  LDS R245, [R3+0xe000] ;  /* 0x00e0000003f57984 */ /* 0x000fe80000000800 */
[----:B------:R-:W1:Y:S03]  /*b9590*/  LDS R247, [R3+0xf000] ;  /* 0x00f0000003f77984 */ /* 0x000e660000000800 */
        /* <DEDUP_REMOVED lines=25> */
[C---:B--2---:R-:W-:Y:S02]  /*b9730*/  HMMA.1688.F32.TF32 R48, R136.reuse, R240, R32 ;  /* 0x000000f08830723c */ /* 0x044fe40000081020 */
[----:B------:R-:W2:Y:S11]  /*b9740*/  LDL.LU R32, [R1+0x9a0] ;  /* 0x0009a00001207983 */ /* 0x000eb60000300800 */
[----:B------:R-:W-:Y:S10]  /*b9750*/  @!UPT UIADD3 URZ, URZ, URZ, URZ ;  /* 0x0000003f3f3ff290 */ /* 0x000ff4000fffe03f */
[----:B------:R-:W-:Y:S04]  /*b9760*/  STL.64 [R1+0x1ac0], R48 ;  /* 0x001ac03001007387 */ /* 0x000fe80000100a00 */
[----:B------:R-:W-:Y:S04]  /*b9770*/  STL.64 [R1+0x1ac8], R50 ;  /* 0x001ac83201007387 */ /* 0x000fe80000100a00 */
[----:B------:R-:W2:Y:S04]  /*b9780*/  LDL.LU R33, [R1+0x9a4] ;  /* 0x0009a40001217983 */ /* 0x000ea80000300800 */
[----:B------:R-:W2:Y:S04]  /*b9790*/  LDL.LU R34, [R1+0x9a8] ;  /* 0x0009a80001227983 */ /* 0x000ea80000300800 */
[----:B------:R-:W2:Y:S01]  /*b97a0*/  LDL.LU R35, [R1+0x9ac] ;  /* 0x0009ac0001237983 */ /* 0x000ea20000300800 */
[C---:B---3--:R-:W-:Y:S11]  /*b97b0*/  HMMA.1688.F32.TF32 R44, R136.reuse, R236, R44 ;  /* 0x000000ec882c723c */ /* 0x048ff6000008102c */
        /* <DEDUP_REMOVED lines=9> */
[----:B------:R-:W-:Y:S01]  /*b9850*/  STL [R1+0x5890], R241 ;  /* 0x005890f101007387 */ /* 0x000fe20000100800 */
[C---:B----4-:R-:W-:Y:S11]  /*b9860*/  HMMA.1688.F32.TF32 R40, R136.reuse, R232, R40 ;  /* 0x000000e88828723c */ /* 0x050ff60000081028 */
[----:B------:R-:W-:Y:S11]  /*b9870*/  @!UPT UIADD3 URZ, URZ, URZ, URZ ;  /* 0x0000003f3f3ff290 */ /* 0x000ff6000fffe03f */
[----:B------:R-:W-:Y:S01]  /*b9880*/  @!UPT UIADD3 URZ, URZ, URZ, URZ ;  /* 0x0000003f3f3ff290 */ /* 0x000fe2000fffe03f */
[----:B------:R3:W-:Y:S01]  /*b9890*/  STL.64 [R1+0x1aa0], R40 ;  /* 0x001aa02801007387 */ /* 0x0007e20000100a00 */
[----:B------:R-:W-:Y:S01]  /*b98a0*/  IMAD.MOV.U32 R2, RZ, RZ, R43 ;  /* 0x000000ffff027224 */ /* 0x000fe200078e002b */
[----:B------:R-:W-:Y:S02]  /*b98b0*/  MOV R0, R42 ;  /* 0x0000002a00007202 */ /* 0x000fe40000000f00 */
[----:B------:R-:W4:Y:S04]  /*b98c0*/  LDL.LU R44, [R1+0x990] ;  /* 0x00099000012c7983 */ /* 0x000f280000300800 */
[----:B------:R-:W4:Y:S04]  /*b98d0*/  LDL.LU R45, [R1+0x994] ;  /* 0x00099400012d7983 */ /* 0x000f280000300800 */
[----:B------:R-:W4:Y:S04]  /*b98e0*/  LDL.LU R46, [R1+0x998] ;  /* 0x00099800012e7983 */ /* 0x000f280000300800 */
[----:B------:R-:W4:Y:S04]  /*b98f0*/  LDL.LU R47, [R1+0x99c] ;  /* 0x00099c00012f7983 */ /* 0x000f280000300800 */
[----:B------:R-:W-:Y:S04]  /*b9900*/  STL [R1+0x58a4], R2 ;  /* 0x0058a40201007387 */ /* 0x000fe80000100800 */
[----:B------:R-:W-:Y:S01]  /*b9910*/  STL [R1+0x58a0], R0 ;  /* 0x0058a00001007387 */ /* 0x000fe20000100800 */
[C---:B------:R-:W-:Y:S11]  /*b9920*/  HMMA.1688.F32.TF32 R36, R136.reuse, R228, R36 ;  /* 0x000000e48824723c */ /* 0x040ff60000081024 */
[----:B------:R-:W-:Y:S11]  /*b9930*/  @!UPT UIADD3 URZ, URZ, URZ, URZ ;  /* 0x0000003f3f3ff290 */ /* 0x000ff6000fffe03f */
[----:B------:R-:W-:Y:S02]  /*b9940*/  @!UPT UIADD3 URZ, URZ, URZ, URZ ;  /* 0x0000003f3f3ff290 */ /* 0x000fe4000fffe03f */
[----:B------:R-:W-:Y:S01]  /*b9950*/  IMAD.MOV.U32 R233, RZ, RZ, R36 ;  /* 0x000000ffffe97224 */ /* 0x000fe200078e0024 */
[----:B------:R-:W-:Y:S01]  /*b9960*/  MOV R232, R37 ;  /* 0x0000002500e87202 */ /* 0x000fe20000000f00 */
[----:B------:R-:W4:Y:S01]  /*b9970*/  LDL.LU R36, [R1+0x980] ;  /* 0x0009800001247983 */ /* 0x000f220000300800 */
[----:B------:R-:W-:Y:S02]  /*b9980*/  IMAD.MOV.U32 R229, RZ, RZ, R38 ;  /* 0x000000ffffe57224 */ /* 0x000fe400078e0026 */
[----:B------:R-:W-:Y:S01]  /*b9990*/  IMAD.MOV.U32 R228, RZ, RZ, R39 ;  /* 0x000000ffffe47224 */ /* 0x000fe200078e0027 */
[----:B------:R-:W4:Y:S04]  /*b99a0*/  LDL.LU R37, [R1+0x984] ;  /* 0x0009840001257983 */ /* 0x000f280000300800 */
[----:B------:R-:W4:Y:S04]  /*b99b0*/  LDL.LU R38, [R1+0x988] ;  /* 0x0009880001267983 */ /* 0x000f280000300800 */
[----:B------:R-:W4:Y:S04]  /*b99c0*/  LDL.LU R39, [R1+0x98c] ;  /* 0x00098c0001277983 */ /* 0x000f280000300800 */
[----:B------:R-:W-:Y:S04]  /*b99d0*/  STL [R1+0x58b4], R228 ;  /* 0x0058b4e401007387 */ /* 0x000fe80000100800 */
[----:B------:R-:W-:Y:S04]  /*b99e0*/  STL [R1+0x58b0], R229 ;  /* 0x0058b0e501007387 */ /* 0x000fe80000100800 */
[----:B------:R1:W-:Y:S04]  /*b99f0*/  STL [R1+0x58ac], R232 ;  /* 0x0058ace801007387 */ /* 0x0003e80000100800 */
[----:B------:R1:W-:Y:S04]  /*b9a00*/  STL [R1+0x58a8], R233 ;  /* 0x0058a8e901007387 */ /* 0x0003e80000100800 */
[----:B---3--:R-:W3:Y:S04]  /*b9a10*/  LDL.LU R40, [R1+0x970] ;  /* 0x0009700001287983 */ /* 0x008ee80000300800 */
        /* <DEDUP_REMOVED lines=14> */
[----:B------:R-:W-:Y:S04]  /*b9b00*/  STL [R1+0x58c4], R224 ;  /* 0x0058c4e001007387 */ /* 0x000fe80000100800 */
[----:B------:R-:W-:Y:S04]  /*b9b10*/  STL [R1+0x58c0], R225 ;  /* 0x0058c0e101007387 */ /* 0x000fe80000100800 */
[----:B------:R1:W-:Y:S04]  /*b9b20*/  STL [R1+0x58bc], R241 ;  /* 0x0058bcf101007387 */ /* 0x0003e80000100800 */
[----:B------:R1:W-:Y:S01]  /*b9b30*/  STL [R1+0x58b8], R240 ;  /* 0x0058b8f001007387 */ /* 0x0003e20000100800 */
[C---:B----4-:R-:W-:Y:S11]  /*b9b40*/  HMMA.1688.F32.TF32 R44, R136.reuse, R220, R44 ;  /* 0x000000dc882c723c */ /* 0x050ff6000008102c */
        /* <DEDUP_REMOVED lines=10> */
[C---:B------:R-:W-:Y:S11]  /*b9bf0*/  HMMA.1688.F32.TF32 R36, R136.reuse, R216, R36 ;  /* 0x000000d88824723c */ /* 0x040ff60000081024 */
[----:B------:R-:W-:Y:S11]  /*b9c00*/  @!UPT UIADD3 URZ, URZ, URZ, URZ ;  /* 0x0000003f3f3ff290 */ /* 0x000ff6000fffe03f */
[----:B------:R-:W-:Y:S02]  /*b9c10*/  @!UPT UIADD3 URZ, URZ, URZ, URZ ;  /* 0x0000003f3f3ff290 */ /* 0x000fe4000fffe03f */
[----:B-1----:R-:W-:Y:S01]  /*b9c20*/  IMAD.MOV.U32 R232, RZ, RZ, R36 ;  /* 0x000000ffffe87224 */ /* 0x002fe200078e0024 */
[----:B------:R-:W-:Y:S01]  /*b9c30*/  MOV R233, R37 ;  /* 0x0000002500e97202 */ /* 0x000fe20000000f00 */
[----:B------:R-:W4:Y:S01]  /*b9c40*/  LDL.LU R36, [R1+0x950] ;  /* 0x0009500001247983 */ /* 0x000f220000300800 */
[----:B------:R-:W-:Y:S02]  /*b9c50*/  IMAD.MOV.U32 R2, RZ, RZ, R38 ;  /* 0x000000ffff027224 */ /* 0x000fe400078e0026 */
[----:B------:R-:W-:Y:S01]  /*b9c60*/  IMAD.MOV.U32 R0, RZ, RZ, R39 ;  /* 0x000000ffff007224 */ /* 0x000fe200078e0027 */
[----:B------:R-:W4:Y:S04]  /*b9c70*/  LDL.LU R37, [R1+0x954] ;  /* 0x0009540001257983 */ /* 0x000f280000300800 */
[----:B------:R-:W4:Y:S04]  /*b9c80*/  LDL.LU R38, [R1+0x958] ;  /* 0x0009580001267983 */ /* 0x000f280000300800 */
[----:B------:R-:W4:Y:S01]  /*b9c90*/  LDL.LU R39, [R1+0x95c] ;  /* 0x00095c0001277983 */ /* 0x000f220000300800 */
[----:B---3--:R-:W-:Y:S03]  /*b9ca0*/  HMMA.1688.F32.TF32 R40, R136, R212, R40 ;  /* 0x000000d48828723c */ /* 0x008fe60000081028 */
[----:B------:R1:W-:Y:S04]  /*b9cb0*/  STL [R1+0x58e4], R0 ;  /* 0x0058e40001007387 */ /* 0x0003e80000100800 */
[----:B------:R3:W-:Y:S04]  /*b9cc0*/  STL [R1+0x58e0], R2 ;  /* 0x0058e00201007387 */ /* 0x0007e80000100800 */
[----:B------:R1:W-:Y:S04]  /*b9cd0*/  STL [R1+0x58dc], R233 ;  /* 0x0058dce901007387 */ /* 0x0003e80000100800 */
[----:B------:R1:W-:Y:S09]  /*b9ce0*/  STL [R1+0x58d8], R232 ;  /* 0x0058d8e801007387 */ /* 0x0003f20000100800 */
        /* <DEDUP_REMOVED lines=50> */
[----:B------:R1:W-:Y:S04]  /*ba010*/  STL [R1+0x5914], R204 ;  /* 0x005914cc01007387 */ /* 0x0003e80000100800 */
[----:B------:R1:W-:Y:S04]  /*ba020*/  STL [R1+0x5910], R205 ;  /* 0x005910cd01007387 */ /* 0x0003e80000100800 */
[----:B------:R1:W-:Y:S04]  /*ba030*/  STL [R1+0x590c], R240 ;  /* 0x00590cf001007387 */ /* 0x0003e80000100800 */
[----:B------:R1:W-:Y:S01]  /*ba040*/  STL [R1+0x5908], R241 ;  /* 0x005908f101007387 */ /* 0x0003e20000100800 */
[C---:B--2---:R-:W-:Y:S11]  /*ba050*/  HMMA.1688.F32.TF32 R32, R136.reuse, R188, R32 ;  /* 0x000000bc8820723c */ /* 0x044ff60000081020 */
[----:B------:R-:W-:Y:S11]  /*ba060*/  @!UPT UIADD3 URZ, URZ, URZ, URZ ;  /* 0x0000003f3f3ff290 */ /* 0x000ff6000fffe03f */
[----:B------:R-:W-:Y:S02]  /*ba070*/  @!UPT UIADD3 URZ, URZ, URZ, URZ ;  /* 0x0000003f3f3ff290 */ /* 0x000fe4000fffe03f */
[----:B-1----:R-:W-:Y:S01]  /*ba080*/  MOV R0, R32 ;  /* 0x0000002000007202 */ /* 0x002fe20000000f00 */
[----:B---3--:R-:W-:Y:S01]  /*ba090*/  IMAD.MOV.U32 R2, RZ, RZ, R33 ;  /* 0x000000ffff027224 */ /* 0x008fe200078e0021 */
[----:B------:R-:W2:Y:S01]  /*ba0a0*/  LDL.LU R32, [R1+0x8e0] ;  /* 0x0008e00001207983 */ /* 0x000ea20000300800 */
[----:B------:R-:W-:Y:S01]  /*ba0b0*/  IMAD.MOV.U32 R233, RZ, RZ, R34 ;  /* 0x000000ffffe97224 */ /* 0x000fe200078e0022 */
[----:B------:R-:W-:Y:S02]  /*ba0c0*/  MOV R232, R35 ;  /* 0x0000002300e87202 */ /* 0x000fe40000000f00 */
[----:B------:R-:W2:Y:S04]  /*ba0d0*/  LDL.LU R33, [R1+0x8e4] ;  /* 0x0008e40001217983 */ /* 0x000ea80000300800 */
[----:B------:R-:W2:Y:S04]  /*ba0e0*/  LDL.LU R34, [R1+0x8e8] ;  /* 0x0008e80001227983 */ /* 0x000ea80000300800 */
[----:B------:R-:W2:Y:S01]  /*ba0f0*/  LDL.LU R35, [R1+0x8ec] ;  /* 0x0008ec0001237983 */ /* 0x000ea20000300800 */
[C---:B------:R-:W-:Y:S03]  /*ba100*/  HMMA.1688.F32.TF32 R52, R136.reuse, R200, R52 ;  /* 0x000000c88834723c */ /* 0x040fe60000081034 */
[----:B------:R-:W3:Y:S04]  /*ba110*/  LDL.LU R56, [R1+0x8d0] ;  /* 0x0008d00001387983 */ /* 0x000ee80000300800 */
[----:B------:R-:W3:Y:S01]  /*ba120*/  LDL.LU R57, [R1+0x8d4] ;  /* 0x0008d40001397983 */ /* 0x000ee20000300800 */
[C---:B------:R-:W-:Y:S03]  /*ba130*/  HMMA.1688.F32.TF32 R48, R136.reuse, R196, R48 ;  /* 0x000000c48830723c */ /* 0x040fe60000081030 */
[----:B------:R-:W3:Y:S04]  /*ba140*/  LDL.LU R58, [R1+0x8d8] ;  /* 0x0008d800013a7983 */ /* 0x000ee80000300800 */
[----:B------:R-:W3:Y:S01]  /*ba150*/  LDL.LU R59, [R1+0x8dc] ;  /* 0x0008dc00013b7983 */ /* 0x000ee20000300800 */
[C---:B------:R-:W-:Y:S08]  /*ba160*/  HMMA.1688.F32.TF32 R44, R136.reuse, R192, R44 ;  /* 0x000000c0882c723c */ /* 0x040ff0000008102c */
[----:B------:R-:W-:Y:S01]  /*ba170*/  HMMA.1688.F32.TF32 R40, R136, R184, R40 ;  /* 0x000000b88828723c */ /* 0x000fe20000081028 */
[----:B------:R-:W-:Y:S01]  /*ba180*/  MOV R237, R52 ;  /* 0x0000003400ed7202 */ /* 0x000fe20000000f00 */
[----:B------:R-:W-:Y:S01]  /*ba190*/  IMAD.MOV.U32 R236, RZ, RZ, R53 ;  /* 0x000000ffffec7224 */ /* 0x000fe200078e0035 */
[----:B------:R-:W3:Y:S01]  /*ba1a0*/  LDL.LU R52, [R1+0x8c0] ;  /* 0x0008c00001347983 */ /* 0x000ee20000300800 */
[----:B------:R-:W-:Y:S01]  /*ba1b0*/  IMAD.MOV.U32 R224, RZ, RZ, R54 ;  /* 0x000000ffffe07224 */ /* 0x000fe200078e0036 */
[----:B------:R-:W-:-:S02]  /*ba1c0*/  MOV R225, R55 ;  /* 0x0000003700e17202 */ /* 0x000fc40000000f00 */
[----:B------:R-:W3:Y:S01]  /*ba1d0*/  LDL.LU R53, [R1+0x8c4] ;  /* 0x0008c40001357983 */ /* 0x000ee20000300800 */
[----:B------:R-:W-:-:S03]  /*ba1e0*/  IMAD.MOV.U32 R201, RZ, RZ, R48 ;  /* 0x000000ffffc97224 */ /* 0x000fc600078e0030 */
[----:B------:R-:W3:Y:S01]  /*ba1f0*/  LDL.LU R54, [R1+0x8c8] ;  /* 0x0008c80001367983 */ /* 0x000ee20000300800 */
[----:B------:R-:W-:Y:S01]  /*ba200*/  IMAD.MOV.U32 R200, RZ, RZ, R49 ;  /* 0x000000ffffc87224 */ /* 0x000fe200078e0031 */
[----:B------:R-:W-:Y:S02]  /*ba210*/  MOV R197, R50 ;  /* 0x0000003200c57202 */ /* 0x000fe40000000f00 */
        /* <DEDUP_REMOVED lines=32> */
[----:B------:R-:W4:Y:S01]  /*ba420*/  LDL.LU R39, [R1+0x88c] ;  /* 0x00088c0001277983 */ /* 0x000f220000300800 */
        /* <DEDUP_REMOVED lines=10> */
[----:B------:R-:W2:Y:S01]  /*ba4d0*/  LDL.LU R35, [R1+0x87c] ;  /* 0x00087c0001237983 */ /* 0x000ea20000300800 */
[C---:B---3--:R-:W-:Y:S08]  /*ba4e0*/  HMMA.1688.F32.TF32 R52, R136.reuse, R168, R52 ;  /* 0x000000a88834723c */ /* 0x048ff00000081034 */
[C---:B------:R-:W-:Y:S08]  /*ba4f0*/  HMMA.1688.F32.TF32 R56, R136.reuse, R172, R56 ;  /* 0x000000ac8838723c */ /* 0x040ff00000081038 */
[C---:B------:R-:W-:Y:S08]  /*ba500*/  HMMA.1688.F32.TF32 R44, R136.reuse, R160, R44 ;  /* 0x000000a0882c723c */ /* 0x040ff0000008102c */
[----:B------:R-:W-:Y:S01]  /*ba510*/  HMMA.1688.F32.TF32 R40, R136, R156, R40 ;  /* 0x0000009c8828723c */ /* 0x000fe20000081028 */
[----:B------:R-:W-:Y:S01]  /*ba520*/  IMAD.MOV.U32 R208, RZ, RZ, R52 ;  /* 0x000000ffffd07224 */ /* 0x000fe200078e0034 */
[----:B------:R-:W-:Y:S11]  /*ba530*/  MOV R209, R53 ;  /* 0x0000003500d17202 */ /* 0x000ff60000000f00 */
[----:B------:R-:W-:Y:S03]  /*ba540*/  @!UPT UIADD3 URZ, URZ, URZ, URZ ;  /* 0x0000003f3f3ff290 */ /* 0x000fe6000fffe03f */
[----:B------:R-:W-:Y:S01]  /*ba550*/  IMAD.MOV.U32 R204, RZ, RZ, R44 ;  /* 0x000000ffffcc7224 */ /* 0x000fe200078e002c */
[----:B------:R-:W-:Y:S01]  /*ba560*/  MOV R161, R46 ;  /* 0x0000002e00a17202 */ /* 0x000fe20000000f00 */
[----:B------:R-:W-:Y:S02]  /*ba570*/  IMAD.MOV.U32 R205, RZ, RZ, R45 ;  /* 0x000000ffffcd7224 */ /* 0x000fe400078e002d */
[----:B------:R-:W-:Y:S02]  /*ba580*/  IMAD.MOV.U32 R160, RZ, RZ, R47 ;  /* 0x000000ffffa07224 */ /* 0x000fe400078e002f */
[----:B------:R-:W-:Y:S02]  /*ba590*/  IMAD.MOV.U32 R169, RZ, RZ, R54 ;  /* 0x000000ffffa97224 */ /* 0x000fe400078e0036 */
[----:B------:R-:W-:Y:S01]  /*ba5a0*/  IMAD.MOV.U32 R25, RZ, RZ, R40 ;  /* 0x000000ffff197224 */ /* 0x000fe200078e0028 */
[----:B------:R-:W-:Y:S01]  /*ba5b0*/  MOV R24, R41 ;  /* 0x0000002900187202 */ /* 0x000fe20000000f00 */
[----:B------:R-:W-:-:S02]  /*ba5c0*/  IMAD.MOV.U32 R21, RZ, RZ, R42 ;  /* 0x000000ffff157224 */ /* 0x000fc400078e002a */
[----:B------:R-:W-:Y:S02]  /*ba5d0*/  IMAD.MOV.U32 R20, RZ, RZ, R43 ;  /* 0x000000ffff147224 */ /* 0x000fe400078e002b */
[----:B------:R-:W-:Y:S02]  /*ba5e0*/  IMAD.MOV.U32 R168, RZ, RZ, R55 ;  /* 0x000000ffffa87224 */ /* 0x000fe400078e0037 */
[----:B------:R-:W-:Y:S01]  /*ba5f0*/  IMAD.MOV.U32 R177, RZ, RZ, R56 ;  /* 0x000000ffffb17224 */ /* 0x000fe200078e0038 */
[----:B------:R-:W-:Y:S01]  /*ba600*/  MOV R173, R58 ;  /* 0x0000003a00ad7202 */ /* 0x000fe20000000f00 */
[----:B------:R-:W-:Y:S02]  /*ba610*/  IMAD.MOV.U32 R176, RZ, RZ, R57 ;  /* 0x000000ffffb07224 */ /* 0x000fe400078e0039 */
[----:B------:R-:W-:Y:S01]  /*ba620*/  IMAD.MOV.U32 R172, RZ, RZ, R59 ;  /* 0x000000ffffac7224 */ /* 0x000fe200078e003b */
[C---:B----4-:R-:W-:Y:S11]  /*ba630*/  HMMA.1688.F32.TF32 R36, R136.reuse, R152, R36 ;  /* 0x000000988824723c */ /* 0x050ff60000081024 */
[----:B------:R-:W-:Y:S11]  /*ba640*/  @!UPT UIADD3 URZ, URZ, URZ, URZ ;  /* 0x0000003f3f3ff290 */ /* 0x000ff6000fffe03f */
[----:B------:R-:W-:Y:S02]  /*ba650*/  @!UPT UIADD3 URZ, URZ, URZ, URZ ;  /* 0x0000003f3f3ff290 */ /* 0x000fe4000fffe03f */
[----:B------:R-:W-:Y:S01]  /*ba660*/  MOV R157, R36 ;  /* 0x00000024009d7202 */ /* 0x000fe20000000f00 */
[----:B------:R-:W-:Y:S01]  /*ba670*/  IMAD.MOV.U32 R156, RZ, RZ, R37 ;  /* 0x000000ffff9c7224 */ /* 0x000fe200078e0025 */
[----:B------:R-:W3:Y:S01]  /*ba680*/  LDL.LU R36, [R1+0x770] ;  /* 0x0007700001247983 */ /* 0x000ee20000300800 */
[----:B------:R-:W-:Y:S01]  /*ba690*/  IMAD.MOV.U32 R153, RZ, RZ, R38 ;  /* 0x000000ffff997224 */ /* 0x000fe200078e0026 */
[----:B------:R-:W-:Y:S02]  /*ba6a0*/  MOV R152, R39 ;  /* 0x0000002700987202 */ /* 0x000fe40000000f00 */
        /* <DEDUP_REMOVED lines=61> */
[----:B------:R-:W-:Y:S01]  /*baa80*/  MOV R240, R48 ;  /* 0x0000003000f07202 */ /* 0x000fe20000000f00 */
[----:B------:R-:W-:-:S02]  /*baa90*/  IMAD.MOV.U32 R241, RZ, RZ, R49 ;  /* 0x000000fffff17224 */ /* 0x000fc400078e0031 */
[----:B------:R-:W2:Y:S01]  /*baaa0*/  LDL.LU R48, [R1+0x7a0] ;  /* 0x0007a00001307983 */ /* 0x000ea20000300800 */
[----:B------:R-:W-:Y:S01]  /*baab0*/  IMAD.MOV.U32 R165, RZ, RZ, R50 ;  /* 0x000000ffffa57224 */ /* 0x000fe200078e0032 */
[----:B------:R-:W-:Y:S02]  /*baac0*/  MOV R164, R51 ;  /* 0x0000003300a47202 */ /* 0x000fe40000000f00 */
[----:B------:R-:W2:Y:S04]  /*baad0*/  LDL.LU R49, [R1+0x7a4] ;  /* 0x0007a40001317983 */ /* 0x000ea80000300800 */
[----:B------:R-:W2:Y:S04]  /*baae0*/  LDL.LU R50, [R1+0x7a8] ;  /* 0x0007a80001327983 */ /* 0x000ea80000300800 */
[----:B------:R-:W2:Y:S01]  /*baaf0*/  LDL.LU R51, [R1+0x7ac] ;  /* 0x0007ac0001337983 */ /* 0x000ea20000300800 */
        /* <DEDUP_REMOVED lines=14> */
[----:B------:R-:W-:Y:S02]  /*babe0*/  IMAD.MOV.U32 R144, RZ, RZ, R103 ;  /* 0x000000ffff907224 */ /* 0x000fe400078e0067 */
[----:B------:R-:W-:Y:S01]  /*babf0*/  HMMA.1688.F32.TF32 R100, R136, R140, R248 ;  /* 0x0000008c8864723c */ /* 0x000fe200000810f8 */
[----:B------:R-:W-:Y:S04]  /*bac00*/  LDS R136, [R91+0xe100] ;  /* 0x00e100005b887984 */ /* 0x000fe80000000800 */
[----:B------:R-:W-:Y:S04]  /*bac10*/  LDS R138, [R91+0xf100] ;  /* 0x00f100005b8a7984 */ /* 0x000fe80000000800 */
[----:B------:R-:W-:Y:S04]  /*bac20*/  LDS R137, [R3+0xe100] ;  /* 0x00e1000003897984 */ /* 0x000fe80000000800 */
[----:B------:R-:W-:Y:S11]  /*bac30*/  LDS R139, [R3+0xf100] ;  /* 0x00f10000038b7984 */ /* 0x000ff60000000800 */
[----:B------:R-:W-:Y:S01]  /*bac40*/  MOV R9, R100 ;  /* 0x0000006400097202 */ /* 0x000fe20000000f00 */
[----:B------:R-:W-:Y:S01]  /*bac50*/  IMAD.MOV.U32 R8, RZ, RZ, R101 ;  /* 0x000000ffff087224 */ /* 0x000fe200078e0065 */
[----:B------:R-:W-:Y:S01]  /*bac60*/  MOV R4, R103 ;  /* 0x0000006700047202 */ /* 0x000fe20000000f00 */
[----:B------:R-:W-:-:S02]  /*bac70*/  IMAD.MOV.U32 R5, RZ, RZ, R102 ;  /* 0x000000ffff057224 */ /* 0x000fc400078e0066 */
[C---:B------:R-:W-:Y:S01]  /*bac80*/  HMMA.1688.F32.TF32 R100, R244.reuse, R26, R132 ;  /* 0x0000001af464723c */ /* 0x040fe20000081084 */
[----:B------:R-:W-:Y:S04]  /*bac90*/  LDS R132, [R91+0xe080] ;  /* 0x00e080005b847984 */ /* 0x000fe80000000800 */
[----:B------:R-:W-:Y:S04]  /*baca0*/  LDS R134, [R91+0xf080] ;  /* 0x00f080005b867984 */ /* 0x000fe80000000800 */
[----:B------:R-:W-:Y:S04]  /*bacb0*/  LDS R133, [R3+0xe080] ;  /* 0x00e0800003857984 */ /* 0x000fe80000000800 */
[----:B------:R-:W1:Y:S10]  /*bacc0*/  LDS R135, [R3+0xf080] ;  /* 0x00f0800003877984 */ /* 0x000e740000000800 */
[----:B------:R-:W-:Y:S04]  /*bacd0*/  STL.64 [R1+0x13e0], R100 ;  /* 0x0013e06401007387 */ /* 0x000fe80000100a00 */
[----:B------:R4:W-:Y:S02]  /*bace0*/  STL.64 [R1+0x13e8], R102 ;  /* 0x0013e86601007387 */ /* 0x0009e40000100a00 */
[C---:B----4-:R-:W-:Y:S08]  /*bacf0*/  HMMA.1688.F32.TF32 R100, R244.reuse, R22, R96 ;  /* 0x00000016f464723c */ /* 0x050ff00000081060 */
[C---:B------:R-:W-:Y:S08]  /*bad00*/  HMMA.1688.F32.TF32 R96, R244.reuse, R18, R92 ;  /* 0x00000012f460723c */ /* 0x040ff0000008105c */
[C---:B------:R-:W-:Y:S08]  /*bad10*/  HMMA.1688.F32.TF32 R92, R244.reuse, R14, R84 ;  /* 0x0000000ef45c723c */ /* 0x040ff00000081054 */
[C---:B--2---:R-:W-:Y:S08]  /*bad20*/  HMMA.1688.F32.TF32 R84, R244.reuse, R10, R80 ;  /* 0x0000000af454723c */ /* 0x044ff00000081050 */
        /* <DEDUP_REMOVED lines=56> */
[----:B------:R-:W2:Y:S04]  /*bb0b0*/  LDL.LU R60, [R1] ;  /* 0x00000000013c7983 */ /* 0x000ea80000300800 */
        /* <DEDUP_REMOVED lines=104> */
[----:B------:R-:W-:Y:S01]  /*bb740*/  STL.64 [R1+0x1448], R110 ;  /* 0x0014486e01007387 */ /* 0x000fe20000100a00 */
[C---:B------:R-:W-:Y:S03]  /*bb750*/  HMMA.1688.F32.TF32 R52, R132.reuse, R18, R52 ;  /* 0x000000128434723c */ /* 0x040fe60000081034 */
[----:B------:R-:W-:Y:S05]  /*bb760*/  STL.64 [R1+0x1430], R104 ;  /* 0x0014306801007387 */ /* 0x000fea0000100a00 */
[C---:B------:R-:W-:Y:S01]  /*bb770*/  HMMA.1688.F32.TF32 R56, R132.reuse, R22, R56 ;  /* 0x000000168438723c */ /* 0x040fe20000081038 */
        /* <DEDUP_REMOVED lines=35> */
[----:B------:R1:W-:Y:S09]  /*bb9b0*/  STL.64 [R1+0x5b48], R4 ;  /* 0x005b480401007387 */ /* 0x0003f20000100a00 */
[----:B------:R-:W-:Y:S04]  /*bb9c0*/  STL.64 [R1+0x12e0], R8 ;  /* 0x0012e00801007387 */ /* 0x000fe80000100a00 */
[----:B------:R2:W-:Y:S01]  /*bb9d0*/  STL.64 [R1+0x12e8], R10 ;  /* 0x0012e80a01007387 */ /* 0x0005e20000100a00 */
[C---:B-1----:R-:W-:Y:S03]  /*bb9e0*/  HMMA.1688.F32.TF32 R4, R132.reuse, R238, R32 ;  /* 0x000000ee8404723c */ /* 0x042fe60000081020 */
[----:B------:R-:W3:Y:S05]  /*bb9f0*/  LDL.LU R40, [R1+0x90] ;  /* 0x0000900001287983 */ /* 0x000eea0000300800 */
[C---:B--2---:R-:W-:Y:S11]  /*bba00*/  HMMA.1688.F32.TF32 R8, R132.reuse, R242, R36 ;  /* 0x000000f28408723c */ /* 0x044ff60000081024 */
[----:B------:R-:W-:Y:S11]  /*bba10*/  @!UPT UIADD3 URZ, URZ, URZ, URZ ;  /* 0x0000003f3f3ff290 */ /* 0x000ff6000fffe03f */
[----:B------:R-:W-:Y:S01]  /*bba20*/  @!UPT UIADD3 URZ, URZ, URZ, URZ ;  /* 0x0000003f3f3ff290 */ /* 0x000fe2000fffe03f */
[----:B------:R-:W-:Y:S04]  /*bba30*/  STL.64 [R1+0x12d0], R8 ;  /* 0x0012d00801007387 */ /* 0x000fe80000100a00 */
[----:B------:R-:W-:Y:S04]  /*bba40*/  STL.64 [R1+0x12d8], R10 ;  /* 0x0012d80a01007387 */ /* 0x000fe80000100a00 */
[----:B------:R-:W-:Y:S04]  /*bba50*/  STL.64 [R1+0x12c0], R4 ;  /* 0x0012c00401007387 */ /* 0x000fe80000100a00 */
        /* <DEDUP_REMOVED lines=170> */
[----:B-1----:R-:W-:Y:S03]  /*bc500*/  HMMA.1688.F32.TF32 R8, R132, R142, R40 ;  /* 0x0000008e8408723c */ /* 0x002fe60000081028 */
[----:B------:R1:W-:Y:S05]  /*bc510*/  STL.64 [R1+0x1168], R6 ;  /* 0x0011680601007387 */ /* 0x0003ea0000100a00 */
[C---:B-1----:R-:W-:Y:S01]  /*bc520*/  HMMA.1688.F32.TF32 R4, R136.reuse, R26, R28 ;  /* 0x0000001a8804723c */ /* 0x042fe2000008101c */
[----:B------:R-:W-:Y:S04]  /*bc530*/  STL.64 [R1+0x1140], R44 ;  /* 0x0011402c01007387 */ /* 0x000fe80000100a00 */
[----:B------:R-:W-:Y:S10]  /*bc540*/  STL.64 [R1+0x1148], R46 ;  /* 0x0011482e01007387 */ /* 0x000ff40000100a00 */
[----:B------:R-:W-:Y:S04]  /*bc550*/  STL.64 [R1+0x1100], R8 ;  /* 0x0011000801007387 */ /* 0x000fe80000100a00 */
[----:B------:R1:W-:Y:S04]  /*bc560*/  STL.64 [R1+0x1108], R10 ;  /* 0x0011080a01007387 */ /* 0x0003e80000100a00 */
[----:B------:R-:W-:Y:S04]  /*bc570*/  LDS R28, [R91+0xe180] ;  /* 0x00e180005b1c7984 */ /* 0x000fe80000000800 */
[----:B------:R-:W-:Y:S04]  /*bc580*/  LDS R30, [R91+0xf180] ;  /* 0x00f180005b1e7984 */ /* 0x000fe80000000800 */
[----:B------:R-:W-:Y:S01]  /*bc590*/  STL.64 [R1+0x10f0], R4 ;  /* 0x0010f00401007387 */ /* 0x000fe20000100a00 */
[C---:B-1----:R-:W-:Y:S03]  /*bc5a0*/  HMMA.1688.F32.TF32 R8, R136.reuse, R22, R36 ;  /* 0x000000168808723c */ /* 0x042fe60000081024 */
[----:B------:R1:W-:Y:S04]  /*bc5b0*/  STL.64 [R1+0x10f8], R6 ;  /* 0x0010f80601007387 */ /* 0x0003e80000100a00 */
[----:B------:R-:W-:Y:S04]  /*bc5c0*/  LDS R29, [R3+0xe180] ;  /* 0x00e18000031d7984 */ /* 0x000fe80000000800 */
[----:B------:R-:W2:Y:S01]  /*bc5d0*/  LDS R31, [R3+0xf180] ;  /* 0x00f18000031f7984 */ /* 0x000ea20000000800 */
[C---:B-1----:R-:W-:Y:S03]  /*bc5e0*/  HMMA.1688.F32.TF32 R4, R136.reuse, R18, R32 ;  /* 0x000000128804723c */ /* 0x042fe60000081020 */
[----:B------:R-:W2:Y:S08]  /*bc5f0*/  LDL.LU R32, [R1+0x200] ;  /* 0x0002000001207983 */ /* 0x000eb00000300800 */
[----:B------:R-:W-:Y:S04]  /*bc600*/  STL.64 [R1+0x10e0], R8 ;  /* 0x0010e00801007387 */ /* 0x000fe80000100a00 */
[----:B------:R-:W-:Y:S08]  /*bc610*/  STL.64 [R1+0x10e8], R10 ;  /* 0x0010e80a01007387 */ /* 0x000ff00000100a00 */
        /* <DEDUP_REMOVED lines=122> */
[----:B------:R-:W2:Y:S01]  /*bcdc0*/  LDL.LU R19, [R1+0x5ac] ;  /* 0x0005ac0001137983 */ /* 0x000ea20000300800 */
[C---:B---3--:R-:W-:Y:S11]  /*bcdd0*/  HMMA.1688.F32.TF32 R8, R136.reuse, R14, R8 ;  /* 0x0000000e8808723c */ /* 0x048ff60000081008 */
        /* <DEDUP_REMOVED lines=12> */
[----:B------:R-:W3:Y:S01]  /*bcea0*/  LDL.LU.64 R4, [R1+0x5b48] ;  /* 0x005b480001047983 */ /* 0x000ee20000300a00 */
        /* <DEDUP_REMOVED lines=24> */
[----:B------:R-:W-:Y:S02]  /*bd030*/  STL.64 [R1+0x1088], R134 ;  /* 0x0010888601007387 */ /* 0x000fe40000100a00 */
[C---:B------:R-:W-:Y:S02]  /*bd040*/  HMMA.1688.F32.TF32 R52, R136.reuse, R158, R52 ;  /* 0x0000009e8834723c */ /* 0x040fe40000081034 */
[----:B------:R-:W-:Y:S04]  /*bd050*/  LDS R132, [R91+0xe200] ;  /* 0x00e200005b847984 */ /* 0x000fe80000000800 */
[----:B------:R-:W-:Y:S02]  /*bd060*/  LDS R134, [R91+0xf200] ;  /* 0x00f200005b867984 */ /* 0x000fe40000000800 */
[C---:B------:R-:W-:Y:S02]  /*bd070*/  HMMA.1688.F32.TF32 R48, R136.reuse, R154, R48 ;  /* 0x0000009a8830723c */ /* 0x040fe40000081030 */
[----:B------:R-:W-:Y:S04]  /*bd080*/  LDS R133, [R3+0xe200] ;  /* 0x00e2000003857984 */ /* 0x000fe80000000800 */
[----:B------:R-:W1:Y:S04]  /*bd090*/  LDS R135, [R3+0xf200] ;  /* 0x00f2000003877984 */ /* 0x000e680000000800 */
[----:B------:R-:W-:Y:S04]  /*bd0a0*/  STL.64 [R1+0x1060], R16 ;  /* 0x0010601001007387 */ /* 0x000fe80000100a00 */
[----:B------:R2:W-:Y:S02]  /*bd0b0*/  STL.64 [R1+0x1068], R18 ;  /* 0x0010681201007387 */ /* 0x0005e40000100a00 */
[C---:B--2---:R-:W-:Y:S02]  /*bd0c0*/  HMMA.1688.F32.TF32 R16, R136.reuse, R222, R120 ;  /* 0x000000de8810723c */ /* 0x044fe40000081078 */
[----:B------:R-:W-:Y:S04]  /*bd0d0*/  STL.64 [R1+0x1050], R128 ;  /* 0x0010508001007387 */ /* 0x000fe80000100a00 */
[----:B------:R-:W-:Y:S04]  /*bd0e0*/  STL.64 [R1+0x1058], R130 ;  /* 0x0010588201007387 */ /* 0x000fe80000100a00 */
[----:B------:R-:W-:Y:S04]  /*bd0f0*/  STL.64 [R1+0x1040], R124 ;  /* 0x0010407c01007387 */ /* 0x000fe80000100a00 */
[----:B------:R-:W-:Y:S09]  /*bd100*/  STL.64 [R1+0x1048], R126 ;  /* 0x0010487e01007387 */ /* 0x000ff20000100a00 */
        /* <DEDUP_REMOVED lines=39> */
[----:B------:R-:W-:Y:S02]  /*bd380*/  STL.64 [R1+0xe98], R54 ;  /* 0x000e983601007387 */ /* 0x000fe40000100a00 */
[C---:B----4-:R-:W-:Y:S02]  /*bd390*/  HMMA.1688.F32.TF32 R40, R136.reuse, R146, R40 ;  /* 0x000000928828723c */ /* 0x050fe40000081028 */
[----:B------:R-:W-:Y:S04]  /*bd3a0*/  STL.64 [R1+0xe80], R48 ;  /* 0x000e803001007387 */ /* 0x000fe80000100a00 */
[----:B------:R-:W-:Y:S02]  /*bd3b0*/  STL.64 [R1+0xe88], R50 ;  /* 0x000e883201007387 */ /* 0x000fe40000100a00 */
[----:B------:R-:W-:Y:S07]  /*bd3c0*/  HMMA.1688.F32.TF32 R36, R136, R142, R36 ;  /* 0x0000008e8824723c */ /* 0x000fee0000081024 */
[----:B------:R-:W-:Y:S04]  /*bd3d0*/  STL.64 [R1+0xe70], R16 ;  /* 0x000e701001007387 */ /* 0x000fe80000100a00 */
[----:B------:R2:W-:Y:S02]  /*bd3e0*/  STL.64 [R1+0xe78], R18 ;  /* 0x000e781201007387 */ /* 0x0005e40000100a00 */
[C---:B--2---:R-:W-:Y:S02]  /*bd3f0*/  HMMA.1688.F32.TF32 R16, R28.reuse, R26, R32 ;  /* 0x0000001a1c10723c */ /* 0x044fe40000081020 */
[----:B------:R2:W-:Y:S04]  /*bd400*/  STL.64 [R1+0xe60], R40 ;  /* 0x000e602801007387 */ /* 0x0005e80000100a00 */
[----:B------:R4:W-:Y:S04]  /*bd410*/  STL.64 [R1+0xe68], R42 ;  /* 0x000e682a01007387 */ /* 0x0009e80000100a00 */
[----:B------:R-:W3:Y:S04]  /*bd420*/  LDL.LU R32, [R1+0x230] ;  /* 0x0002300001207983 */ /* 0x000ee80000300800 */
[----:B------:R-:W-:Y:S04]  /*bd430*/  STL.64 [R1+0xe50], R36 ;  /* 0x000e502401007387 */ /* 0x000fe80000100a00 */
[----:B------:R-:W-:Y:S05]  /*bd440*/  STL.64 [R1+0xe58], R38 ;  /* 0x000e582601007387 */ /* 0x000fea0000100a00 */
[----:B------:R1:W-:Y:S04]  /*bd450*/  STL.64 [R1+0xe40], R16 ;  /* 0x000e401001007387 */ /* 0x0003e80000100a00 */
[----:B------:R1:W-:Y:S04]  /*bd460*/  STL.64 [R1+0xe48], R18 ;  /* 0x000e481201007387 */ /* 0x0003e80000100a00 */
        /* <DEDUP_REMOVED lines=117> */
[----:B------:R-:W4:Y:S01]  /*bdbc0*/  LDL.LU.64 R16, [R1+0x5b38] ;  /* 0x005b380001107983 */ /* 0x000f220000300a00 */
[C---:B---3--:R-:W-:Y:S08]  /*bdbd0*/  HMMA.1688.F32.TF32 R32, R28.reuse, R154, R32 ;  /* 0x0000009a1c20723c */ /* 0x048ff00000081020 */
        /* <DEDUP_REMOVED lines=16> */
[C---:B----4-:R-:W-:Y:S01]  /*bdce0*/  HMMA.1688.F32.TF32 R108, R28.reuse, R222, R104 ;  /* 0x000000de1c6c723c */ /* 0x050fe20000081068 */
        /* <DEDUP_REMOVED lines=170> */
[----:B----4-:R-:W4:Y:S04]  /*be790*/  LDL.LU R32, [R1+0x18a0] ;  /* 0x0018a00001207983 */ /* 0x010f280000300800 */
[----:B------:R-:W4:Y:S04]  /*be7a0*/  LDL.LU R33, [R1+0x18a4] ;  /* 0x0018a40001217983 */ /* 0x000f280000300800 */
[----:B------:R-:W4:Y:S04]  /*be7b0*/  LDL.LU R34, [R1+0x18a8] ;  /* 0x0018a80001227983 */ /* 0x000f280000300800 */
[----:B------:R-:W4:Y:S01]  /*be7c0*/  LDL.LU R35, [R1+0x18ac] ;  /* 0x0018ac0001237983 */ /* 0x000f220000300800 */
[----:B--2---:R-:W-:Y:S08]  /*be7d0*/  HMMA.1688.F32.TF32 R128, R132, R26, R128 ;  /* 0x0000001a8480723c */ /* 0x004ff00000081080 */
[C---:B---3--:R-:W-:Y:S08]  /*be7e0*/  HMMA.1688.F32.TF32 R136, R28.reuse, R150, R136 ;  /* 0x000000961c88723c */ /* 0x048ff00000081088 */
[C---:B------:R-:W-:Y:S11]  /*be7f0*/  HMMA.1688.F32.TF32 R244, R28.reuse, R146, R244 ;  /* 0x000000921cf4723c */ /* 0x040ff600000810f4 */
[----:B------:R-:W-:Y:S04]  /*be800*/  @!UPT UIADD3 URZ, URZ, URZ, URZ ;  /* 0x0000003f3f3ff290 */ /* 0x000fe8000fffe03f */
[----:B------:R-:W-:Y:S04]  /*be810*/  STL.64 [R1+0xb10], R136 ;  /* 0x000b108801007387 */ /* 0x000fe80000100a00 */
[----:B------:R1:W-:Y:S02]  /*be820*/  STL.64 [R1+0xb18], R138 ;  /* 0x000b188a01007387 */ /* 0x0003e40000100a00 */
[----:B-1----:R-:W-:Y:S02]  /*be830*/  HMMA.1688.F32.TF32 R136, R28, R142, R248 ;  /* 0x0000008e1c88723c */ /* 0x002fe400000810f8 */
[----:B------:R-:W-:Y:S04]  /*be840*/  STL.64 [R1+0xb00], R244 ;  /* 0x000b00f401007387 */ /* 0x000fe80000100a00 */
[----:B------:R-:W-:Y:S04]  /*be850*/  STL.64 [R1+0xb08], R246 ;  /* 0x000b08f601007387 */ /* 0x000fe80000100a00 */
[----:B------:R-:W-:Y:S04]  /*be860*/  LDS R28, [R91+0xe280] ;  /* 0x00e280005b1c7984 */ /* 0x000fe80000000800 */
[----:B------:R-:W-:Y:S04]  /*be870*/  LDS R30, [R91+0xf280] ;  /* 0x00f280005b1e7984 */ /* 0x000fe80000000800 */
        /* <DEDUP_REMOVED lines=53> */
[----:B----4-:R-:W-:Y:S01]  /*bebd0*/  HMMA.1688.F32.TF32 R32, R132, R174, R32 ;  /* 0x000000ae8420723c */ /* 0x010fe20000081020 */
        /* <DEDUP_REMOVED lines=145> */
[----:B-1----:R-:W2:Y:S04]  /*bf4f0*/  LDL.LU.64 R130, [R1+0x5b30] ;  /* 0x005b300001827983 */ /* 0x002ea80000300a00 */
[----:B------:R-:W2:Y:S04]  /*bf500*/  LDL.LU.64 R128, [R1+0x5b28] ;  /* 0x005b280001807983 */ /* 0x000ea80000300a00 */
[----:B------:R-:W-:Y:S04]  /*bf510*/  STL.64 [R1+0x970], R136 ;  /* 0x0009708801007387 */ /* 0x000fe80000100a00 */
[----:B------:R1:W-:Y:S01]  /*bf520*/  STL.64 [R1+0x978], R138 ;  /* 0x0009788a01007387 */ /* 0x0003e20000100a00 */
[C---:B------:R-:W-:Y:S08]  /*bf530*/  HMMA.1688.F32.TF32 R116, R132.reuse, R146, R116 ;  /* 0x000000928474723c */ /* 0x040ff00000081074 */
[----:B-1----:R-:W-:Y:S01]  /*bf540*/  HMMA.1688.F32.TF32 R136, R132, R158, R248 ;  /* 0x0000009e8488723c */ /* 0x002fe200000810f8 */
[----:B------:R-:W-:Y:S07]  /*bf550*/  STL.64 [R1+0x960], R244 ;  /* 0x000960f401007387 */ /* 0x000fee0000100a00 */
[C---:B------:R-:W-:Y:S01]  /*bf560*/  HMMA.1688.F32.TF32 R100, R28.reuse, R18, R100 ;  /* 0x000000121c64723c */ /* 0x040fe20000081064 */
[----:B------:R-:W-:Y:S04]  /*bf570*/  STL.64 [R1+0x968], R246 ;  /* 0x000968f601007387 */ /* 0x000fe80000100a00 */
[----:B------:R-:W-:Y:S03]  /*bf580*/  LDS R132, [R91+0xe300] ;  /* 0x00e300005b847984 */ /* 0x000fe60000000800 */
[C---:B------:R-:W-:Y:S01]  /*bf590*/  HMMA.1688.F32.TF32 R80, R28.reuse, R242, R80 ;  /* 0x000000f21c50723c */ /* 0x040fe20000081050 */
[----:B------:R-:W-:Y:S04]  /*bf5a0*/  LDS R134, [R91+0xf300] ;  /* 0x00f300005b867984 */ /* 0x000fe80000000800 */
[----:B------:R-:W-:Y:S04]  /*bf5b0*/  LDS R133, [R3+0xe300] ;  /* 0x00e3000003857984 */ /* 0x000fe80000000800 */
        /* <DEDUP_REMOVED lines=54> */
[----:B------:R-:W4:Y:S04]  /*bf920*/  LDS R135, [R3+0xf300] ;  /* 0x00f3000003877984 */ /* 0x000f280000000800 */
[----:B-1----:R-:W2:Y:S04]  /*bf930*/  LDL.LU R40, [R1+0xd40] ;  /* 0x000d400001287983 */ /* 0x002ea80000300800 */
[----:B------:R-:W-:Y:S04]  /*bf940*/  STL.64 [R1+0x2230], R36 ;  /* 0x0022302401007387 */ /* 0x000fe80000100a00 */
[----:B------:R-:W-:Y:S04]  /*bf950*/  STL.64 [R1+0x2238], R38 ;  /* 0x0022382601007387 */ /* 0x000fe80000100a00 */
[----:B------:R1:W-:Y:S04]  /*bf960*/  STL.64 [R1+0x2220], R32 ;  /* 0x0022202001007387 */ /* 0x0003e80000100a00 */
[----:B------:R1:W-:Y:S04]  /*bf970*/  STL.64 [R1+0x2228], R34 ;  /* 0x0022282201007387 */ /* 0x0003e80000100a00 */
        /* <DEDUP_REMOVED lines=138> */
[----:B------:R-:W3:Y:S01]  /*c0220*/  LDL.LU.64 R32, [R1+0x5ab8] ;  /* 0x005ab80001207983 */ /* 0x000ee20000300a00 */
[C---:B------:R-:W-:Y:S08]  /*c0230*/  HMMA.1688.F32.TF32 R136, R28.reuse, R162, R136 ;  /* 0x000000a21c88723c */ /* 0x040ff00000081088 */
[C---:B------:R-:W-:Y:S08]  /*c0240*/  HMMA.1688.F32.TF32 R244, R28.reuse, R158, R244 ;  /* 0x0000009e1cf4723c */ /* 0x040ff000000810f4 */
[C---:B------:R-:W-:Y:S07]  /*c0250*/  HMMA.1688.F32.TF32 R100, R28.reuse, R150, R100 ;  /* 0x000000961c64723c */ /* 0x040fee0000081064 */
[----:B------:R-:W-:Y:S04]  /*c0260*/  STL.64 [R1+0x21a0], R136 ;  /* 0x0021a08801007387 */ /* 0x000fe80000100a00 */
[----:B------:R1:W-:Y:S01]  /*c0270*/  STL.64 [R1+0x21a8], R138 ;  /* 0x0021a88a01007387 */ /* 0x0003e20000100a00 */
[C---:B------:R-:W-:Y:S08]  /*c0280*/  HMMA.1688.F32.TF32 R96, R28.reuse, R146, R96 ;  /* 0x000000921c60723c */ /* 0x040ff00000081060 */
[C---:B-1----:R-:W-:Y:S08]  /*c0290*/  HMMA.1688.F32.TF32 R136, R28.reuse, R154, R248 ;  /* 0x0000009a1c88723c */ /* 0x042ff000000810f8 */
[----:B------:R-:W-:Y:S01]  /*c02a0*/  HMMA.1688.F32.TF32 R28, R28, R142, R92 ;  /* 0x0000008e1c1c723c */ /* 0x000fe2000008105c */
[----:B------:R-:W-:Y:S04]  /*c02b0*/  STL.64 [R1+0x2190], R244 ;  /* 0x002190f401007387 */ /* 0x000fe80000100a00 */
[----:B------:R-:W-:Y:S03]  /*c02c0*/  STL.64 [R1+0x2198], R246 ;  /* 0x002198f601007387 */ /* 0x000fe60000100a00 */
        /* <DEDUP_REMOVED lines=20> */
[C---:B-1----:R-:W-:Y:S02]  /*c0410*/  HMMA.1688.F32.TF32 R28, R132.reuse, R10, R68 ;  /* 0x0000000a841c723c */ /* 0x042fe40000081044 */
[----:B------:R-:W-:Y:S04]  /*c0420*/  STL.64 [R1+0x27d0], R76 ;  /* 0x0027d04c01007387 */ /* 0x000fe80000100a00 */
[----:B------:R-:W-:Y:S04]  /*c0430*/  STL.64 [R1+0x27d8], R78 ;  /* 0x0027d84e01007387 */ /* 0x000fe80000100a00 */
[----:B------:R-:W4:Y:S01]  /*c0440*/  LDL.LU R141, [R1+0xf30] ;  /* 0x000f3000018d7983 */ /* 0x000f220000300800 */
[C---:B------:R-:W-:Y:S03]  /*c0450*/  HMMA.1688.F32.TF32 R64, R132.reuse, R6, R64 ;  /* 0x000000068440723c */ /* 0x040fe60000081040 */
[----:B------:R-:W-:Y:S04]  /*c0460*/  STL.64 [R1+0x27c0], R72 ;  /* 0x0027c04801007387 */ /* 0x000fe80000100a00 */
[----:B------:R-:W-:Y:S05]  /*c0470*/  STL.64 [R1+0x27c8], R74 ;  /* 0x0027c84a01007387 */ /* 0x000fea0000100a00 */
[----:B------:R-:W-:Y:S04]  /*c0480*/  STL.64 [R1+0x27b0], R28 ;  /* 0x0027b01c01007387 */ /* 0x000fe80000100a00 */
[----:B------:R1:W-:Y:S02]  /*c0490*/  STL.64 [R1+0x27b8], R30 ;  /* 0x0027b81e01007387 */ /* 0x0003e40000100a00 */
[C---:B-1----:R-:W-:Y:S05]  /*c04a0*/  HMMA.1688.F32.TF32 R28, R132.reuse, R242, R60 ;  /* 0x000000f2841c723c */ /* 0x042fea000008103c */
[----:B------:R-:W-:Y:S04]  /*c04b0*/  STL.64 [R1+0x27a0], R64 ;  /* 0x0027a04001007387 */ /* 0x000fe80000100a00 */
[----:B------:R-:W-:Y:S01]  /*c04c0*/  STL.64 [R1+0x27a8], R66 ;  /* 0x0027a84201007387 */ /* 0x000fe20000100a00 */
[C---:B------:R-:W-:Y:S08]  /*c04d0*/  HMMA.1688.F32.TF32 R56, R132.reuse, R238, R56 ;  /* 0x000000ee8438723c */ /* 0x040ff00000081038 */
[C---:B------:R-:W-:Y:S05]  /*c04e0*/  HMMA.1688.F32.TF32 R52, R132.reuse, R234, R52 ;  /* 0x000000ea8434723c */ /* 0x040fea0000081034 */
[----:B------:R-:W-:Y:S04]  /*c04f0*/  STL.64 [R1+0x2790], R28 ;  /* 0x0027901c01007387 */ /* 0x000fe80000100a00 */
[----:B------:R1:W-:Y:S02]  /*c0500*/  STL.64 [R1+0x2798], R30 ;  /* 0x0027981e01007387 */ /* 0x0003e40000100a00 */
[C---:B-1----:R-:W-:Y:S04]  /*c0510*/  HMMA.1688.F32.TF32 R28, R132.reuse, R230, R48 ;  /* 0x000000e6841c723c */ /* 0x042fe80000081030 */
[----:B------:R-:W-:Y:S04]  /*c0520*/  STL.64 [R1+0x2780], R56 ;  /* 0x0027803801007387 */ /* 0x000fe80000100a00 */
[----:B------:R-:W-:Y:S01]  /*c0530*/  STL.64 [R1+0x2788], R58 ;  /* 0x0027883a01007387 */ /* 0x000fe20000100a00 */
[C---:B------:R-:W-:Y:S03]  /*c0540*/  HMMA.1688.F32.TF32 R44, R132.reuse, R226, R44 ;  /* 0x000000e2842c723c */ /* 0x040fe6000008102c */
[----:B------:R-:W-:Y:S04]  /*c0550*/  STL.64 [R1+0x2770], R52 ;  /* 0x0027703401007387 */ /* 0x000fe80000100a00 */
[----:B------:R-:W-:Y:S01]  /*c0560*/  STL.64 [R1+0x2778], R54 ;  /* 0x0027783601007387 */ /* 0x000fe20000100a00 */
[C---:B------:R-:W-:Y:S06]  /*c0570*/  HMMA.1688.F32.TF32 R40, R132.reuse, R222, R40 ;  /* 0x000000de8428723c */ /* 0x040fec0000081028 */
[----:B------:R-:W-:Y:S04]  /*c0580*/  STL.64 [R1+0x2760], R28 ;  /* 0x0027601c01007387 */ /* 0x000fe80000100a00 */
[----:B------:R1:W-:Y:S02]  /*c0590*/  STL.64 [R1+0x2768], R30 ;  /* 0x0027681e01007387 */ /* 0x0003e40000100a00 */
[----:B-1----:R-:W-:Y:S03]  /*c05a0*/  HMMA.1688.F32.TF32 R28, R132, R218, R36 ;  /* 0x000000da841c723c */ /* 0x002fe60000081024 */
        /* <DEDUP_REMOVED lines=8> */
[----:B------:R-:W4:Y:S01]  /*c0630*/  LDL.LU R246, [R1+0x188] ;  /* 0x0001880001f67983 */ /* 0x000f220000300800 */
[----:B--2---:R-:W-:-:S03]  /*c0640*/  IMAD.MOV.U32 R249, RZ, RZ, R34 ;  /* 0x000000fffff97224 */ /* 0x004fc600078e0022 */
[----:B------:R-:W4:Y:S01]  /*c0650*/  LDL.LU R247, [R1+0x18c] ;  /* 0x00018c0001f77983 */ /* 0x000f220000300800 */
[----:B---3--:R-:W-:Y:S01]  /*c0660*/  IMAD.MOV.U32 R251, RZ, RZ, R32 ;  /* 0x000000fffffb7224 */ /* 0x008fe200078e0020 */
[----:B------:R-:W-:Y:S02]  /*c0670*/  MOV R250, R33 ;  /* 0x0000002100fa7202 */ /* 0x000fe40000000f00 */
        /* <DEDUP_REMOVED lines=92> */
[C---:B-1----:R-:W-:Y:S02]  /*c0c40*/  HMMA.1688.F32.TF32 R44, R132.reuse, R206, R40 ;  /* 0x000000ce842c723c */ /* 0x042fe40000081028 */
[----:B------:R-:W3:Y:S06]  /*c0c50*/  LDL.LU R40, [R1+0x1c0] ;  /* 0x0001c00001287983 */ /* 0x000eec0000300800 */
[C---:B------:R-:W-:Y:S08]  /*c0c60*/  HMMA.1688.F32.TF32 R96, R132.reuse, R198, R96 ;  /* 0x000000c68460723c */ /* 0x040ff00000081060 */
[C---:B------:R-:W-:Y:S07]  /*c0c70*/  HMMA.1688.F32.TF32 R92, R132.reuse, R194, R92 ;  /* 0x000000c2845c723c */ /* 0x040fee000008105c */
[----:B------:R1:W-:Y:S01]  /*c0c80*/  STL.64 [R1+0x2700], R44 ;  /* 0x0027002c01007387 */ /* 0x0003e20000100a00 */
[C---:B------:R-:W-:Y:S03]  /*c0c90*/  HMMA.1688.F32.TF32 R88, R132.reuse, R190, R88 ;  /* 0x000000be8458723c */ /* 0x040fe60000081058 */
[----:B------:R4:W-:Y:S04]  /*c0ca0*/  STL.64 [R1+0x2708], R46 ;  /* 0x0027082e01007387 */ /* 0x0009e80000100a00 */
[----:B------:R1:W-:Y:S01]  /*c0cb0*/  STL.64 [R1+0x26f0], R36 ;  /* 0x0026f02401007387 */ /* 0x0003e20000100a00 */
[C---:B------:R-:W-:Y:S03]  /*c0cc0*/  HMMA.1688.F32.TF32 R84, R132.reuse, R186, R84 ;  /* 0x000000ba8454723c */ /* 0x040fe60000081054 */
[----:B------:R1:W-:Y:S04]  /*c0cd0*/  STL.64 [R1+0x26f8], R38 ;  /* 0x0026f82601007387 */ /* 0x0003e80000100a00 */
[----:B------:R-:W3:Y:S01]  /*c0ce0*/  LDL.LU R41, [R1+0x1c4] ;  /* 0x0001c40001297983 */ /* 0x000ee20000300800 */
[C---:B------:R-:W-:Y:S03]  /*c0cf0*/  HMMA.1688.F32.TF32 R80, R132.reuse, R182, R80 ;  /* 0x000000b68450723c */ /* 0x040fe60000081050 */
[----:B------:R-:W3:Y:S04]  /*c0d00*/  LDL.LU R42, [R1+0x1c8] ;  /* 0x0001c800012a7983 */ /* 0x000ee80000300800 */
[----:B------:R-:W3:Y:S04]  /*c0d10*/  LDL.LU R43, [R1+0x1cc] ;  /* 0x0001cc00012b7983 */ /* 0x000ee80000300800 */
[----:B-1----:R-:W2:Y:S04]  /*c0d20*/  LDL.LU R44, [R1+0x1d0] ;  /* 0x0001d000012c7983 */ /* 0x002ea80000300800 */
[----:B------:R-:W2:Y:S01]  /*c0d30*/  LDL.LU R45, [R1+0x1d4] ;  /* 0x0001d400012d7983 */ /* 0x000ea20000300800 */
[C---:B------:R-:W-:Y:S03]  /*c0d40*/  HMMA.1688.F32.TF32 R76, R132.reuse, R178, R76 ;  /* 0x000000b2844c723c */ /* 0x040fe6000008104c */
[----:B----4-:R-:W2:Y:S04]  /*c0d50*/  LDL.LU R46, [R1+0x1d8] ;  /* 0x0001d800012e7983 */ /* 0x010ea80000300800 */
[----:B------:R-:W2:Y:S04]  /*c0d60*/  LDL.LU R47, [R1+0x1dc] ;  /* 0x0001dc00012f7983 */ /* 0x000ea80000300800 */
[----:B------:R-:W4:Y:S04]  /*c0d70*/  LDL.LU R36, [R1+0x1b0] ;  /* 0x0001b00001247983 */ /* 0x000f280000300800 */
[----:B------:R-:W4:Y:S01]  /*c0d80*/  LDL.LU R37, [R1+0x1b4] ;  /* 0x0001b40001257983 */ /* 0x000f220000300800 */
[C---:B------:R-:W-:Y:S03]  /*c0d90*/  HMMA.1688.F32.TF32 R72, R132.reuse, R174, R72 ;  /* 0x000000ae8448723c */ /* 0x040fe60000081048 */
[----:B------:R-:W4:Y:S04]  /*c0da0*/  LDL.LU R38, [R1+0x1b8] ;  /* 0x0001b80001267983 */ /* 0x000f280000300800 */
[----:B------:R-:W4:Y:S04]  /*c0db0*/  LDL.LU R39, [R1+0x1bc] ;  /* 0x0001bc0001277983 */ /* 0x000f280000300800 */
        /* <DEDUP_REMOVED lines=57> */
[----:B------:R-:W4:Y:S01]  /*c1150*/  LDL.LU.64 R32, [R1+0x59c8] ;  /* 0x0059c80001207983 */ /* 0x000f220000300a00 */
[----:B------:R-:W-:Y:S03]  /*c1160*/  HMMA.1688.F32.TF32 R28, R132, R142, R28 ;  /* 0x0000008e841c723c */ /* 0x000fe6000008101c */
[----:B------:R-:W4:Y:S11]  /*c1170*/  LDL.LU R132, [R1+0x190] ;  /* 0x0001900001847983 */ /* 0x000f360000300800 */
[----:B------:R-:W-:Y:S09]  /*c1180*/  @!UPT UIADD3 URZ, URZ, URZ, URZ ;  /* 0x0000003f3f3ff290 */ /* 0x000ff2000fffe03f */
[----:B------:R-:W-:Y:S04]  /*c1190*/  STL.64 [R1+0x2810], R28 ;  /* 0x0028101c01007387 */ /* 0x000fe80000100a00 */
[----:B------:R1:W-:Y:S04]  /*c11a0*/  STL.64 [R1+0x2818], R30 ;  /* 0x0028181e01007387 */ /* 0x0003e80000100a00 */
[----:B------:R-:W4:Y:S04]  /*c11b0*/  LDL.LU R133, [R1+0x194] ;  /* 0x0001940001857983 */ /* 0x000f280000300800 */
[----:B------:R-:W4:Y:S04]  /*c11c0*/  LDL.LU R134, [R1+0x198] ;  /* 0x0001980001867983 */ /* 0x000f280000300800 */
[----:B------:R-:W4:Y:S01]  /*c11d0*/  LDL.LU R135, [R1+0x19c] ;  /* 0x00019c0001877983 */ /* 0x000f220000300800 */
[C---:B--2---:R-:W-:Y:S08]  /*c11e0*/  HMMA.1688.F32.TF32 R44, R136.reuse, R22, R44 ;  /* 0x00000016882c723c */ /* 0x044ff0000008102c */
[C---:B---3--:R-:W-:Y:S08]  /*c11f0*/  HMMA.1688.F32.TF32 R40, R136.reuse, R18, R40 ;  /* 0x000000128828723c */ /* 0x048ff00000081028 */
[C---:B----4-:R-:W-:Y:S08]  /*c1200*/  HMMA.1688.F32.TF32 R36, R136.reuse, R14, R36 ;  /* 0x0000000e8824723c */ /* 0x050ff00000081024 */
[C---:B-1----:R-:W-:Y:S01]  /*c1210*/  HMMA.1688.F32.TF32 R28, R136.reuse, R26, R32 ;  /* 0x0000001a881c723c */ /* 0x042fe20000081020 */
[----:B------:R-:W2:Y:S11]  /*c1220*/  LDL.LU R32, [R1+0x1a0] ;  /* 0x0001a00001207983 */ /* 0x000eb60000300800 */
[----:B------:R-:W-:Y:S11]  /*c1230*/  @!UPT UIADD3 URZ, URZ, URZ, URZ ;  /* 0x0000003f3f3ff290 */ /* 0x000ff6000fffe03f */
[----:B------:R-:W-:Y:S04]  /*c1240*/  STL.64 [R1+0x2870], R28 ;  /* 0x0028701c01007387 */ /* 0x000fe80000100a00 */
[----:B------:R-:W-:Y:S04]  /*c1250*/  STL.64 [R1+0x2878], R30 ;  /* 0x0028781e01007387 */ /* 0x000fe80000100a00 */
[----:B------:R-:W2:Y:S04]  /*c1260*/  LDL.LU R33, [R1+0x1a4] ;  /* 0x0001a40001217983 */ /* 0x000ea80000300800 */
[----:B------:R-:W2:Y:S04]  /*c1270*/  LDL.LU R34, [R1+0x1a8] ;  /* 0x0001a80001227983 */ /* 0x000ea80000300800 */
[----:B------:R-:W2:Y:S04]  /*c1280*/  LDL.LU R35, [R1+0x1ac] ;  /* 0x0001ac0001237983 */ /* 0x000ea80000300800 */
[----:B------:R-:W-:Y:S04]  /*c1290*/  STL.64 [R1+0x2a70], R44 ;  /* 0x002a702c01007387 */ /* 0x000fe80000100a00 */
[----:B------:R1:W-:Y:S01]  /*c12a0*/  STL.64 [R1+0x2a78], R46 ;  /* 0x002a782e01007387 */ /* 0x0003e20000100a00 */
[C---:B------:R-:W-:Y:S03]  /*c12b0*/  HMMA.1688.F32.TF32 R244, R136.reuse, R242, R244 ;  /* 0x000000f288f4723c */ /* 0x040fe600000810f4 */
[----:B------:R-:W-:Y:S04]  /*c12c0*/  LDS R28, [R252+0xe000] ;  /* 0x00e00000fc1c7984 */ /* 0x000fe80000000800 */
[----:B------:R-:W-:Y:S04]  /*c12d0*/  LDS R30, [R252+0xf000] ;  /* 0x00f00000fc1e7984 */ /* 0x000fe80000000800 */
[----:B-1----:R-:W3:Y:S04]  /*c12e0*/  LDL.LU.64 R46, [R1+0x59c0] ;  /* 0x0059c000012e7983 */ /* 0x002ee80000300a00 */
[----:B------:R-:W3:Y:S04]  /*c12f0*/  LDL.LU.64 R44, [R1+0x59b8] ;  /* 0x0059b800012c7983 */ /* 0x000ee80000300a00 */
[----:B------:R-:W-:Y:S04]  /*c1300*/  STL.64 [R1+0x2a50], R40 ;  /* 0x002a502801007387 */ /* 0x000fe80000100a00 */
[----:B------:R1:W-:Y:S04]  /*c1310*/  STL.64 [R1+0x2a58], R42 ;  /* 0x002a582a01007387 */ /* 0x0003e80000100a00 */
[----:B------:R-:W-:Y:S04]  /*c1320*/  LDS R29, [R141+0xe000] ;  /* 0x00e000008d1d7984 */ /* 0x000fe80000000800 */
[----:B------:R-:W4:Y:S04]  /*c1330*/  LDS R31, [R141+0xf000] ;  /* 0x00f000008d1f7984 */ /* 0x000f280000000800 */
[----:B-1----:R-:W3:Y:S04]  /*c1340*/  LDL.LU.64 R42, [R1+0x59b0] ;  /* 0x0059b000012a7983 */ /* 0x002ee80000300a00 */
[----:B------:R-:W3:Y:S04]  /*c1350*/  LDL.LU.64 R40, [R1+0x59a8] ;  /* 0x0059a80001287983 */ /* 0x000ee80000300a00 */
[----:B------:R-:W-:Y:S04]  /*c1360*/  STL.64 [R1+0x2a30], R36 ;  /* 0x002a302401007387 */ /* 0x000fe80000100a00 */
[----:B------:R1:W-:Y:S04]  /*c1370*/  STL.64 [R1+0x2a38], R38 ;  /* 0x002a382601007387 */ /* 0x0003e80000100a00 */
[----:B-1----:R-:W3:Y:S04]  /*c1380*/  LDL.LU.64 R38, [R1+0x59a0] ;  /* 0x0059a00001267983 */ /* 0x002ee80000300a00 */
[----:B------:R-:W3:Y:S01]  /*c1390*/  LDL.LU.64 R36, [R1+0x5998] ;  /* 0x0059980001247983 */ /* 0x000ee20000300a00 */
        /* <DEDUP_REMOVED lines=10> */
[C---:B---3--:R-:W-:Y:S02]  /*c1440*/  HMMA.1688.F32.TF32 R32, R136.reuse, R234, R36 ;  /* 0x000000ea8820723c */ /* 0x048fe40000081024 */
        /* <DEDUP_REMOVED lines=114> */
[C---:B------:R-:W-:Y:S08]  /*c1b70*/  HMMA.1688.F32.TF32 R92, R136.reuse, R170, R100 ;  /* 0x000000aa885c723c */ /* 0x040ff00000081064 */
[C---:B-1----:R-:W-:Y:S07]  /*c1b80*/  HMMA.1688.F32.TF32 R88, R136.reuse, R166, R104 ;  /* 0x000000a68858723c */ /* 0x042fee0000081068 */
[----:B------:R-:W-:Y:S04]  /*c1b90*/  STL.64 [R1+0x28a0], R84 ;  /* 0x0028a05401007387 */ /* 0x000fe80000100a00 */
[----:B------:R1:W-:Y:S02]  /*c1ba0*/  STL.64 [R1+0x28a8], R86 ;  /* 0x0028a85601007387 */ /* 0x0003e40000100a00 */
[C---:B-1----:R-:W-:Y:S02]  /*c1bb0*/  HMMA.1688.F32.TF32 R84, R136.reuse, R162, R108 ;  /* 0x000000a28854723c */ /* 0x042fe4000008106c */
[----:B------:R-:W-:Y:S04]  /*c1bc0*/  STL.64 [R1+0x2890], R92 ;  /* 0x0028905c01007387 */ /* 0x000fe80000100a00 */
[----:B------:R1:W-:Y:S04]  /*c1bd0*/  STL.64 [R1+0x2898], R94 ;  /* 0x0028985e01007387 */ /* 0x0003e80000100a00 */
[----:B------:R-:W-:Y:S04]  /*c1be0*/  STL.64 [R1+0x2880], R88 ;  /* 0x0028805801007387 */ /* 0x000fe80000100a00 */
[----:B------:R1:W-:Y:S02]  /*c1bf0*/  STL.64 [R1+0x2888], R90 ;  /* 0x0028885a01007387 */ /* 0x0003e40000100a00 */
[C---:B-1----:R-:W-:Y:S07]  /*c1c00*/  HMMA.1688.F32.TF32 R92, R136.reuse, R158, R112 ;  /* 0x0000009e885c723c */ /* 0x042fee0000081070 */
[----:B------:R-:W-:Y:S01]  /*c1c10*/  STL.64 [R1+0x2ae0], R84 ;  /* 0x002ae05401007387 */ /* 0x000fe20000100a00 */
[C---:B------:R-:W-:Y:S03]  /*c1c20*/  HMMA.1688.F32.TF32 R88, R136.reuse, R154, R116 ;  /* 0x0000009a8858723c */ /* 0x040fe60000081074 */
[----:B------:R1:W-:Y:S05]  /*c1c30*/  STL.64 [R1+0x2ae8], R86 ;  /* 0x002ae85601007387 */ /* 0x0003ea0000100a00 */
[C---:B-1----:R-:W-:Y:S07]  /*c1c40*/  HMMA.1688.F32.TF32 R84, R136.reuse, R150, R120 ;  /* 0x000000968854723c */ /* 0x042fee0000081078 */
[----:B------:R-:W-:Y:S04]  /*c1c50*/  STL.64 [R1+0x2ad0], R92 ;  /* 0x002ad05c01007387 */ /* 0x000fe80000100a00 */
[----:B------:R1:W-:Y:S04]  /*c1c60*/  STL.64 [R1+0x2ad8], R94 ;  /* 0x002ad85e01007387 */ /* 0x0003e80000100a00 */
[----:B------:R-:W-:Y:S04]  /*c1c70*/  STL.64 [R1+0x2b20], R88 ;  /* 0x002b205801007387 */ /* 0x000fe80000100a00 */
[----:B------:R4:W-:Y:S01]  /*c1c80*/  STL.64 [R1+0x2b28], R90 ;  /* 0x002b285a01007387 */ /* 0x0009e20000100a00 */
[C---:B-1----:R-:W-:Y:S03]  /*c1c90*/  HMMA.1688.F32.TF32 R92, R136.reuse, R146, R124 ;  /* 0x00000092885c723c */ /* 0x042fe6000008107c */
[----:B------:R-:W-:Y:S05]  /*c1ca0*/  STL.64 [R1+0x2b10], R84 ;  /* 0x002b105401007387 */ /* 0x000fea0000100a00 */
[----:B----4-:R-:W-:Y:S01]  /*c1cb0*/  HMMA.1688.F32.TF32 R88, R136, R142, R128 ;  /* 0x0000008e8858723c */ /* 0x010fe20000081080 */
[----:B------:R1:W-:Y:S07]  /*c1cc0*/  STL.64 [R1+0x2b18], R86 ;  /* 0x002b185601007387 */ /* 0x0003ee0000100a00 */
[C---:B------:R-:W-:Y:S08]  /*c1cd0*/  HMMA.1688.F32.TF32 R52, R28.reuse, R234, R52 ;  /* 0x000000ea1c34723c */ /* 0x040ff00000081034 */
[C---:B--2---:R-:W-:Y:S01]  /*c1ce0*/  HMMA.1688.F32.TF32 R60, R28.reuse, R242, R60 ;  /* 0x000000f21c3c723c */ /* 0x044fe2000008103c */
[----:B------:R-:W-:Y:S07]  /*c1cf0*/  STL.64 [R1+0x2b00], R92 ;  /* 0x002b005c01007387 */ /* 0x000fee0000100a00 */
[C---:B---3--:R-:W-:Y:S01]  /*c1d00*/  HMMA.1688.F32.TF32 R64, R28.reuse, R6, R64 ;  /* 0x000000061c40723c */ /* 0x048fe20000081040 */
[----:B------:R-:W-:Y:S07]  /*c1d10*/  STL.64 [R1+0x2b08], R94 ;  /* 0x002b085e01007387 */ /* 0x000fee0000100a00 */
[C---:B------:R-:W-:Y:S08]  /*c1d20*/  HMMA.1688.F32.TF32 R68, R28.reuse, R10, R68 ;  /* 0x0000000a1c44723c */ /* 0x040ff00000081044 */
[C---:B------:R-:W-:Y:S08]  /*c1d30*/  HMMA.1688.F32.TF32 R76, R28.reuse, R18, R76 ;  /* 0x000000121c4c723c */ /* 0x040ff0000008104c */
[C---:B-1----:R-:W-:Y:S08]  /*c1d40*/  HMMA.1688.F32.TF32 R84, R28.reuse, R26, R36 ;  /* 0x0000001a1c54723c */ /* 0x042ff00000081024 */
[C---:B------:R-:W-:Y:S01]  /*c1d50*/  HMMA.1688.F32.TF32 R80, R28.reuse, R22, R80 ;  /* 0x000000161c50723c */ /* 0x040fe20000081050 */
[----:B------:R-:W-:Y:S07]  /*c1d60*/  STL.64 [R1+0x2af0], R88 ;  /* 0x002af05801007387 */ /* 0x000fee0000100a00 */
[C---:B------:R-:W-:Y:S01]  /*c1d70*/  HMMA.1688.F32.TF32 R72, R28.reuse, R14, R72 ;  /* 0x0000000e1c48723c */ /* 0x040fe20000081048 */
[----:B------:R-:W-:Y:S07]  /*c1d80*/  STL.64 [R1+0x2af8], R90 ;  /* 0x002af85a01007387 */ /* 0x000fee0000100a00 */
        /* <DEDUP_REMOVED lines=34> */
[----:B------:R-:W-:Y:S01]  /*c1fb0*/  LDS R38, [R252+0xf080] ;  /* 0x00f08000fc267984 */ /* 0x000fe20000000800 */
[C---:B-1----:R-:W-:Y:S03]  /*c1fc0*/  HMMA.1688.F32.TF32 R32, R28.reuse, R206, R248 ;  /* 0x000000ce1c20723c */ /* 0x042fe600000810f8 */
[----:B------:R-:W-:Y:S04]  /*c1fd0*/  LDS R37, [R141+0xe080] ;  /* 0x00e080008d257984 */ /* 0x000fe80000000800 */
[----:B------:R-:W1:Y:S04]  /*c1fe0*/  LDS R39, [R141+0xf080] ;  /* 0x00f080008d277984 */ /* 0x000e680000000800 */
        /* <DEDUP_REMOVED lines=169> */
[----:B------:R-:W-:Y:S04]  /*c2a80*/  LDS R33, [R141+0xe100] ;  /* 0x00e100008d217984 */ /* 0x000fe80000000800 */
[----:B------:R-:W1:Y:S01]  /*c2a90*/  LDS R35, [R141+0xf100] ;  /* 0x00f100008d237984 */ /* 0x000e620000000800 */
[C---:B------:R-:W-:Y:S11]  /*c2aa0*/  HMMA.1688.F32.TF32 R56, R36.reuse, R14, R56 ;  /* 0x0000000e2438723c */ /* 0x040ff60000081038 */
[----:B------:R-:W-:Y:S04]  /*c2ab0*/  @!UPT UIADD3 URZ, URZ, URZ, URZ ;  /* 0x0000003f3f3ff290 */ /* 0x000fe8000fffe03f */
        /* <DEDUP_REMOVED lines=16> */
[----:B------:R2:W-:Y:S09]  /*c2bc0*/  STL.64 [R1+0x478], R46 ;  /* 0x0004782e01007387 */ /* 0x0005f20000100a00 */
[----:B------:R-:W-:Y:S01]  /*c2bd0*/  STL.64 [R1+0x460], R28 ;  /* 0x0004601c01007387 */ /* 0x000fe20000100a00 */
[C---:B--2---:R-:W-:Y:S03]  /*c2be0*/  HMMA.1688.F32.TF32 R44, R36.reuse, R230, R244 ;  /* 0x000000e6242c723c */ /* 0x044fe600000810f4 */
[----:B------:R2:W-:Y:S05]  /*c2bf0*/  STL.64 [R1+0x468], R30 ;  /* 0x0004681e01007387 */ /* 0x0005ea0000100a00 */
[C---:B--2---:R-:W-:Y:S01]  /*c2c00*/  HMMA.1688.F32.TF32 R28, R36.reuse, R226, R248 ;  /* 0x000000e2241c723c */ /* 0x044fe200000810f8 */
[----:B------:R2:W-:Y:S04]  /*c2c10*/  STL.64 [R1+0x450], R40 ;  /* 0x0004502801007387 */ /* 0x0005e80000100a00 */
[----:B------:R3:W-:Y:S04]  /*c2c20*/  STL.64 [R1+0x458], R42 ;  /* 0x0004582a01007387 */ /* 0x0007e80000100a00 */
[----:B--2---:R-:W1:Y:S06]  /*c2c30*/  LDL.LU R40, [R1+0x2620] ;  /* 0x0026200001287983 */ /* 0x004e6c0000300800 */
[----:B------:R2:W-:Y:S04]  /*c2c40*/  STL.64 [R1+0x440], R44 ;  /* 0x0004402c01007387 */ /* 0x0005e80000100a00 */
[----:B------:R2:W-:Y:S04]  /*c2c50*/  STL.64 [R1+0x448], R46 ;  /* 0x0004482e01007387 */ /* 0x0005e80000100a00 */
[----:B------:R-:W-:Y:S04]  /*c2c60*/  STL.64 [R1+0x430], R28 ;  /* 0x0004301c01007387 */ /* 0x000fe80000100a00 */
[----:B------:R1:W-:Y:S04]  /*c2c70*/  STL.64 [R1+0x438], R30 ;  /* 0x0004381e01007387 */ /* 0x0003e80000100a00 */
[----:B------:R-:W4:Y:S04]  /*c2c80*/  LDL.LU R41, [R1+0x2624] ;  /* 0x0026240001297983 */ /* 0x000f280000300800 */
[----:B---3--:R-:W4:Y:S04]  /*c2c90*/  LDL.LU R42, [R1+0x2628] ;  /* 0x00262800012a7983 */ /* 0x008f280000300800 */
[----:B------:R-:W4:Y:S04]  /*c2ca0*/  LDL.LU R43, [R1+0x262c] ;  /* 0x00262c00012b7983 */ /* 0x000f280000300800 */
[----:B--2---:R-:W2:Y:S04]  /*c2cb0*/  LDL.LU R44, [R1+0x2b30] ;  /* 0x002b3000012c7983 */ /* 0x004ea80000300800 */
        /* <DEDUP_REMOVED lines=100> */
[C---:B-1----:R-:W-:Y:S08]  /*c3300*/  HMMA.1688.F32.TF32 R28, R36.reuse, R218, R120 ;  /* 0x000000da241c723c */ /* 0x042ff00000081078 */
        /* <DEDUP_REMOVED lines=45> */
[----:B------:R-:W-:Y:S01]  /*c35e0*/  STL.64 [R1+0x320], R28 ;  /* 0x0003201c01007387 */ /* 0x000fe20000100a00 */
[C---:B------:R-:W-:Y:S03]  /*c35f0*/  HMMA.1688.F32.TF32 R44, R36.reuse, R142, R44 ;  /* 0x0000008e242c723c */ /* 0x040fe6000008102c */
[----:B------:R1:W-:Y:S05]  /*c3600*/  STL.64 [R1+0x328], R30 ;  /* 0x0003281e01007387 */ /* 0x0003ea0000100a00 */
[----:B-1----:R-:W-:Y:S08]  /*c3610*/  HMMA.1688.F32.TF32 R28, R36, R146, R48 ;  /* 0x00000092241c723c */ /* 0x002ff00000081030 */
        /* <DEDUP_REMOVED lines=16> */
[----:B------:R1:W-:Y:S04]  /*c3720*/  STL.64 [R1+0x5988], R16 ;  /* 0x0059881001007387 */ /* 0x0003e80000100a00 */
[----:B------:R-:W-:Y:S04]  /*c3730*/  LDS R28, [R252+0xe180] ;  /* 0x00e18000fc1c7984 */ /* 0x000fe80000000800 */
[----:B------:R-:W-:Y:S01]  /*c3740*/  LDS R30, [R252+0xf180] ;  /* 0x00f18000fc1e7984 */ /* 0x000fe20000000800 */
[C---:B-1----:R-:W-:Y:S03]  /*c3750*/  HMMA.1688.F32.TF32 R16, R32.reuse, R14, R248 ;  /* 0x0000000e2010723c */ /* 0x042fe600000810f8 */
[----:B------:R-:W-:Y:S04]  /*c3760*/  LDS R29, [R141+0xe180] ;  /* 0x00e180008d1d7984 */ /* 0x000fe80000000800 */
[----:B------:R-:W1:Y:S04]  /*c3770*/  LDS R31, [R141+0xf180] ;  /* 0x00f180008d1f7984 */ /* 0x000e680000000800 */
[----:B------:R2:W-:Y:S04]  /*c3780*/  STL.64 [R1+0x6a0], R36 ;  /* 0x0006a02401007387 */ /* 0x0005e80000100a00 */
[----:B------:R3:W-:Y:S04]  /*c3790*/  STL.64 [R1+0x6a8], R38 ;  /* 0x0006a82601007387 */ /* 0x0007e80000100a00 */
[----:B------:R-:W4:Y:S04]  /*c37a0*/  LDL.LU R244, [R1+0x2530] ;  /* 0x0025300001f47983 */ /* 0x000f280000300800 */
[----:B------:R1:W-:Y:S04]  /*c37b0*/  STL.64 [R1+0x690], R16 ;  /* 0x0006901001007387 */ /* 0x0003e80000100a00 */
[----:B------:R1:W-:Y:S04]  /*c37c0*/  STL.64 [R1+0x698], R18 ;  /* 0x0006981201007387 */ /* 0x0003e80000100a00 */
[----:B------:R-:W4:Y:S04]  /*c37d0*/  LDL.LU R245, [R1+0x2534] ;  /* 0x0025340001f57983 */ /* 0x000f280000300800 */
[----:B------:R-:W4:Y:S04]  /*c37e0*/  LDL.LU R246, [R1+0x2538] ;  /* 0x0025380001f67983 */ /* 0x000f280000300800 */
[----:B------:R-:W4:Y:S04]  /*c37f0*/  LDL.LU R247, [R1+0x253c] ;  /* 0x00253c0001f77983 */ /* 0x000f280000300800 */
        /* <DEDUP_REMOVED lines=113> */
[----:B------:R2:W-:Y:S02]  /*c3f10*/  STL.64 [R1+0x5978], R12 ;  /* 0x0059780c01007387 */ /* 0x0005e40000100a00 */
[C---:B--2---:R-:W-:Y:S08]  /*c3f20*/  HMMA.1688.F32.TF32 R12, R32.reuse, R6, R36 ;  /* 0x00000006200c723c */ /* 0x044ff00000081024 */
[C---:B---3--:R-:W-:Y:S08]  /*c3f30*/  HMMA.1688.F32.TF32 R16, R32.reuse, R10, R16 ;  /* 0x0000000a2010723c */ /* 0x048ff00000081010 */
[C---:B----4-:R-:W-:Y:S11]  /*c3f40*/  HMMA.1688.F32.TF32 R36, R32.reuse, R242, R136 ;  /* 0x000000f22024723c */ /* 0x050ff60000081088 */
        /* <DEDUP_REMOVED lines=44> */
[----:B------:R1:W-:Y:S04]  /*c4210*/  STL.64 [R1+0x5a8], R38 ;  /* 0x0005a82601007387 */ /* 0x0003e80000100a00 */
[----:B------:R-:W-:Y:S04]  /*c4220*/  LDS R76, [R252+0xe200] ;  /* 0x00e20000fc4c7984 */ /* 0x000fe80000000800 */
[----:B------:R-:W-:Y:S01]  /*c4230*/  LDS R78, [R252+0xf200] ;  /* 0x00f20000fc4e7984 */ /* 0x000fe20000000800 */
[C---:B-1----:R-:W-:Y:S03]  /*c4240*/  HMMA.1688.F32.TF32 R36, R32.reuse, R182, R72 ;  /* 0x000000b62024723c */ /* 0x042fe60000081048 */
[----:B------:R-:W-:Y:S04]  /*c4250*/  STL.64 [R1+0x590], R16 ;  /* 0x0005901001007387 */ /* 0x000fe80000100a00 */
[----:B------:R1:W-:Y:S04]  /*c4260*/  STL.64 [R1+0x598], R18 ;  /* 0x0005981201007387 */ /* 0x0003e80000100a00 */
[----:B------:R-:W-:Y:S04]  /*c4270*/  STL.64 [R1+0x580], R12 ;  /* 0x0005800c01007387 */ /* 0x000fe80000100a00 */
[----:B------:R2:W-:Y:S01]  /*c4280*/  STL.64 [R1+0x588], R14 ;  /* 0x0005880e01007387 */ /* 0x0005e20000100a00 */
[C---:B-1----:R-:W-:Y:S03]  /*c4290*/  HMMA.1688.F32.TF32 R16, R32.reuse, R178, R68 ;  /* 0x000000b22010723c */ /* 0x042fe60000081044 */
[----:B------:R-:W-:Y:S04]  /*c42a0*/  LDS R77, [R141+0xe200] ;  /* 0x00e200008d4d7984 */ /* 0x000fe80000000800 */
[----:B------:R-:W1:Y:S01]  /*c42b0*/  LDS R79, [R141+0xf200] ;  /* 0x00f200008d4f7984 */ /* 0x000e620000000800 */
[C---:B--2---:R-:W-:Y:S03]  /*c42c0*/  HMMA.1688.F32.TF32 R12, R32.reuse, R174, R64 ;  /* 0x000000ae200c723c */ /* 0x044fe60000081040 */
        /* <DEDUP_REMOVED lines=25> */
[----:B--2---:R-:W-:Y:S08]  /*c4460*/  HMMA.1688.F32.TF32 R16, R32, R142, R244 ;  /* 0x0000008e2010723c */ /* 0x004ff000000810f4 */
[C---:B---3--:R-:W-:Y:S03]  /*c4470*/  HMMA.1688.F32.TF32 R12, R28.reuse, R26, R248 ;  /* 0x0000001a1c0c723c */ /* 0x048fe600000810f8 */
        /* <DEDUP_REMOVED lines=131> */
[----:B-1----:R-:W3:Y:S04]  /*c4cb0*/  LDL.LU.64 R18, [R1+0x5990] ;  /* 0x0059900001127983 */ /* 0x002ee80000300a00 */
[----:B------:R-:W2:Y:S01]  /*c4cc0*/  LDL.LU.64 R16, [R1+0x5988] ;  /* 0x0059880001107983 */ /* 0x000ea20000300a00 */
[C---:B---3--:R-:W-:Y:S11]  /*c4cd0*/  HMMA.1688.F32.TF32 R12, R28.reuse, R18, R12 ;  /* 0x000000121c0c723c */ /* 0x048ff6000008100c */
[----:B------:R-:W-:Y:S11]  /*c4ce0*/  @!UPT UIADD3 URZ, URZ, URZ, URZ ;  /* 0x0000003f3f3ff290 */ /* 0x000ff6000fffe03f */
[----:B------:R-:W-:Y:S01]  /*c4cf0*/  @!UPT UIADD3 URZ, URZ, URZ, URZ ;  /* 0x0000003f3f3ff290 */ /* 0x000fe2000fffe03f */
[----:B------:R-:W-:Y:S04]  /*c4d00*/  STL.64 [R1+0x880], R12 ;  /* 0x0008800c01007387 */ /* 0x000fe80000100a00 */
[----:B------:R1:W-:Y:S04]  /*c4d10*/  STL.64 [R1+0x888], R14 ;  /* 0x0008880e01007387 */ /* 0x0003e80000100a00 */
[----:B-1----:R-:W3:Y:S04]  /*c4d20*/  LDL.LU.64 R14, [R1+0x5980] ;  /* 0x00598000010e7983 */ /* 0x002ee80000300a00 */
[----:B------:R-:W2:Y:S01]  /*c4d30*/  LDL.LU.64 R12, [R1+0x5978] ;  /* 0x00597800010c7983 */ /* 0x000ea20000300a00 */
        /* <DEDUP_REMOVED lines=47> */
[----:B------:R1:W-:Y:S04]  /*c5030*/  STL.64 [R1+0x7b8], R34 ;  /* 0x0007b82201007387 */ /* 0x0003e80000100a00 */
[----:B------:R-:W-:Y:S04]  /*c5040*/  LDS R84, [R252+0xe280] ;  /* 0x00e28000fc547984 */ /* 0x000fe80000000800 */
[----:B------:R-:W-:Y:S01]  /*c5050*/  LDS R86, [R252+0xf280] ;  /* 0x00f28000fc567984 */ /* 0x000fe20000000800 */
[C---:B-1----:R-:W-:Y:S03]  /*c5060*/  HMMA.1688.F32.TF32 R32, R28.reuse, R194, R80 ;  /* 0x000000c21c20723c */ /* 0x042fe60000081050 */
[----:B------:R-:W-:Y:S04]  /*c5070*/  STL.64 [R1+0x7a0], R88 ;  /* 0x0007a05801007387 */ /* 0x000fe80000100a00 */
[----:B------:R-:W-:Y:S04]  /*c5080*/  STL.64 [R1+0x7a8], R90 ;  /* 0x0007a85a01007387 */ /* 0x000fe80000100a00 */
[----:B------:R-:W-:Y:S04]  /*c5090*/  STL.64 [R1+0x790], R36 ;  /* 0x0007902401007387 */ /* 0x000fe80000100a00 */
[----:B------:R1:W-:Y:S04]  /*c50a0*/  STL.64 [R1+0x798], R38 ;  /* 0x0007982601007387 */ /* 0x0003e80000100a00 */
[----:B------:R-:W-:Y:S04]  /*c50b0*/  LDS R85, [R141+0xe280] ;  /* 0x00e280008d557984 */ /* 0x000fe80000000800 */
[----:B------:R-:W3:Y:S01]  /*c50c0*/  LDS R87, [R141+0xf280] ;  /* 0x00f280008d577984 */ /* 0x000ee20000000800 */
[C---:B-1----:R-:W-:Y:S03]  /*c50d0*/  HMMA.1688.F32.TF32 R36, R28.reuse, R186, R68 ;  /* 0x000000ba1c24723c */ /* 0x042fe60000081044 */
[----:B------:R-:W-:Y:S04]  /*c50e0*/  STL.64 [R1+0x780], R32 ;  /* 0x0007802001007387 */ /* 0x000fe80000100a00 */
[----:B------:R1:W-:Y:S02]  /*c50f0*/  STL.64 [R1+0x788], R34 ;  /* 0x0007882201007387 */ /* 0x0003e40000100a00 */
[C---:B-1----:R-:W-:Y:S02]  /*c5100*/  HMMA.1688.F32.TF32 R32, R28.reuse, R182, R64 ;  /* 0x000000b61c20723c */ /* 0x042fe40000081040 */
[----:B------:R-:W-:Y:S04]  /*c5110*/  STL.64 [R1+0x770], R72 ;  /* 0x0007704801007387 */ /* 0x000fe80000100a00 */
[----:B------:R-:W-:Y:S08]  /*c5120*/  STL.64 [R1+0x778], R74 ;  /* 0x0007784a01007387 */ /* 0x000ff00000100a00 */
[----:B------:R-:W-:Y:S04]  /*c5130*/  STL.64 [R1+0x760], R36 ;  /* 0x0007602401007387 */ /* 0x000fe80000100a00 */
[----:B------:R1:W-:Y:S05]  /*c5140*/  STL.64 [R1+0x768], R38 ;  /* 0x0007682601007387 */ /* 0x0003ea0000100a00 */
        /* <DEDUP_REMOVED lines=21> */
[----:B------:R1:W-:Y:S04]  /*c52a0*/  STL.64 [R1+0x6e0], R40 ;  /* 0x0006e02801007387 */ /* 0x0003e80000100a00 */
[----:B------:R4:W-:Y:S04]  /*c52b0*/  STL.64 [R1+0x6e8], R42 ;  /* 0x0006e82a01007387 */ /* 0x0009e80000100a00 */
[----:B-1----:R-:W2:Y:S06]  /*c52c0*/  LDL.LU R40, [R1+0x2030] ;  /* 0x0020300001287983 */ /* 0x002eac0000300800 */
[----:B------:R-:W-:Y:S04]  /*c52d0*/  STL.64 [R1+0x6d0], R36 ;  /* 0x0006d02401007387 */ /* 0x000fe80000100a00 */
[----:B------:R-:W-:Y:S04]  /*c52e0*/  STL.64 [R1+0x6d8], R38 ;  /* 0x0006d82601007387 */ /* 0x000fe80000100a00 */
[----:B------:R-:W-:Y:S04]  /*c52f0*/  STL.64 [R1+0x6c0], R32 ;  /* 0x0006c02001007387 */ /* 0x000fe80000100a00 */
[----:B------:R-:W-:Y:S04]  /*c5300*/  STL.64 [R1+0x6c8], R34 ;  /* 0x0006c82201007387 */ /* 0x000fe80000100a00 */
        /* <DEDUP_REMOVED lines=103> */
[C---:B----4-:R-:W-:Y:S03]  /*c5980*/  HMMA.1688.F32.TF32 R32, R76.reuse, R242, R88 ;  /* 0x000000f24c20723c */ /* 0x050fe60000081058 */
        /* <DEDUP_REMOVED lines=22> */
[----:B------:R-:W-:Y:S01]  /*c5af0*/  STL.64 [R1+0x40], R32 ;  /* 0x0000402001007387 */ /* 0x000fe20000100a00 */
[C---:B------:R-:W-:Y:S03]  /*c5b00*/  HMMA.1688.F32.TF32 R248, R76.reuse, R198, R248 ;  /* 0x000000c64cf8723c */ /* 0x040fe600000810f8 */
[----:B------:R4:W-:Y:S05]  /*c5b10*/  STL.64 [R1+0x48], R34 ;  /* 0x0000482201007387 */ /* 0x0009ea0000100a00 */
[C---:B-1----:R-:W-:Y:S01]  /*c5b20*/  HMMA.1688.F32.TF32 R36, R76.reuse, R210, R48 ;  /* 0x000000d24c24723c */ /* 0x042fe20000081030 */
[----:B------:R-:W-:Y:S07]  /*c5b30*/  STL.64 [R1+0x30], R28 ;  /* 0x0000301c01007387 */ /* 0x000fee0000100a00 */
[C---:B----4-:R-:W-:Y:S01]  /*c5b40*/  HMMA.1688.F32.TF32 R32, R76.reuse, R206, R44 ;  /* 0x000000ce4c20723c */ /* 0x050fe2000008102c */
[----:B------:R1:W-:Y:S07]  /*c5b50*/  STL.64 [R1+0x38], R30 ;  /* 0x0000381e01007387 */ /* 0x0003ee0000100a00 */
[C---:B-1----:R-:W-:Y:S07]  /*c5b60*/  HMMA.1688.F32.TF32 R28, R76.reuse, R202, R40 ;  /* 0x000000ca4c1c723c */ /* 0x042fee0000081028 */
[----:B------:R-:W-:Y:S04]  /*c5b70*/  STL.64 [R1+0x20], R36 ;  /* 0x0000202401007387 */ /* 0x000fe80000100a00 */
[----:B------:R-:W-:Y:S04]  /*c5b80*/  STL.64 [R1+0x28], R38 ;  /* 0x0000282601007387 */ /* 0x000fe80000100a00 */
[----:B------:R-:W-:Y:S04]  /*c5b90*/  STL.64 [R1+0x10], R32 ;  /* 0x0000102001007387 */ /* 0x000fe80000100a00 */
[----:B------:R-:W-:Y:S04]  /*c5ba0*/  STL.64 [R1+0x18], R34 ;  /* 0x0000182201007387 */ /* 0x000fe80000100a00 */
[----:B------:R-:W-:Y:S04]  /*c5bb0*/  STL [R1+0x57d4], R248 ;  /* 0x0057d4f801007387 */ /* 0x000fe80000100800 */
[----:B------:R-:W-:Y:S04]  /*c5bc0*/  STL.64 [R1], R28 ;  /* 0x0000001c01007387 */ /* 0x000fe80000100a00 */
[----:B------:R3:W-:Y:S04]  /*c5bd0*/  STL.64 [R1+0x8], R30 ;  /* 0x0000081e01007387 */ /* 0x0007e80000100a00 */
        /* <DEDUP_REMOVED lines=47> */
[----:B------:R-:W-:Y:S04]  /*c5ed0*/  STL [R1+0x57f4], R28 ;  /* 0x0057f41c01007387 */ /* 0x000fe80000100800 */
[----:B------:R-:W-:Y:S04]  /*c5ee0*/  STL [R1+0x57f0], R29 ;  /* 0x0057f01d01007387 */ /* 0x000fe80000100800 */
[----:B------:R-:W-:Y:S04]  /*c5ef0*/  STL [R1+0x57ec], R30 ;  /* 0x0057ec1e01007387 */ /* 0x000fe80000100800 */
[----:B------:R1:W-:Y:S01]  /*c5f00*/  STL [R1+0x57e8], R31 ;  /* 0x0057e81f01007387 */ /* 0x0003e20000100800 */
[C---:B--2---:R-:W-:Y:S08]  /*c5f10*/  HMMA.1688.F32.TF32 R56, R76.reuse, R162, R56 ;  /* 0x000000a24c38723c */ /* 0x044ff00000081038 */
[C---:B----4-:R-:W-:Y:S08]  /*c5f20*/  HMMA.1688.F32.TF32 R32, R76.reuse, R186, R68 ;  /* 0x000000ba4c20723c */ /* 0x050ff00000081044 */
[C---:B------:R-:W-:Y:S08]  /*c5f30*/  HMMA.1688.F32.TF32 R36, R76.reuse, R182, R64 ;  /* 0x000000b64c24723c */ /* 0x040ff00000081040 */
[C---:B------:R-:W-:Y:S07]  /*c5f40*/  HMMA.1688.F32.TF32 R40, R76.reuse, R178, R40 ;  /* 0x000000b24c28723c */ /* 0x040fee0000081028 */
[----:B------:R-:W-:Y:S01]  /*c5f50*/  STL [R1+0x5804], R32 ;  /* 0x0058042001007387 */ /* 0x000fe20000100800 */
[C---:B------:R-:W-:Y:S03]  /*c5f60*/  HMMA.1688.F32.TF32 R44, R76.reuse, R174, R44 ;  /* 0x000000ae4c2c723c */ /* 0x040fe6000008102c */
[----:B------:R-:W-:Y:S05]  /*c5f70*/  STL [R1+0x5800], R33 ;  /* 0x0058002101007387 */ /* 0x000fea0000100800 */
[C---:B------:R-:W-:Y:S01]  /*c5f80*/  HMMA.1688.F32.TF32 R48, R76.reuse, R170, R48 ;  /* 0x000000aa4c30723c */ /* 0x040fe20000081030 */
[----:B------:R-:W-:Y:S07]  /*c5f90*/  STL [R1+0x57fc], R34 ;  /* 0x0057fc2201007387 */ /* 0x000fee0000100800 */
[C---:B------:R-:W-:Y:S01]  /*c5fa0*/  HMMA.1688.F32.TF32 R52, R76.reuse, R166, R52 ;  /* 0x000000a64c34723c */ /* 0x040fe20000081034 */
[----:B------:R-:W-:Y:S04]  /*c5fb0*/  STL [R1+0x57f8], R35 ;  /* 0x0057f82301007387 */ /* 0x000fe80000100800 */
[----:B------:R-:W-:Y:S03]  /*c5fc0*/  STL.64 [R1+0x5810], R36 ;  /* 0x0058102401007387 */ /* 0x000fe60000100a00 */
[C---:B------:R-:W-:Y:S01]  /*c5fd0*/  HMMA.1688.F32.TF32 R60, R76.reuse, R158, R60 ;  /* 0x0000009e4c3c723c */ /* 0x040fe2000008103c */
[----:B------:R-:W-:Y:S04]  /*c5fe0*/  STL [R1+0x580c], R38 ;  /* 0x00580c2601007387 */ /* 0x000fe80000100800 */
        /* <DEDUP_REMOVED lines=80> */
[----:B------:R-:W3:Y:S01]  /*c64f0*/  LDL.LU R135, [R1+0x1f1c] ;  /* 0x001f1c0001877983 */ /* 0x000ee20000300800 */
[C---:B--2---:R-:W-:Y:S08]  /*c6500*/  HMMA.1688.F32.TF32 R72, R76.reuse, R146, R72 ;  /* 0x000000924c48723c */ /* 0x044ff00000081048 */
[----:B----4-:R-:W-:Y:S08]  /*c6510*/  HMMA.1688.F32.TF32 R76, R76, R142, R136 ;  /* 0x0000008e4c4c723c */ /* 0x010ff00000081088 */
[C---:B-1----:R-:W-:Y:S01]  /*c6520*/  HMMA.1688.F32.TF32 R28, R84.reuse, R26, R128 ;  /* 0x0000001a541c723c */ /* 0x042fe20000081080 */
        /* <DEDUP_REMOVED lines=45> */
[----:B------:R-:W-:Y:S04]  /*c6800*/  STL.64 [R1+0x5948], R220 ;  /* 0x005948dc01007387 */ /* 0x000fe80000100a00 */
[----:B------:R-:W-:Y:S04]  /*c6810*/  LDS R80, [R252+0xe300] ;  /* 0x00e30000fc507984 */ /* 0x000fe80000000800 */
[----:B------:R-:W-:Y:S04]  /*c6820*/  LDS R82, [R252+0xf300] ;  /* 0x00f30000fc527984 */ /* 0x000fe80000000800 */
[----:B------:R-:W-:Y:S04]  /*c6830*/  LDS R81, [R141+0xe300] ;  /* 0x00e300008d517984 */ /* 0x000fe80000000800 */
[----:B------:R-:W1:Y:S04]  /*c6840*/  LDS R83, [R141+0xf300] ;  /* 0x00f300008d537984 */ /* 0x000e680000000800 */
[----:B------:R-:W-:Y:S04]  /*c6850*/  STL.64 [R1+0x1590], R28 ;  /* 0x0015901c01007387 */ /* 0x000fe80000100a00 */
[----:B------:R3:W-:Y:S04]  /*c6860*/  STL.64 [R1+0x1598], R30 ;  /* 0x0015981e01007387 */ /* 0x0007e80000100a00 */
[----:B------:R-:W2:Y:S01]  /*c6870*/  LDL.LU R88, [R1+0x1cd0] ;  /* 0x001cd00001587983 */ /* 0x000ea20000300800 */
[C---:B---3--:R-:W-:Y:S11]  /*c6880*/  HMMA.1688.F32.TF32 R28, R84.reuse, R218, R132 ;  /* 0x000000da541c723c */ /* 0x048ff60000081084 */
[----:B------:R-:W-:Y:S11]  /*c6890*/  @!UPT UIADD3 URZ, URZ, URZ, URZ ;  /* 0x0000003f3f3ff290 */ /* 0x000ff6000fffe03f */
        /* <DEDUP_REMOVED lines=111> */
[C---:B------:R-:W-:Y:S08]  /*c6f90*/  HMMA.1688.F32.TF32 R72, R84.reuse, R210, R68 ;  /* 0x000000d25448723c */ /* 0x040ff00000081044 */
[C---:B---3--:R-:W-:Y:S08]  /*c6fa0*/  HMMA.1688.F32.TF32 R68, R84.reuse, R206, R64 ;  /* 0x000000ce5444723c */ /* 0x048ff00000081040 */
[C---:B------:R-:W-:Y:S08]  /*c6fb0*/  HMMA.1688.F32.TF32 R64, R84.reuse, R202, R60 ;  /* 0x000000ca5440723c */ /* 0x040ff0000008103c */
[C---:B------:R-:W-:Y:S08]  /*c6fc0*/  HMMA.1688.F32.TF32 R60, R84.reuse, R198, R56 ;  /* 0x000000c6543c723c */ /* 0x040ff00000081038 */
[C---:B------:R-:W-:Y:S08]  /*c6fd0*/  HMMA.1688.F32.TF32 R56, R84.reuse, R194, R52 ;  /* 0x000000c25438723c */ /* 0x040ff00000081034 */
[C---:B----4-:R-:W-:Y:S08]  /*c6fe0*/  HMMA.1688.F32.TF32 R52, R84.reuse, R186, R48 ;  /* 0x000000ba5434723c */ /* 0x050ff00000081030 */
        /* <DEDUP_REMOVED lines=43> */
[----:B--2---:R-:W-:Y:S01]  /*c72a0*/  HMMA.1688.F32.TF32 R28, R84, R142, R116 ;  /* 0x0000008e541c723c */ /* 0x004fe20000081074 */
        /* <DEDUP_REMOVED lines=12> */
[C---:B------:R-:W-:Y:S07]  /*c7370*/  HMMA.1688.F32.TF32 R36, R80.reuse, R18, R104 ;  /* 0x000000125024723c */ /* 0x040fee0000081068 */
        /* <DEDUP_REMOVED lines=150> */
[----:B--2---:R-:W2:Y:S04]  /*c7ce0*/  LDL.LU.64 R230, [R1+0x5970] ;  /* 0x0059700001e67983 */ /* 0x004ea80000300a00 */
[----:B------:R-:W3:Y:S04]  /*c7cf0*/  LDL.LU.64 R228, [R1+0x5968] ;  /* 0x0059680001e47983 */ /* 0x000ee80000300a00 */
[----:B------:R-:W-:Y:S01]  /*c7d00*/  BAR.SYNC.DEFER_BLOCKING 0x0 ;  /* 0x0000000000007b1d */ /* 0x000fe20000010000 */
        /* <DEDUP_REMOVED lines=26> */
[C---:B---3--:R-:W-:Y:S11]  /*c7eb0*/  HMMA.1688.F32.TF32 R76, R80.reuse, R222, R76 ;  /* 0x000000de504c723c */ /* 0x048ff6000008104c */
[----:B------:R-:W-:Y:S11]  /*c7ec0*/  @!UPT UIADD3 URZ, URZ, URZ, URZ ;  /* 0x0000003f3f3ff290 */ /* 0x000ff6000fffe03f */
[----:B------:R-:W-:Y:S01]  /*c7ed0*/  @!UPT UIADD3 URZ, URZ, URZ, URZ ;  /* 0x0000003f3f3ff290 */ /* 0x000fe2000fffe03f */
[----:B------:R-:W-:Y:S04]  /*c7ee0*/  STL.64 [R1+0x1d60], R76 ;  /* 0x001d604c01007387 */ /* 0x000fe80000100a00 */
[----:B------:R3:W-:Y:S04]  /*c7ef0*/  STL.64 [R1+0x1d68], R78 ;  /* 0x001d684e01007387 */ /* 0x0007e80000100a00 */
[----:B---3--:R3:W5:Y:S04]  /*c7f00*/  LDL.LU.64 R78, [R1+0x5940] ;  /* 0x00594000014e7983 */ /* 0x0087680000300a00 */
[----:B------:R3:W5:Y:S04]  /*c7f10*/  LDL.LU.64 R76, [R1+0x5938] ;  /* 0x00593800014c7983 */ /* 0x0007680000300a00 */
[----:B------:R-:W-:Y:S04]  /*c7f20*/  STL.64 [R1+0x1d50], R72 ;  /* 0x001d504801007387 */ /* 0x000fe80000100a00 */
[----:B------:R4:W-:Y:S04]  /*c7f30*/  STL.64 [R1+0x1d58], R74 ;  /* 0x001d584a01007387 */ /* 0x0009e80000100a00 */
[----:B----4-:R3:W5:Y:S04]  /*c7f40*/  LDL.LU.64 R74, [R1+0x5930] ;  /* 0x00593000014a7983 */ /* 0x0107680000300a00 */
[----:B------:R3:W5:Y:S04]  /*c7f50*/  LDL.LU.64 R72, [R1+0x5928] ;  /* 0x0059280001487983 */ /* 0x0007680000300a00 */
[----:B------:R-:W-:Y:S04]  /*c7f60*/  STL.64 [R1+0x1d40], R68 ;  /* 0x001d404401007387 */ /* 0x000fe80000100a00 */
[----:B------:R4:W-:Y:S04]  /*c7f70*/  STL.64 [R1+0x1d48], R70 ;  /* 0x001d484601007387 */ /* 0x0009e80000100a00 */
[----:B----4-:R3:W5:Y:S04]  /*c7f80*/  LDL.LU.64 R70, [R1+0x5920] ;  /* 0x0059200001467983 */ /* 0x0107680000300a00 */
[----:B------:R3:W5:Y:S04]  /*c7f90*/  LDL.LU.64 R68, [R1+0x5918] ;  /* 0x0059180001447983 */ /* 0x0007680000300a00 */
        /* <DEDUP_REMOVED lines=39> */
[----:B----4-:R-:W-:Y:S08]  /*c8210*/  HMMA.1688.F32.TF32 R32, R80, R142, R112 ;  /* 0x0000008e5020723c */ /* 0x010ff00000081070 */
        /* <DEDUP_REMOVED lines=18> */
[----:B-1----:R-:W-:Y:S01]  /*c8340*/  HMMA.1688.F32.TF32 R28, R84, R242, R132 ;  /* 0x000000f2541c723c */ /* 0x002fe20000081084 */
[----:B------:R-:W-:-:S06]  /*c8350*/  IMAD.MOV.U32 R104, RZ, RZ, R204 ;  /* 0x000000ffff687224 */ /* 0x000fcc00078e00cc */
[----:B------:R-:W-:Y:S04]  /*c8360*/  STL.64 [R1+0x20a0], R36 ;  /* 0x0020a02401007387 */ /* 0x000fe80000100a00 */
[----:B------:R-:W-:Y:S04]  /*c8370*/  STL.64 [R1+0x20a8], R38 ;  /* 0x0020a82601007387 */ /* 0x000fe80000100a00 */
[----:B------:R-:W-:Y:S01]  /*c8380*/  STL.64 [R1+0x2080], R32 ;  /* 0x0020802001007387 */ /* 0x000fe20000100a00 */
[----:B------:R-:W-:-:S03]  /*c8390*/  IMAD.MOV.U32 R105, RZ, RZ, R205 ;  /* 0x000000ffff697224 */ /* 0x000fc600078e00cd */
[----:B------:R-:W-:Y:S01]  /*c83a0*/  STL.64 [R1+0x2088], R34 ;  /* 0x0020882201007387 */ /* 0x000fe20000100a00 */
[----:B------:R-:W-:-:S03]  /*c83b0*/  IMAD.MOV.U32 R108, RZ, RZ, R240 ;  /* 0x000000ffff6c7224 */ /* 0x000fc600078e00f0 */
[----:B------:R1:W-:Y:S01]  /*c83c0*/  STL.64 [R1+0x2070], R28 ;  /* 0x0020701c01007387 */ /* 0x0003e20000100a00 */
[----:B------:R-:W-:-:S03]  /*c83d0*/  MOV R109, R241 ;  /* 0x000000f1006d7202 */ /* 0x000fc60000000f00 */
[----:B------:R4:W-:Y:S04]  /*c83e0*/  STL.64 [R1+0x2078], R30 ;  /* 0x0020781e01007387 */ /* 0x0009e80000100a00 */
[----:B------:R-:W3:Y:S04]  /*c83f0*/  LDL.LU R204, [R1+0x5914] ;  /* 0x0059140001cc7983 */ /* 0x000ee80000300800 */
[----:B------:R-:W3:Y:S04]  /*c8400*/  LDL.LU R205, [R1+0x5910] ;  /* 0x0059100001cd7983 */ /* 0x000ee80000300800 */
[----:B------:R-:W3:Y:S04]  /*c8410*/  LDL.LU R240, [R1+0x590c] ;  /* 0x00590c0001f07983 */ /* 0x000ee80000300800 */
[----:B------:R-:W3:Y:S01]  /*c8420*/  LDL.LU R241, [R1+0x5908] ;  /* 0x0059080001f17983 */ /* 0x000ee20000300800 */
[----:B------:R-:W-:Y:S01]  /*c8430*/  MOV R112, R208 ;  /* 0x000000d000707202 */ /* 0x000fe20000000f00 */
[----:B------:R-:W-:-:S02]  /*c8440*/  IMAD.MOV.U32 R113, RZ, RZ, R209 ;  /* 0x000000ffff717224 */ /* 0x000fc400078e00d1 */
[----:B------:R-:W3:Y:S01]  /*c8450*/  LDL.LU R208, [R1+0x5904] ;  /* 0x0059040001d07983 */ /* 0x000ee20000300800 */
[----:B------:R-:W-:Y:S01]  /*c8460*/  IMAD.MOV.U32 R120, RZ, RZ, R229 ;  /* 0x000000ffff787224 */ /* 0x000fe200078e00e5 */
[----:B------:R-:W-:Y:S01]  /*c8470*/  MOV R122, R212 ;  /* 0x000000d4007a7202 */ /* 0x000fe20000000f00 */
[----:B------:R-:W-:Y:S01]  /*c8480*/  IMAD.MOV.U32 R121, RZ, RZ, R228 ;  /* 0x000000ffff797224 */ /* 0x000fe200078e00e4 */
[----:B------:R-:W3:Y:S01]  /*c8490*/  LDL.LU R209, [R1+0x5900] ;  /* 0x0059000001d17983 */ /* 0x000ee20000300800 */
[----:B------:R-:W-:-:S03]  /*c84a0*/  IMAD.MOV.U32 R123, RZ, RZ, R213 ;  /* 0x000000ffff7b7224 */ /* 0x000fc600078e00d5 */
[----:B------:R-:W3:Y:S01]  /*c84b0*/  LDL.LU R229, [R1+0x58fc] ;  /* 0x0058fc0001e57983 */ /* 0x000ee20000300800 */
[----:B------:R-:W-:-:S03]  /*c84c0*/  IMAD.MOV.U32 R124, RZ, RZ, R216 ;  /* 0x000000ffff7c7224 */ /* 0x000fc600078e00d8 */
[----:B------:R-:W3:Y:S01]  /*c84d0*/  LDL.LU R228, [R1+0x58f8] ;  /* 0x0058f80001e47983 */ /* 0x000ee20000300800 */
[----:B------:R-:W-:-:S03]  /*c84e0*/  MOV R125, R217 ;  /* 0x000000d9007d7202 */ /* 0x000fc60000000f00 */
        /* <DEDUP_REMOVED lines=9> */
[----:B--2---:R-:W-:-:S03]  /*c8580*/  IMAD.MOV.U32 R248, RZ, RZ, R220 ;  /* 0x000000fffff87224 */ /* 0x004fc600078e00dc */
[----:B------:R-:W2:Y:S01]  /*c8590*/  LDL.LU R2, [R1+0x58e0] ;  /* 0x0058e00001027983 */ /* 0x000ea20000300800 */
[----:B------:R-:W-:-:S03]  /*c85a0*/  IMAD.MOV.U32 R249, RZ, RZ, R221 ;  /* 0x000000fffff97224 */ /* 0x000fc600078e00dd */
[----:B------:R-:W2:Y:S01]  /*c85b0*/  LDL.LU R233, [R1+0x58dc] ;  /* 0x0058dc0001e97983 */ /* 0x000ea20000300800 */
[----:B-1----:R-:W-:-:S03]  /*c85c0*/  IMAD.MOV.U32 R28, RZ, RZ, R237 ;  /* 0x000000ffff1c7224 */ /* 0x002fc600078e00ed */
[----:B------:R-:W2:Y:S01]  /*c85d0*/  LDL.LU R232, [R1+0x58d8] ;  /* 0x0058d80001e87983 */ /* 0x000ea20000300800 */
[----:B------:R-:W-:-:S03]  /*c85e0*/  MOV R29, R236 ;  /* 0x000000ec001d7202 */ /* 0x000fc60000000f00 */
[----:B------:R-:W2:Y:S01]  /*c85f0*/  LDL.LU R220, [R1+0x58d4] ;  /* 0x0058d40001dc7983 */ /* 0x000ea20000300800 */
[----:B----4-:R-:W-:-:S03]  /*c8600*/  IMAD.MOV.U32 R30, RZ, RZ, R224 ;  /* 0x000000ffff1e7224 */ /* 0x010fc600078e00e0 */
[----:B------:R-:W4:Y:S01]  /*c8610*/  LDL.LU R221, [R1+0x58d0] ;  /* 0x0058d00001dd7983 */ /* 0x000f220000300800 */
[----:B------:R-:W-:-:S03]  /*c8620*/  IMAD.MOV.U32 R31, RZ, RZ, R225 ;  /* 0x000000ffff1f7224 */ /* 0x000fc600078e00e1 */
[----:B------:R-:W4:Y:S04]  /*c8630*/  LDL.LU R237, [R1+0x58cc] ;  /* 0x0058cc0001ed7983 */ /* 0x000f280000300800 */
[----:B------:R-:W4:Y:S04]  /*c8640*/  LDL.LU R236, [R1+0x58c8] ;  /* 0x0058c80001ec7983 */ /* 0x000f280000300800 */
[----:B------:R-:W4:Y:S04]  /*c8650*/  LDL.LU R224, [R1+0x58c4] ;  /* 0x0058c40001e07983 */ /* 0x000f280000300800 */
[----:B------:R-:W4:Y:S01]  /*c8660*/  LDL.LU R225, [R1+0x58c0] ;  /* 0x0058c00001e17983 */ /* 0x000f220000300800 */
[----:B---3--:R-:W-:Y:S01]  /*c8670*/  IMAD.MOV.U32 R33, RZ, RZ, R240 ;  /* 0x000000ffff217224 */ /* 0x008fe200078e00f0 */
[----:B------:R-:W-:-:S02]  /*c8680*/  MOV R32, R241 ;  /* 0x000000f100207202 */ /* 0x000fc40000000f00 */
[----:B------:R-:W3:Y:S04]  /*c8690*/  LDL.LU R241, [R1+0x58bc] ;  /* 0x0058bc0001f17983 */ /* 0x000ee80000300800 */
[----:B------:R-:W3:Y:S01]  /*c86a0*/  LDL.LU R240, [R1+0x58b8] ;  /* 0x0058b80001f07983 */ /* 0x000ee20000300800 */
[----:B------:R-:W-:Y:S02]  /*c86b0*/  IMAD.MOV.U32 R37, RZ, RZ, R229 ;  /* 0x000000ffff257224 */ /* 0x000fe400078e00e5 */
[----:B------:R-:W-:Y:S02]  /*c86c0*/  IMAD.MOV.U32 R36, RZ, RZ, R228 ;  /* 0x000000ffff247224 */ /* 0x000fe400078e00e4 */
[----:B------:R-:W3:Y:S04]  /*c86d0*/  LDL.LU R228, [R1+0x58b4] ;  /* 0x0058b40001e47983 */ /* 0x000ee80000300800 */
[----:B------:R-:W3:Y:S01]  /*c86e0*/  LDL.LU R229, [R1+0x58b0] ;  /* 0x0058b00001e57983 */ /* 0x000ee20000300800 */
[----:B------:R-:W-:-:S02]  /*c86f0*/  IMAD.MOV.U32 R47, RZ, RZ, R0 ;  /* 0x000000ffff2f7224 */ /* 0x000fc400078e0000 */
[----:B--2---:R-:W-:Y:S01]  /*c8700*/  IMAD.MOV.U32 R46, RZ, RZ, R2 ;  /* 0x000000ffff2e7224 */ /* 0x004fe200078e0002 */
[----:B------:R-:W-:Y:S01]  /*c8710*/  MOV R45, R233 ;  /* 0x000000e9002d7202 */ /* 0x000fe20000000f00 */
[----:B------:R-:W-:Y:S02]  /*c8720*/  IMAD.MOV.U32 R44, RZ, RZ, R232 ;  /* 0x000000ffff2c7224 */ /* 0x000fe400078e00e8 */
[----:B------:R-:W2:Y:S04]  /*c8730*/  LDL.LU R232, [R1+0x58ac] ;  /* 0x0058ac0001e87983 */ /* 0x000ea80000300800 */
[----:B------:R-:W2:Y:S04]  /*c8740*/  LDL.LU R233, [R1+0x58a8] ;  /* 0x0058a80001e97983 */ /* 0x000ea80000300800 */
[----:B------:R-:W2:Y:S01]  /*c8750*/  LDL.LU R2, [R1+0x58a4] ;  /* 0x0058a40001027983 */ /* 0x000ea20000300800 */
[----:B----4-:R-:W-:-:S03]  /*c8760*/  IMAD.MOV.U32 R49, RZ, RZ, R237 ;  /* 0x000000ffff317224 */ /* 0x010fc600078e00ed */
[----:B------:R-:W4:Y:S01]  /*c8770*/  LDL.LU R0, [R1+0x58a0] ;  /* 0x0058a00001007983 */ /* 0x000f220000300800 */
[----:B------:R-:W-:-:S03]  /*c8780*/  MOV R48, R236 ;  /* 0x000000ec00307202 */ /* 0x000fc60000000f00 */
[----:B------:R-:W4:Y:S04]  /*c8790*/  LDL.LU R236, [R1+0x589c] ;  /* 0x00589c0001ec7983 */ /* 0x000f280000300800 */
[----:B------:R-:W4:Y:S01]  /*c87a0*/  LDL.LU R237, [R1+0x5898] ;  /* 0x0058980001ed7983 */ /* 0x000f220000300800 */
[----:B---3--:R-:W-:Y:S02]  /*c87b0*/  IMAD.MOV.U32 R53, RZ, RZ, R241 ;  /* 0x000000ffff357224 */ /* 0x008fe400078e00f1 */
[----:B------:R-:W-:Y:S02]  /*c87c0*/  IMAD.MOV.U32 R52, RZ, RZ, R240 ;  /* 0x000000ffff347224 */ /* 0x000fe400078e00f0 */
[----:B------:R-:W3:Y:S04]  /*c87d0*/  LDL.LU R240, [R1+0x5894] ;  /* 0x0058940001f07983 */ /* 0x000ee80000300800 */
[----:B------:R-:W3:Y:S04]  /*c87e0*/  LDL.LU R241, [R1+0x5890] ;  /* 0x0058900001f17983 */ /* 0x000ee80000300800 */
[----:B------:R-:W3:Y:S04]  /*c87f0*/  LDL.LU R60, [R1+0x1aa0] ;  /* 0x001aa000013c7983 */ /* 0x000ee80000300800 */
[----:B------:R-:W3:Y:S01]  /*c8800*/  LDL.LU R61, [R1+0x1aa4] ;  /* 0x001aa400013d7983 */ /* 0x000ee20000300800 */
[----:B------:R-:W-:Y:S01]  /*c8810*/  MOV R132, R9 ;  /* 0x0000000900847202 */ /* 0x000fe20000000f00 */
[----:B------:R-:W-:Y:S01]  /*c8820*/  IMAD.MOV.U32 R133, RZ, RZ, R8 ;  /* 0x000000ffff857224 */ /* 0x000fe200078e0008 */
[----:B------:R-:W-:Y:S01]  /*c8830*/  MOV R135, R4 ;  /* 0x0000000400877202 */ /* 0x000fe20000000f00 */
[----:B------:R-:W-:Y:S01]  /*c8840*/  IMAD.MOV.U32 R134, RZ, RZ, R5 ;  /* 0x000000ffff867224 */ /* 0x000fe200078e0005 */
[----:B------:R-:W-:Y:S01]  /*c8850*/  MOV R54, R225 ;  /* 0x000000e100367202 */ /* 0x000fe20000000f00 */
[----:B------:R-:W-:Y:S01]  /*c8860*/  IMAD.MOV.U32 R55, RZ, RZ, R224 ;  /* 0x000000ffff377224 */ /* 0x000fe200078e00e0 */
[----:B------:R-:W-:Y:S01]  /*c8870*/  MOV R51, R220 ;  /* 0x000000dc00337202 */ /* 0x000fe20000000f00 */
[----:B------:R-:W-:-:S02]  /*c8880*/  IMAD.MOV.U32 R50, RZ, RZ, R221 ;  /* 0x000000ffff327224 */ /* 0x000fc400078e00dd */
[----:B------:R-:W-:Y:S01]  /*c8890*/  IMAD.MOV.U32 R94, RZ, RZ, R13 ;  /* 0x000000ffff5e7224 */ /* 0x000fe200078e000d */
[----:B--2---:R-:W-:Y:S01]  /*c88a0*/  MOV R63, R2 ;  /* 0x00000002003f7202 */ /* 0x004fe20000000f00 */
[----:B----4-:R-:W-:Y:S02]  /*c88b0*/  IMAD.MOV.U32 R62, RZ, RZ, R0 ;  /* 0x000000ffff3e7224 */ /* 0x010fe400078e0000 */
[----:B------:R-:W2:Y:S01]  /*c88c0*/  LDL.LU R0, [R1+0x588c] ;  /* 0x00588c0001007983 */ /* 0x000ea20000300800 */
[----:B------:R-:W-:-:S03]  /*c88d0*/  IMAD.MOV.U32 R67, RZ, RZ, R236 ;  /* 0x000000ffff437224 */ /* 0x000fc600078e00ec */
[----:B------:R-:W4:Y:S01]  /*c88e0*/  LDL.LU R2, [R1+0x5888] ;  /* 0x0058880001027983 */ /* 0x000f220000300800 */
[----:B------:R-:W-:Y:S01]  /*c88f0*/  MOV R66, R237 ;  /* 0x000000ed00427202 */ /* 0x000fe20000000f00 */
[----:B------:R-:W-:Y:S02]  /*c8900*/  IMAD.MOV.U32 R95, RZ, RZ, R12 ;  /* 0x000000ffff5f7224 */ /* 0x000fe400078e000c */
[----:B------:R-:W-:Y:S01]  /*c8910*/  HMMA.1688.F32.TF32 R12, R84, R226, R52 ;  /* 0x000000e2540c723c */ /* 0x000fe20000081034 */
        /* <DEDUP_REMOVED lines=10> */
[----:B------:R-:W-:Y:S02]  /*c89c0*/  IMAD.MOV.U32 R126, RZ, RZ, R181 ;  /* 0x000000ffff7e7224 */ /* 0x000fe400078e00b5 */
[----:B------:R-:W-:Y:S01]  /*c89d0*/  IMAD.MOV.U32 R127, RZ, RZ, R180 ;  /* 0x000000ffff7f7224 */ /* 0x000fe200078e00b4 */
[----:B------:R-:W-:Y:S01]  /*c89e0*/  MOV R93, R16 ;  /* 0x00000010005d7202 */ /* 0x000fe20000000f00 */
[----:B------:R-:W-:Y:S02]  /*c89f0*/  IMAD.MOV.U32 R92, RZ, RZ, R17 ;  /* 0x000000ffff5c7224 */ /* 0x000fe400078e0011 */
[----:B------:R-:W-:Y:S01]  /*c8a00*/  HMMA.1688.F32.TF32 R16, R84, R186, R128 ;  /* 0x000000ba5410723c */ /* 0x000fe20000081080 */
        /* <DEDUP_REMOVED lines=21> */
[----:B------:R-:W-:Y:S02]  /*c8b60*/  IMAD.MOV.U32 R91, RZ, RZ, R144 ;  /* 0x000000ffff5b7224 */ /* 0x000fe400078e0090 */
[----:B---3--:R-:W-:Y:S02]  /*c8b70*/  IMAD.MOV.U32 R65, RZ, RZ, R240 ;  /* 0x000000ffff417224 */ /* 0x008fe400078e00f0 */
[----:B------:R-:W-:-:S07]  /*c8b80*/  IMAD.MOV.U32 R64, RZ, RZ, R241 ;  /* 0x000000ffff407224 */ /* 0x000fce00078e00f1 */
[C---:B------:R-:W-:Y:S08]  /*c8b90*/  HMMA.1688.F32.TF32 R8, R84.reuse, R238, R64 ;  /* 0x000000ee5408723c */ /* 0x040ff00000081040 */
[C---:B------:R-:W-:Y:S11]  /*c8ba0*/  HMMA.1688.F32.TF32 R4, R84.reuse, R234, R60 ;  /* 0x000000ea5404723c */ /* 0x040ff6000008103c */
[----:B------:R-:W-:Y:S04]  /*c8bb0*/  @!UPT UIADD3 URZ, URZ, URZ, URZ ;  /* 0x0000003f3f3ff290 */ /* 0x000fe8000fffe03f */
        /* <DEDUP_REMOVED lines=8> */
[----:B------:R-:W-:Y:S04]  /*c8c40*/  STL.64 [R1+0x2000], R8 ;  /* 0x0020000801007387 */ /* 0x000fe80000100a00 */
[----:B------:R-:W-:Y:S04]  /*c8c50*/  STL.64 [R1+0x2008], R10 ;  /* 0x0020080a01007387 */ /* 0x000fe80000100a00 */
[----:B------:R-:W-:Y:S04]  /*c8c60*/  STL.64 [R1+0x1fd0], R4 ;  /* 0x001fd00401007387 */ /* 0x000fe80000100a00 */
[----:B------:R3:W-:Y:S01]  /*c8c70*/  STL.64 [R1+0x1fd8], R6 ;  /* 0x001fd80601007387 */ /* 0x0007e20000100a00 */
[C---:B-1----:R-:W-:Y:S08]  /*c8c80*/  HMMA.1688.F32.TF32 R12, R84.reuse, R194, R248 ;  /* 0x000000c2540c723c */ /* 0x042ff000000810f8 */
[C---:B---3--:R-:W-:Y:S08]  /*c8c90*/  HMMA.1688.F32.TF32 R4, R84.reuse, R198, R244 ;  /* 0x000000c65404723c */ /* 0x048ff000000810f4 */
[C---:B------:R-:W-:Y:S11]  /*c8ca0*/  HMMA.1688.F32.TF32 R8, R84.reuse, R190, R136 ;  /* 0x000000be5408723c */ /* 0x040ff60000081088 */
[----:B------:R-:W-:Y:S04]  /*c8cb0*/  @!UPT UIADD3 URZ, URZ, URZ, URZ ;  /* 0x0000003f3f3ff290 */ /* 0x000fe8000fffe03f */
[----:B------:R1:W-:Y:S04]  /*c8cc0*/  STL.64 [R1+0x1fa0], R4 ;  /* 0x001fa00401007387 */ /* 0x0003e80000100a00 */
[----:B------:R-:W-:Y:S04]  /*c8cd0*/  STL.64 [R1+0x1fa8], R6 ;  /* 0x001fa80601007387 */ /* 0x000fe80000100a00 */
[----:B-1----:R-:W3:Y:S04]  /*c8ce0*/  LDL R4, [R1+0x2f68] ;  /* 0x002f680001047983 */ /* 0x002ee80000100800 */
        /* <DEDUP_REMOVED lines=8> */
[----:B------:R-:W2:Y:S06]  /*c8d70*/  LDL.LU R3, [R1+0x2f38] ;  /* 0x002f380001037983 */ /* 0x000eac0000300800 */
[----:B------:R-:W-:Y:S04]  /*c8d80*/  STL.64 [R1+0x1f20], R12 ;  /* 0x001f200c01007387 */ /* 0x000fe80000100a00 */
[----:B------:R1:W-:Y:S04]  /*c8d90*/  STL.64 [R1+0x1f28], R14 ;  /* 0x001f280e01007387 */ /* 0x0003e80000100a00 */
[----:B------:R-:W-:Y:S04]  /*c8da0*/  STL.64 [R1+0x1f00], R8 ;  /* 0x001f000801007387 */ /* 0x000fe80000100a00 */
[----:B------:R4:W-:Y:S01]  /*c8db0*/  STL.64 [R1+0x1f08], R10 ;  /* 0x001f080a01007387 */ /* 0x0009e20000100a00 */
[C---:B-1----:R-:W-:Y:S08]  /*c8dc0*/  HMMA.1688.F32.TF32 R12, R84.reuse, R174, R116 ;  /* 0x000000ae540c723c */ /* 0x042ff00000081074 */
[C---:B----4-:R-:W-:Y:S08]  /*c8dd0*/  HMMA.1688.F32.TF32 R8, R84.reuse, R170, R112 ;  /* 0x000000aa5408723c */ /* 0x050ff00000081070 */
[C---:B------:R-:W-:Y:S07]  /*c8de0*/  HMMA.1688.F32.TF32 R16, R84.reuse, R166, R108 ;  /* 0x000000a65410723c */ /* 0x040fee000008106c */
[----:B------:R-:W-:Y:S04]  /*c8df0*/  STL.64 [R1+0x1ee0], R12 ;  /* 0x001ee00c01007387 */ /* 0x000fe80000100a00 */
[----:B------:R1:W-:Y:S04]  /*c8e00*/  STL.64 [R1+0x1ee8], R14 ;  /* 0x001ee80e01007387 */ /* 0x0003e80000100a00 */
[----:B------:R-:W-:Y:S04]  /*c8e10*/  STL.64 [R1+0x1ed0], R8 ;  /* 0x001ed00801007387 */ /* 0x000fe80000100a00 */
[----:B------:R4:W-:Y:S01]  /*c8e20*/  STL.64 [R1+0x1ed8], R10 ;  /* 0x001ed80a01007387 */ /* 0x0009e20000100a00 */
[C---:B-1----:R-:W-:Y:S08]  /*c8e30*/  HMMA.1688.F32.TF32 R12, R84.reuse, R162, R104 ;  /* 0x000000a2540c723c */ /* 0x042ff00000081068 */
[C---:B----4-:R-:W-:Y:S01]  /*c8e40*/  HMMA.1688.F32.TF32 R8, R84.reuse, R158, R100 ;  /* 0x0000009e5408723c */ /* 0x050fe20000081064 */
[----:B------:R-:W-:Y:S04]  /*c8e50*/  STL.64 [R1+0x1ec0], R16 ;  /* 0x001ec01001007387 */ /* 0x000fe80000100a00 */
[----:B------:R1:W-:Y:S04]  /*c8e60*/  STL.64 [R1+0x1ec8], R18 ;  /* 0x001ec81201007387 */ /* 0x0003e80000100a00 */
[----:B------:R-:W4:Y:S06]  /*c8e70*/  LDL.LU R5, [R1+0x4f30] ;  /* 0x004f300001057983 */ /* 0x000f2c0000300800 */
[----:B------:R-:W-:Y:S01]  /*c8e80*/  STL.64 [R1+0x1e90], R12 ;  /* 0x001e900c01007387 */ /* 0x000fe20000100a00 */
[C---:B-1----:R-:W-:Y:S03]  /*c8e90*/  HMMA.1688.F32.TF32 R16, R84.reuse, R154, R96 ;  /* 0x0000009a5410723c */ /* 0x042fe60000081060 */
[----:B------:R1:W-:Y:S04]  /*c8ea0*/  STL.64 [R1+0x1e98], R14 ;  /* 0x001e980e01007387 */ /* 0x0003e80000100a00 */
[----:B------:R-:W-:Y:S04]  /*c8eb0*/  STL.64 [R1+0x1e80], R8 ;  /* 0x001e800801007387 */ /* 0x000fe80000100a00 */
[----:B------:R1:W-:Y:S02]  /*c8ec0*/  STL.64 [R1+0x1e88], R10 ;  /* 0x001e880a01007387 */ /* 0x0003e40000100a00 */
[C---:B-1----:R-:W-:Y:S08]  /*c8ed0*/  HMMA.1688.F32.TF32 R12, R84.reuse, R150, R92 ;  /* 0x00000096540c723c */ /* 0x042ff0000008105c */
[C---:B------:R-:W-:Y:S02]  /*c8ee0*/  HMMA.1688.F32.TF32 R8, R84.reuse, R146, R88 ;  /* 0x000000925408723c */ /* 0x040fe40000081058 */
[----:B------:R-:W-:Y:S04]  /*c8ef0*/  STL.64 [R1+0x1e50], R16 ;  /* 0x001e501001007387 */ /* 0x000fe80000100a00 */
[----:B------:R-:W-:Y:S09]  /*c8f00*/  STL.64 [R1+0x1e58], R18 ;  /* 0x001e581201007387 */ /* 0x000ff20000100a00 */
[----:B------:R-:W-:Y:S04]  /*c8f10*/  STL.64 [R1+0x1e40], R12 ;  /* 0x001e400c01007387 */ /* 0x000fe80000100a00 */
[----:B------:R-:W-:Y:S04]  /*c8f20*/  STL.64 [R1+0x1e48], R14 ;  /* 0x001e480e01007387 */ /* 0x000fe80000100a00 */
[----:B------:R-:W-:Y:S04]  /*c8f30*/  STL.64 [R1+0x1e20], R8 ;  /* 0x001e200801007387 */ /* 0x000fe80000100a00 */
[----:B------:R1:W-:Y:S04]  /*c8f40*/  STL.64 [R1+0x1e28], R10 ;  /* 0x001e280a01007387 */ /* 0x0003e80000100a00 */
[----:B------:R-:W4:Y:S01]  /*c8f50*/  LDL.LU R22, [R1+0x4f2c] ;  /* 0x004f2c0001167983 */ /* 0x000f220000300800 */
[----:B-1----:R-:W-:Y:S11]  /*c8f60*/  HMMA.1688.F32.TF32 R8, R84, R142, R132 ;  /* 0x0000008e5408723c */ /* 0x002ff60000081084 */
[----:B------:R-:W-:Y:S11]  /*c8f70*/  @!UPT UIADD3 URZ, URZ, URZ, URZ ;  /* 0x0000003f3f3ff290 */ /* 0x000ff6000fffe03f */
[----:B------:R-:W-:Y:S01]  /*c8f80*/  @!UPT UIADD3 URZ, URZ, URZ, URZ ;  /* 0x0000003f3f3ff290 */ /* 0x000fe2000fffe03f */
[----:B------:R-:W-:Y:S04]  /*c8f90*/  STL.64 [R1+0x1c10], R8 ;  /* 0x001c100801007387 */ /* 0x000fe80000100a00 */
[----:B------:R1:W-:Y:S04]  /*c8fa0*/  STL.64 [R1+0x1c18], R10 ;  /* 0x001c180a01007387 */ /* 0x0003e80000100a00 */
[----:B------:R-:W4:Y:S04]  /*c8fb0*/  LDL.LU R20, [R1+0x4f38] ;  /* 0x004f380001147983 */ /* 0x000f280000300800 */
[----:B-1----:R-:W4:Y:S04]  /*c8fc0*/  LDL.LU R10, [R1+0x4f40] ;  /* 0x004f4000010a7983 */ /* 0x002f280000300800 */
[----:B------:R-:W4:Y:S04]  /*c8fd0*/  LDL.LU R21, [R1+0x4f34] ;  /* 0x004f340001157983 */ /* 0x000f280000300800 */
[----:B------:R-:W4:Y:S04]  /*c8fe0*/  LDL.LU R19, [R1+0x4f3c] ;  /* 0x004f3c0001137983 */ /* 0x000f280000300800 */
[----:B------:R-:W4:Y:S04]  /*c8ff0*/  LDL.LU R18, [R1+0x4f44] ;  /* 0x004f440001127983 */ /* 0x000f280000300800 */
[----:B------:R-:W4:Y:S04]  /*c9000*/  LDL.LU R16, [R1+0x4f48] ;  /* 0x004f480001107983 */ /* 0x000f280000300800 */
[----:B------:R-:W4:Y:S04]  /*c9010*/  LDL.LU R15, [R1+0x4f4c] ;  /* 0x004f4c00010f7983 */ /* 0x000f280000300800 */
[----:B------:R-:W4:Y:S01]  /*c9020*/  LDL.LU R11, [R1+0x4f50] ;  /* 0x004f5000010b7983 */ /* 0x000f220000300800 */
[----:B------:R-:W-:-:S03]  /*c9030*/  IMAD.MOV.U32 R25, RZ, RZ, c[0x0][0x180] ;  /* 0x00006000ff197624 */ /* 0x000fc600078e00ff */
[----:B------:R-:W1:Y:S02]  /*c9040*/  S2R R17, SR_TID.X ;  /* 0x0000000000117919 */ /* 0x000e640000002100 */
[C---:B------:R-:W-:Y:S02]  /*c9050*/  IADD3 R6, R25.reuse, -0x80, RZ ;  /* 0xffffff8019067810 */ /* 0x040fe40007ffe0ff */
[----:B------:R-:W-:Y:S01]  /*c9060*/  IADD3 R25, R25, 0x3f, RZ ;  /* 0x0000003f19197810 */ /* 0x000fe20007ffe0ff */
[----:B------:R-:W-:Y:S01]  /*c9070*/  IMAD.MOV.U32 R14, RZ, RZ, c[0x0][0x188] ;  /* 0x00006200ff0e7624 */ /* 0x000fe200078e00ff */
[----:B------:R-:W4:Y:S02]  /*c9080*/  LDL.LU R13, [R1+0x4f54] ;  /* 0x004f5400010d7983 */ /* 0x000f240000300800 */
[----:B------:R-:W-:Y:S02]  /*c9090*/  SHF.R.S32.HI R7, RZ, 0x1f, R25 ;  /* 0x0000001fff077819 */ /* 0x000fe40000011419 */
[----:B------:R-:W-:Y:S01]  /*c90a0*/  SHF.L.U32 R14, R14, 0x6, RZ ;  /* 0x000000060e0e7819 */ /* 0x000fe200000006ff */
[----:B------:R-:W4:Y:S01]  /*c90b0*/  LDL.LU R12, [R1+0x4f58] ;  /* 0x004f5800010c7983 */ /* 0x000f220000300800 */
[----:B------:R-:W-:-:S03]  /*c90c0*/  LEA.HI R7, R7, R25, RZ, 0x6 ;  /* 0x0000001907077211 */ /* 0x000fc600078f30ff */
[----:B------:R-:W-:Y:S01]  /*c90d0*/  IMAD.SHL.U32 R14, R14, 0x4, RZ ;  /* 0x000000040e0e7824 */ /* 0x000fe200078e00ff */
[----:B------:R-:W-:Y:S01]  /*c90e0*/  SHF.R.S32.HI R7, RZ, 0x6, R7 ;  /* 0x00000006ff077819 */ /* 0x000fe20000011407 */
[----:B------:R-:W4:Y:S03]  /*c90f0*/  LDL.LU R9, [R1+0x4f5c] ;  /* 0x004f5c0001097983 */ /* 0x000f260000300800 */
[----:B------:R-:W-:Y:S01]  /*c9100*/  IADD3 R7, R7, -0x2, RZ ;  /* 0xfffffffe07077810 */ /* 0x000fe20007ffe0ff */
[----:B------:R-:W4:Y:S01]  /*c9110*/  LDL.LU R8, [R1+0x4f60] ;  /* 0x004f600001087983 */ /* 0x000f220000300800 */
[----:B-1----:R-:W-:Y:S01]  /*c9120*/  LOP3.LUT R25, R17, 0x1f, RZ, 0xc0, !PT ;  /* 0x0000001f11197812 */ /* 0x002fe200078ec0ff */
[----:B------:R-:W-:Y:S01]  /*c9130*/  HMMA.1688.F32.TF32 R224, R84, R202, R28 ;  /* 0x000000ca54e0723c */ /* 0x000fe2000008101c */
[C---:B---3--:R-:W-:Y:S01]  /*c9140*/  IMAD R6, R4.reuse, -0x40, R6 ;  /* 0xffffffc004067824 */ /* 0x048fe200078e0206 */
[----:B------:R-:W-:-:S04]  /*c9150*/  ISETP.GE.AND P1, PT, R4, R7, PT ;  /* 0x000000070400720c */ /* 0x000fc80003f26270 */
[----:B------:R-:W-:-:S04]  /*c9160*/  ISETP.GT.AND P0, PT, R6, RZ, PT ;  /* 0x000000ff0600720c */ /* 0x000fc80003f04270 */
[----:B------:R-:W-:-:S04]  /*c9170*/  SEL R4, RZ, 0x4, !P0 ;  /* 0x00000004ff047807 */ /* 0x000fc80004000000 */
[----:B------:R-:W-:-:S04]  /*c9180*/  SEL R4, R4, RZ, !P1 ;  /* 0x000000ff04047207 */ /* 0x000fc80004800000 */
[----:B------:R-:W-:Y:S01]  /*c9190*/  ISETP.NE.U32.AND P0, PT, R4, RZ, PT ;  /* 0x000000ff0400720c */ /* 0x000fe20003f05070 */
[----:B------:R-:W-:Y:S01]  /*c91a0*/  IMAD.SHL.U32 R30, R25, 0x4, RZ ;  /* 0x00000004191e7824 */ /* 0x000fe200078e00ff */
[----:B--2---:R-:W-:-:S04]  /*c91b0*/  IADD3 R3, R3, 0x1, RZ ;  /* 0x0000000103037810 */ /* 0x004fc80007ffe0ff */
[----:B------:R-:W-:-:S04]  /*c91c0*/  ISETP.GT.AND P2, PT, R3, 0x1, PT ;  /* 0x000000010300780c */ /* 0x000fc80003f44270 */
[----:B------:R-:W-:-:S05]  /*c91d0*/  SEL R29, R3, RZ, !P2 ;  /* 0x000000ff031d7207 */ /* 0x000fca0005000000 */
[----:B------:R-:W-:Y:S01]  /*c91e0*/  IMAD R7, R29, 0x10000, R30 ;  /* 0x000100001d077824 */ /* 0x000fe200078e021e */
[----:B----4-:R-:W-:-:S05]  /*c91f0*/  IADD3 R5, P3, R5, R14, RZ ;  /* 0x0000000e05057210 */ /* 0x010fca0007f7e0ff */
[----:B------:R1:W-:Y:S01]  /*c9200*/  STL [R1+0x4f30], R5 ;  /* 0x004f300501007387 */ /* 0x0003e20000100800 */
[----:B------:R-:W-:-:S03]  /*c9210*/  IMAD.MOV.U32 R4, RZ, RZ, R5 ;  /* 0x000000ffff047224 */ /* 0x000fc600078e0005 */
[----:B------:R-:W-:Y:S01]  /*c9220*/  STL [R1+0x2f38], R29 ;  /* 0x002f381d01007387 */ /* 0x000fe20000100800 */
[----:B------:R-:W-:-:S04]  /*c9230*/  IADD3.X R22, R22, R0, RZ, P3, !PT ;  /* 0x0000000016167210 */ /* 0x000fc80001ffe4ff */
[----:B-1----:R-:W-:Y:S01]  /*c9240*/  MOV R5, R22 ;  /* 0x0000001600057202 */ /* 0x002fe20000000f00 */
[----:B------:R-:W-:Y:S04]  /*c9250*/  STL [R1+0x4f2c], R22 ;  /* 0x004f2c1601007387 */ /* 0x000fe80000100800 */
[----:B------:R-:W-:Y:S01]  /*c9260*/  @!PT LDS RZ, [RZ] ;  /* 0x00000000fffff984 */ /* 0x000fe20000000800 */
[----:B------:R-:W-:Y:S01]  /*c9270*/  @!PT LDS RZ, [RZ] ;  /* 0x00000000fffff984 */ /* 0x000fe20000000800 */
[----:B------:R-:W-:Y:S01]  /*c9280*/  @!PT LDS RZ, [RZ] ;  /* 0x00000000fffff984 */ /* 0x000fe20000000800 */
[----:B------:R1:W-:Y:S01]  /*c9290*/  LDGSTS.E [R7], [R4.64], P0 ;  /* 0x0000000004077fae */ /* 0x0003e20008121844 */
[-C--:B------:R-:W-:Y:S02]  /*c92a0*/  IADD3 R20, P2, R20, R14.reuse, RZ ;  /* 0x0000000e14147210 */ /* 0x080fe40007f5e0ff */
[----:B------:R-:W-:-:S03]  /*c92b0*/  IADD3 R10, P3, R10, R14, RZ ;  /* 0x0000000e0a0a7210 */ /* 0x000fc60007f7e0ff */
[--C-:B------:R-:W-:Y:S01]  /*c92c0*/  IMAD.X R21, R21, 0x1, R0.reuse, P2 ;  /* 0x0000000115157824 */ /* 0x100fe200010e0600 */
[----:B-1----:R-:W-:Y:S01]  /*c92d0*/  MOV R4, R20 ;  /* 0x0000001400047202 */ /* 0x002fe20000000f00 */
[----:B------:R-:W-:Y:S01]  /*c92e0*/  STL [R1+0x4f38], R20 ;  /* 0x004f381401007387 */ /* 0x000fe20000100800 */
[----:B------:R-:W-:Y:S02]  /*c92f0*/  IMAD.X R19, R19, 0x1, R0, P3 ;  /* 0x0000000113137824 */ /* 0x000fe400018e0600 */
[----:B------:R-:W-:Y:S01]  /*c9300*/  IMAD.MOV.U32 R5, RZ, RZ, R21 ;  /* 0x000000ffff057224 */ /* 0x000fe200078e0015 */
[----:B------:R-:W-:Y:S04]  /*c9310*/  STL [R1+0x4f34], R21 ;  /* 0x004f341501007387 */ /* 0x000fe80000100800 */
[----:B------:R1:W-:Y:S01]  /*c9320*/  STL [R1+0x4f40], R10 ;  /* 0x004f400a01007387 */ /* 0x0003e20000100800 */
[----:B------:R-:W-:-:S03]  /*c9330*/  IADD3 R16, P2, R16, R14, RZ ;  /* 0x0000000e10107210 */ /* 0x000fc60007f5e0ff */
[----:B------:R2:W-:Y:S04]  /*c9340*/  LDGSTS.E [R7+0x80], [R4.64], P0 ;  /* 0x0008000004077fae */ /* 0x0005e80008121844 */
[----:B------:R3:W-:Y:S04]  /*c9350*/  STL [R1+0x4f3c], R19 ;  /* 0x004f3c1301007387 */ /* 0x0007e80000100800 */
[----:B------:R-:W4:Y:S01]  /*c9360*/  LDL.LU R23, [R1+0x4f64] ;  /* 0x004f640001177983 */ /* 0x000f220000300800 */
[----:B--2---:R-:W-:-:S03]  /*c9370*/  IMAD.MOV.U32 R4, RZ, RZ, R10 ;  /* 0x000000ffff047224 */ /* 0x004fc600078e000a */
[----:B-1----:R-:W2:Y:S01]  /*c9380*/  LDL.LU R10, [R1+0x4f68] ;  /* 0x004f6800010a7983 */ /* 0x002ea20000300800 */
[----:B------:R-:W-:-:S03]  /*c9390*/  IADD3 R11, P3, R11, R14, RZ ;  /* 0x0000000e0b0b7210 */ /* 0x000fc60007f7e0ff */
[----:B------:R-:W4:Y:S01]  /*c93a0*/  LDL.LU R22, [R1+0x4e64] ;  /* 0x004e640001167983 */ /* 0x000f220000300800 */
[----:B------:R-:W-:-:S03]  /*c93b0*/  MOV R5, R19 ;  /* 0x0000001300057202 */ /* 0x000fc60000000f00 */
[----:B------:R-:W4:Y:S01]  /*c93c0*/  LDL.LU R21, [R1+0x4e70] ;  /* 0x004e700001157983 */ /* 0x000f220000300800 */
[--C-:B------:R-:W-:Y:S02]  /*c93d0*/  IMAD.X R18, R18, 0x1, R0.reuse, P2 ;  /* 0x0000000112127824 */ /* 0x100fe400010e0600 */
[----:B------:R-:W-:Y:S01]  /*c93e0*/  IMAD.X R15, R15, 0x1, R0, P3 ;  /* 0x000000010f0f7824 */ /* 0x000fe200018e0600 */
[----:B------:R-:W-:Y:S04]  /*c93f0*/  STL [R1+0x4f48], R16 ;  /* 0x004f481001007387 */ /* 0x000fe80000100800 */
[----:B------:R1:W-:Y:S04]  /*c9400*/  LDGSTS.E [R7+0x100], [R4.64], P0 ;  /* 0x0010000004077fae */ /* 0x0003e80008121844 */
[----:B------:R3:W-:Y:S04]  /*c9410*/  STL [R1+0x4f44], R18 ;  /* 0x004f441201007387 */ /* 0x0007e80000100800 */
[----:B------:R3:W-:Y:S01]  /*c9420*/  STL [R1+0x4f50], R11 ;  /* 0x004f500b01007387 */ /* 0x0007e20000100800 */
[----:B-1----:R-:W-:Y:S01]  /*c9430*/  MOV R4, R16 ;  /* 0x0000001000047202 */ /* 0x002fe20000000f00 */
[----:B------:R-:W-:-:S02]  /*c9440*/  IMAD.MOV.U32 R5, RZ, RZ, R18 ;  /* 0x000000ffff057224 */ /* 0x000fc400078e0012 */
[----:B------:R1:W-:Y:S04]  /*c9450*/  STL [R1+0x4f4c], R15 ;  /* 0x004f4c0f01007387 */ /* 0x0003e80000100800 */
[----:B------:R-:W4:Y:S04]  /*c9460*/  LDL.LU R20, [R1+0x4e5c] ;  /* 0x004e5c0001147983 */ /* 0x000f280000300800 */
[----:B---3--:R-:W3:Y:S04]  /*c9470*/  LDL.LU R19, [R1+0x4e68] ;  /* 0x004e680001137983 */ /* 0x008ee80000300800 */
[----:B------:R1:W-:Y:S04]  /*c9480*/  LDGSTS.E [R7+0x180], [R4.64], P0 ;  /* 0x0018000004077fae */ /* 0x0003e80008121844 */
[----:B------:R-:W3:Y:S01]  /*c9490*/  LDL.LU R18, [R1+0x4e54] ;  /* 0x004e540001127983 */ /* 0x000ee20000300800 */
[----:B-1----:R-:W-:-:S03]  /*c94a0*/  IMAD.MOV.U32 R4, RZ, RZ, R11 ;  /* 0x000000ffff047224 */ /* 0x002fc600078e000b */
[----:B------:R-:W3:Y:S01]  /*c94b0*/  LDL.LU R11, [R1+0x4e60] ;  /* 0x004e6000010b7983 */ /* 0x000ee20000300800 */
[-C--:B------:R-:W-:Y:S02]  /*c94c0*/  IADD3 R12, P2, R12, R14.reuse, RZ ;  /* 0x0000000e0c0c7210 */ /* 0x080fe40007f5e0ff */
[----:B------:R-:W-:-:S03]  /*c94d0*/  IADD3 R8, P3, R8, R14, RZ ;  /* 0x0000000e08087210 */ /* 0x000fc60007f7e0ff */
[--C-:B------:R-:W-:Y:S01]  /*c94e0*/  IMAD.X R13, R13, 0x1, R0.reuse, P2 ;  /* 0x000000010d0d7824 */ /* 0x100fe200010e0600 */
[----:B------:R-:W-:Y:S01]  /*c94f0*/  MOV R5, R15 ;  /* 0x0000000f00057202 */ /* 0x000fe20000000f00 */
[----:B------:R-:W-:Y:S01]  /*c9500*/  IMAD.X R9, R9, 0x1, R0, P3 ;  /* 0x0000000109097824 */ /* 0x000fe200018e0600 */
[----:B------:R-:W-:Y:S04]  /*c9510*/  STL [R1+0x4f58], R12 ;  /* 0x004f580c01007387 */ /* 0x000fe80000100800 */
[----:B------:R1:W-:Y:S04]  /*c9520*/  STL [R1+0x4f54], R13 ;  /* 0x004f540d01007387 */ /* 0x0003e80000100800 */
[----:B------:R-:W-:Y:S04]  /*c9530*/  STL [R1+0x4f60], R8 ;  /* 0x004f600801007387 */ /* 0x000fe80000100800 */
[----:B------:R1:W-:Y:S04]  /*c9540*/  STL [R1+0x4f5c], R9 ;  /* 0x004f5c0901007387 */ /* 0x0003e80000100800 */
[----:B------:R1:W-:Y:S04]  /*c9550*/  LDGSTS.E [R7+0x200], [R4.64], P0 ;  /* 0x0020000004077fae */ /* 0x0003e80008121844 */
[----:B------:R-:W3:Y:S04]  /*c9560*/  LDL.LU R16, [R1+0x4e4c] ;  /* 0x004e4c0001107983 */ /* 0x000ee80000300800 */
[----:B------:R-:W3:Y:S01]  /*c9570*/  LDL.LU R15, [R1+0x4e58] ;  /* 0x004e5800010f7983 */ /* 0x000ee20000300800 */
[----:B-1----:R-:W-:Y:S01]  /*c9580*/  IMAD.MOV.U32 R5, RZ, RZ, R13 ;  /* 0x000000ffff057224 */ /* 0x002fe200078e000d */
[----:B------:R-:W-:-:S02]  /*c9590*/  MOV R4, R12 ;  /* 0x0000000c00047202 */ /* 0x000fc40000000f00 */
[----:B------:R-:W3:Y:S04]  /*c95a0*/  LDL.LU R13, [R1+0x4e44] ;  /* 0x004e4400010d7983 */ /* 0x000ee80000300800 */
[----:B------:R-:W3:Y:S01]  /*c95b0*/  LDL.LU R12, [R1+0x4e50] ;  /* 0x004e5000010c7983 */ /* 0x000ee20000300800 */
[----:B------:R-:W-:-:S03]  /*c95c0*/  ISETP.GT.AND P2, PT, R6, 0x4, PT ;  /* 0x000000040600780c */ /* 0x000fc60003f44270 */
[----:B------:R1:W-:Y:S01]  /*c95d0*/  LDGSTS.E [R7+0x280], [R4.64], P0 ;  /* 0x0028000004077fae */ /* 0x0003e20008121844 */
[----:B------:R-:W-:-:S04]  /*c95e0*/  SEL R3, RZ, 0x4, !P2 ;  /* 0x00000004ff037807 */ /* 0x000fc80005000000 */
[----:B------:R-:W-:Y:S01]  /*c95f0*/  SEL R3, R3, RZ, !P1 ;  /* 0x000000ff03037207 */ /* 0x000fe20004800000 */
[----:B-1----:R-:W-:Y:S01]  /*c9600*/  IMAD.MOV.U32 R4, RZ, RZ, R8 ;  /* 0x000000ffff047224 */ /* 0x002fe200078e0008 */
[----:B------:R-:W-:Y:S02]  /*c9610*/  MOV R5, R9 ;  /* 0x0000000900057202 */ /* 0x000fe40000000f00 */
[----:B------:R-:W3:Y:S01]  /*c9620*/  LDL.LU R9, [R1+0x4e48] ;  /* 0x004e480001097983 */ /* 0x000ee20000300800 */
[----:B------:R-:W-:-:S03]  /*c9630*/  ISETP.NE.U32.AND P2, PT, R3, RZ, PT ;  /* 0x000000ff0300720c */ /* 0x000fc60003f45070 */
[----:B------:R-:W3:Y:S04]  /*c9640*/  LDL.LU R8, [R1+0x4e40] ;  /* 0x004e400001087983 */ /* 0x000ee80000300800 */
[----:B------:R1:W-:Y:S01]  /*c9650*/  LDGSTS.E [R7+0x300], [R4.64], P0 ;  /* 0x0030000004077fae */ /* 0x0003e20008121844 */
[----:B--2---:R-:W-:-:S05]  /*c9660*/  IADD3 R10, P3, R10, R14, RZ ;  /* 0x0000000e0a0a7210 */ /* 0x004fca0007f7e0ff */
[--C-:B----4-:R-:W-:Y:S01]  /*c9670*/  IMAD.X R23, R23, 0x1, R0.reuse, P3 ;  /* 0x0000000117177824 */ /* 0x110fe200018e0600 */
[----:B------:R-:W-:Y:S01]  /*c9680*/  IADD3 R21, P4, R21, R14, RZ ;  /* 0x0000000e15157210 */ /* 0x000fe20007f9e0ff */
[----:B------:R2:W-:Y:S01]  /*c9690*/  STL [R1+0x4f68], R10 ;  /* 0x004f680a01007387 */ /* 0x0005e20000100800 */
[----:B-1----:R-:W-:Y:S01]  /*c96a0*/  MOV R4, R10 ;  /* 0x0000000a00047202 */ /* 0x002fe20000000f00 */
[----:B------:R-:W-:Y:S02]  /*c96b0*/  IMAD.MOV.U32 R5, RZ, RZ, R23 ;  /* 0x000000ffff057224 */ /* 0x000fe400078e0017 */
[----:B------:R-:W-:Y:S01]  /*c96c0*/  IMAD.X R22, R22, 0x1, R0, P4 ;  /* 0x0000000116167824 */ /* 0x000fe200020e0600 */
[----:B------:R1:W-:Y:S04]  /*c96d0*/  STL [R1+0x4f64], R23 ;  /* 0x004f641701007387 */ /* 0x0003e80000100800 */
[----:B------:R-:W-:Y:S04]  /*c96e0*/  STL [R1+0x4e70], R21 ;  /* 0x004e701501007387 */ /* 0x000fe80000100800 */
[----:B--2---:R-:W2:Y:S04]  /*c96f0*/  LDL.LU R10, [R1+0x4e3c] ;  /* 0x004e3c00010a7983 */ /* 0x004ea80000300800 */
[----:B------:R-:W-:Y:S04]  /*c9700*/  STL [R1+0x4e64], R22 ;  /* 0x004e641601007387 */ /* 0x000fe80000100800 */
[----:B------:R-:W4:Y:S04]  /*c9710*/  LDL.LU R3, [R1+0x4e34] ;  /* 0x004e340001037983 */ /* 0x000f280000300800 */
[----:B------:R1:W-:Y:S01]  /*c9720*/  LDGSTS.E [R7+0x380], [R4.64], P0 ;  /* 0x0038000004077fae */ /* 0x0003e20008121844 */
[----:B---3--:R-:W-:-:S05]  /*c9730*/  IADD3 R19, P0, R19, R14, RZ ;  /* 0x0000000e13137210 */ /* 0x008fca0007f1e0ff */
[----:B------:R-:W-:Y:S02]  /*c9740*/  IMAD.X R20, R20, 0x1, R0, P0 ;  /* 0x0000000114147824 */ /* 0x000fe400000e0600 */
[----:B-1----:R-:W-:Y:S01]  /*c9750*/  IMAD.MOV.U32 R4, RZ, RZ, R21 ;  /* 0x000000ffff047224 */ /* 0x002fe200078e0015 */
[----:B------:R-:W-:Y:S01]  /*c9760*/  MOV R5, R22 ;  /* 0x0000001600057202 */ /* 0x000fe20000000f00 */
[----:B------:R-:W-:Y:S04]  /*c9770*/  STL [R1+0x4e68], R19 ;  /* 0x004e681301007387 */ /* 0x000fe80000100800 */
[----:B------:R1:W-:Y:S01]  /*c9780*/  LDGSTS.E [R7+0x1000], [R4.64], P2 ;  /* 0x0100000004077fae */ /* 0x0003e20009121844 */
[----:B------:R-:W-:-:S03]  /*c9790*/  IADD3 R11, P3, R11, R14, RZ ;  /* 0x0000000e0b0b7210 */ /* 0x000fc60007f7e0ff */
[----:B------:R-:W-:Y:S02]  /*c97a0*/  STL [R1+0x4e5c], R20 ;  /* 0x004e5c1401007387 */ /* 0x000fe40000100800 */
[----:B------:R-:W-:Y:S01]  /*c97b0*/  IMAD.X R18, R18, 0x1, R0, P3 ;  /* 0x0000000112127824 */ /* 0x000fe200018e0600 */
[----:B-1----:R-:W-:Y:S01]  /*c97c0*/  MOV R4, R19 ;  /* 0x0000001300047202 */ /* 0x002fe20000000f00 */
[----:B------:R-:W-:Y:S01]  /*c97d0*/  IMAD.MOV.U32 R5, RZ, RZ, R20 ;  /* 0x000000ffff057224 */ /* 0x000fe200078e0014 */
[----:B------:R1:W-:Y:S04]  /*c97e0*/  STL [R1+0x4e60], R11 ;  /* 0x004e600b01007387 */ /* 0x0003e80000100800 */
[----:B------:R3:W-:Y:S04]  /*c97f0*/  LDGSTS.E [R7+0x1080], [R4.64], P2 ;  /* 0x0108000004077fae */ /* 0x0007e80009121844 */
[----:B------:R1:W-:Y:S04]  /*c9800*/  STL [R1+0x4e54], R18 ;  /* 0x004e541201007387 */ /* 0x0003e80000100800 */
[----:B------:R-:W4:Y:S01]  /*c9810*/  LDL.LU R23, [R1+0x4e2c] ;  /* 0x004e2c0001177983 */ /* 0x000f220000300800 */
[----:B---3--:R-:W-:-:S03]  /*c9820*/  IMAD.MOV.U32 R4, RZ, RZ, R11 ;  /* 0x000000ffff047224 */ /* 0x008fc600078e000b */
[----:B-1----:R-:W3:Y:S04]  /*c9830*/  LDL.LU R11, [R1+0x4e38] ;  /* 0x004e3800010b7983 */ /* 0x002ee80000300800 */
[----:B------:R-:W3:Y:S04]  /*c9840*/  LDL.LU R22, [R1+0x4d30] ;  /* 0x004d300001167983 */ /* 0x000ee80000300800 */
[----:B------:R-:W3:Y:S01]  /*c9850*/  LDL.LU R21, [R1+0x4d34] ;  /* 0x004d340001157983 */ /* 0x000ee20000300800 */
[----:B------:R-:W-:Y:S02]  /*c9860*/  IADD3 R15, P0, R15, R14, RZ ;  /* 0x0000000e0f0f7210 */ /* 0x000fe40007f1e0ff */
[----:B------:R-:W-:-:S02]  /*c9870*/  MOV R5, R18 ;  /* 0x0000001200057202 */ /* 0x000fc40000000f00 */
[-C--:B------:R-:W-:Y:S01]  /*c9880*/  IADD3 R12, P3, R12, R14.reuse, RZ ;  /* 0x0000000e0c0c7210 */ /* 0x080fe20007f7e0ff */
[--C-:B------:R-:W-:Y:S01]  /*c9890*/  IMAD.X R16, R16, 0x1, R0.reuse, P0 ;  /* 0x0000000110107824 */ /* 0x100fe200000e0600 */
[----:B------:R-:W-:Y:S03]  /*c98a0*/  STL [R1+0x4e58], R15 ;  /* 0x004e580f01007387 */ /* 0x000fe60000100800 */
[----:B------:R-:W-:Y:S01]  /*c98b0*/  IMAD.X R13, R13, 0x1, R0, P3 ;  /* 0x000000010d0d7824 */ /* 0x000fe200018e0600 */
[----:B------:R1:W-:Y:S04]  /*c98c0*/  LDGSTS.E [R7+0x1100], [R4.64], P2 ;  /* 0x0110000004077fae */ /* 0x0003e80009121844 */
[----:B------:R-:W-:Y:S04]  /*c98d0*/  STL [R1+0x4e4c], R16 ;  /* 0x004e4c1001007387 */ /* 0x000fe80000100800 */
[----:B------:R1:W-:Y:S02]  /*c98e0*/  STL [R1+0x4e50], R12 ;  /* 0x004e500c01007387 */ /* 0x0003e40000100800 */
[----:B-1----:R-:W-:Y:S01]  /*c98f0*/  MOV R4, R15 ;  /* 0x0000000f00047202 */ /* 0x002fe20000000f00 */
[----:B------:R-:W-:Y:S01]  /*c9900*/  IMAD.MOV.U32 R5, RZ, RZ, R16 ;  /* 0x000000ffff057224 */ /* 0x000fe200078e0010 */
[----:B------:R1:W-:Y:S04]  /*c9910*/  STL [R1+0x4e44], R13 ;  /* 0x004e440d01007387 */ /* 0x0003e80000100800 */
[----:B------:R-:W3:Y:S04]  /*c9920*/  LDL.LU R20, [R1+0x4d38] ;  /* 0x004d380001147983 */ /* 0x000ee80000300800 */
[----:B------:R-:W3:Y:S01]  /*c9930*/  LDL.LU R19, [R1+0x4d3c] ;  /* 0x004d3c0001137983 */ /* 0x000ee20000300800 */
[----:B------:R-:W-:-:S03]  /*c9940*/  IADD3 R9, P0, R9, R14, RZ ;  /* 0x0000000e09097210 */ /* 0x000fc60007f1e0ff */
[----:B------:R1:W-:Y:S01]  /*c9950*/  LDGSTS.E [R7+0x1180], [R4.64], P2 ;  /* 0x0118000004077fae */ /* 0x0003e20009121844 */
[----:B------:R-:W-:-:S03]  /*c9960*/  IADD3 R8, P3, R8, R14, RZ ;  /* 0x0000000e08087210 */ /* 0x000fc60007f7e0ff */
[----:B------:R-:W3:Y:S01]  /*c9970*/  LDL.LU R18, [R1+0x4d40] ;  /* 0x004d400001127983 */ /* 0x000ee20000300800 */
[----:B-1----:R-:W-:-:S03]  /*c9980*/  IMAD.MOV.U32 R4, RZ, RZ, R12 ;  /* 0x000000ffff047224 */ /* 0x002fc600078e000c */
[----:B------:R-:W3:Y:S01]  /*c9990*/  LDL.LU R12, [R1+0x4d44] ;  /* 0x004d4400010c7983 */ /* 0x000ee20000300800 */
[----:B------:R-:W-:-:S03]  /*c99a0*/  MOV R5, R13 ;  /* 0x0000000d00057202 */ /* 0x000fc60000000f00 */
[----:B------:R-:W-:Y:S04]  /*c99b0*/  STL [R1+0x4e48], R9 ;  /* 0x004e480901007387 */ /* 0x000fe80000100800 */
[----:B------:R1:W-:Y:S02]  /*c99c0*/  LDGSTS.E [R7+0x1200], [R4.64], P2 ;  /* 0x0120000004077fae */ /* 0x0003e40009121844 */
[----:B-1----:R-:W-:Y:S01]  /*c99d0*/  MOV R4, R9 ;  /* 0x0000000900047202 */ /* 0x002fe20000000f00 */
[----:B--2---:R-:W-:-:S05]  /*c99e0*/  IMAD.X R10, R10, 0x1, R0, P0 ;  /* 0x000000010a0a7824 */ /* 0x004fca00000e0600 */
[----:B------:R1:W-:Y:S01]  /*c99f0*/  STL [R1+0x4e3c], R10 ;  /* 0x004e3c0a01007387 */ /* 0x0003e20000100800 */
[----:B----4-:R-:W-:-:S03]  /*c9a00*/  IMAD.X R3, R3, 0x1, R0, P3 ;  /* 0x0000000103037824 */ /* 0x010fc600018e0600 */
[----:B------:R-:W-:Y:S01]  /*c9a10*/  STL [R1+0x4e40], R8 ;  /* 0x004e400801007387 */ /* 0x000fe20000100800 */
[----:B------:R-:W-:-:S03]  /*c9a20*/  IMAD.MOV.U32 R5, RZ, RZ, R10 ;  /* 0x000000ffff057224 */ /* 0x000fc600078e000a */
[----:B------:R2:W-:Y:S04]  /*c9a30*/  STL [R1+0x4e34], R3 ;  /* 0x004e340301007387 */ /* 0x0005e80000100800 */
[----:B------:R-:W4:Y:S04]  /*c9a40*/  LDL.LU R16, [R1+0x4d48] ;  /* 0x004d480001107983 */ /* 0x000f280000300800 */
[----:B------:R-:W4:Y:S04]  /*c9a50*/  LDL.LU R15, [R1+0x4d4c] ;  /* 0x004d4c00010f7983 */ /* 0x000f280000300800 */
[----:B------:R-:W4:Y:S04]  /*c9a60*/  LDL.LU R13, [R1+0x4d50] ;  /* 0x004d5000010d7983 */ /* 0x000f280000300800 */
[----:B-1----:R-:W4:Y:S01]  /*c9a70*/  LDL.LU R10, [R1+0x4d54] ;  /* 0x004d5400010a7983 */ /* 0x002f220000300800 */
[----:B------:R-:W-:-:S03]  /*c9a80*/  ISETP.GT.AND P0, PT, R6, 0x8, PT ;  /* 0x000000080600780c */ /* 0x000fc60003f04270 */
[----:B------:R1:W-:Y:S04]  /*c9a90*/  LDGSTS.E [R7+0x1280], [R4.64], P2 ;  /* 0x0128000004077fae */ /* 0x0003e80009121844 */
[----:B------:R-:W4:Y:S01]  /*c9aa0*/  LDL.LU R9, [R1+0x4d5c] ;  /* 0x004d5c0001097983 */ /* 0x000f220000300800 */
[----:B-1----:R-:W-:Y:S01]  /*c9ab0*/  MOV R5, R3 ;  /* 0x0000000300057202 */ /* 0x002fe20000000f00 */
[----:B------:R-:W-:Y:S01]  /*c9ac0*/  IMAD.MOV.U32 R4, RZ, RZ, R8 ;  /* 0x000000ffff047224 */ /* 0x000fe200078e0008 */
[----:B--2---:R-:W-:Y:S01]  /*c9ad0*/  SEL R3, RZ, 0x4, !P0 ;  /* 0x00000004ff037807 */ /* 0x004fe20004000000 */
[----:B------:R-:W2:Y:S03]  /*c9ae0*/  LDL.LU R8, [R1+0x4d64] ;  /* 0x004d640001087983 */ /* 0x000ea60000300800 */
[----:B------:R-:W-:Y:S01]  /*c9af0*/  SEL R3, R3, RZ, !P1 ;  /* 0x000000ff03037207 */ /* 0x000fe20004800000 */
[----:B------:R1:W-:Y:S01]  /*c9b00*/  LDGSTS.E [R7+0x1300], [R4.64], P2 ;  /* 0x0130000004077fae */ /* 0x0003e20009121844 */
[----:B---3--:R-:W-:-:S05]  /*c9b10*/  IADD3 R11, P3, R11, R14, RZ ;  /* 0x0000000e0b0b7210 */ /* 0x008fca0007f7e0ff */
[----:B------:R-:W-:Y:S01]  /*c9b20*/  IMAD.X R23, R23, 0x1, R0, P3 ;  /* 0x0000000117177824 */ /* 0x000fe200018e0600 */
[----:B------:R-:W-:Y:S01]  /*c9b30*/  IADD3 R21, P4, R21, R14, RZ ;  /* 0x0000000e15157210 */ /* 0x000fe20007f9e0ff */
[----:B------:R3:W-:Y:S01]  /*c9b40*/  STL [R1+0x4e38], R11 ;  /* 0x004e380b01007387 */ /* 0x0007e20000100800 */
[----:B-1----:R-:W-:-:S03]  /*c9b50*/  MOV R4, R11 ;  /* 0x0000000b00047202 */ /* 0x002fc60000000f00 */
[----:B------:R-:W-:Y:S01]  /*c9b60*/  IMAD.X R22, R22, 0x1, R0, P4 ;  /* 0x0000000116167824 */ /* 0x000fe200020e0600 */
[----:B------:R1:W-:Y:S01]  /*c9b70*/  STL [R1+0x4e2c], R23 ;  /* 0x004e2c1701007387 */ /* 0x0003e20000100800 */
[----:B------:R-:W-:-:S03]  /*c9b80*/  ISETP.NE.U32.AND P0, PT, R3, RZ, PT ;  /* 0x000000ff0300720c */ /* 0x000fc60003f05070 */
[----:B------:R-:W-:Y:S04]  /*c9b90*/  STL [R1+0x4d34], R21 ;  /* 0x004d341501007387 */ /* 0x000fe80000100800 */
[----:B---3--:R-:W4:Y:S04]  /*c9ba0*/  LDL.LU R11, [R1+0x4d58] ;  /* 0x004d5800010b7983 */ /* 0x008f280000300800 */
[----:B------:R-:W-:Y:S04]  /*c9bb0*/  STL [R1+0x4d30], R22 ;  /* 0x004d301601007387 */ /* 0x000fe80000100800 */
[----:B------:R-:W4:Y:S01]  /*c9bc0*/  LDL.LU R3, [R1+0x4d60] ;  /* 0x004d600001037983 */ /* 0x000f220000300800 */
[----:B------:R-:W-:-:S05]  /*c9bd0*/  IMAD.MOV.U32 R5, RZ, RZ, R23 ;  /* 0x000000ffff057224 */ /* 0x000fca00078e0017 */
[----:B------:R1:W-:Y:S01]  /*c9be0*/  LDGSTS.E [R7+0x1380], [R4.64], P2 ;  /* 0x0138000004077fae */ /* 0x0003e20009121844 */
[----:B------:R-:W-:Y:S01]  /*c9bf0*/  IADD3 R19, P2, R19, R14, RZ ;  /* 0x0000000e13137210 */ /* 0x000fe20007f5e0ff */
[----:B-1----:R-:W-:Y:S01]  /*c9c00*/  IMAD.MOV.U32 R4, RZ, RZ, R21 ;  /* 0x000000ffff047224 */ /* 0x002fe200078e0015 */
[----:B------:R-:W-:-:S03]  /*c9c10*/  MOV R5, R22 ;  /* 0x0000001600057202 */ /* 0x000fc60000000f00 */
[----:B------:R-:W-:Y:S01]  /*c9c20*/  IMAD.X R20, R20, 0x1, R0, P2 ;  /* 0x0000000114147824 */ /* 0x000fe200010e0600 */
        /* <DEDUP_REMOVED lines=11> */
[----:B-1----:R-:W-:-:S03]  /*c9ce0*/  IMAD.MOV.U32 R4, RZ, RZ, R12 ;  /* 0x000000ffff047224 */ /* 0x002fc600078e000c */
[----:B------:R-:W4:Y:S04]  /*c9cf0*/  LDL.LU R12, [R1+0x4d6c] ;  /* 0x004d6c00010c7983 */ /* 0x000f280000300800 */
[----:B------:R-:W4:Y:S04]  /*c9d00*/  LDL.LU R22, [R1+0x4c30] ;  /* 0x004c300001167983 */ /* 0x000f280000300800 */
[----:B------:R-:W4:Y:S01]  /*c9d10*/  LDL.LU R21, [R1+0x4c34] ;  /* 0x004c340001157983 */ /* 0x000f220000300800 */
[----:B------:R-:W-:-:S05]  /*c9d20*/  MOV R5, R18 ;  /* 0x0000001200057202 */ /* 0x000fca0000000f00 */
[----:B------:R1:W-:Y:S01]  /*c9d30*/  LDGSTS.E [R7+0x2100], [R4.64], P0 ;  /* 0x0210000004077fae */ /* 0x0003e20008121844 */
[----:B----4-:R-:W-:-:S05]  /*c9d40*/  IADD3 R15, P2, R15, R14, RZ ;  /* 0x0000000e0f0f7210 */ /* 0x010fca0007f5e0ff */
[--C-:B------:R-:W-:Y:S01]  /*c9d50*/  IMAD.X R16, R16, 0x1, R0.reuse, P2 ;  /* 0x0000000110107824 */ /* 0x100fe200010e0600 */
[-C--:B------:R-:W-:Y:S01]  /*c9d60*/  IADD3 R10, P3, R10, R14.reuse, RZ ;  /* 0x0000000e0a0a7210 */ /* 0x080fe20007f7e0ff */
[----:B------:R-:W-:Y:S04]  /*c9d70*/  STL [R1+0x4d4c], R15 ;  /* 0x004d4c0f01007387 */ /* 0x000fe80000100800 */
[----:B------:R-:W-:Y:S01]  /*c9d80*/  IMAD.X R13, R13, 0x1, R0, P3 ;  /* 0x000000010d0d7824 */ /* 0x000fe200018e0600 */
[----:B------:R-:W-:Y:S01]  /*c9d90*/  STL [R1+0x4d48], R16 ;  /* 0x004d481001007387 */ /* 0x000fe20000100800 */
[----:B-1----:R-:W-:Y:S01]  /*c9da0*/  MOV R4, R15 ;  /* 0x0000000f00047202 */ /* 0x002fe20000000f00 */
[----:B------:R-:W-:Y:S02]  /*c9db0*/  IMAD.MOV.U32 R5, RZ, RZ, R16 ;  /* 0x000000ffff057224 */ /* 0x000fe400078e0010 */
[----:B------:R1:W-:Y:S04]  /*c9dc0*/  STL [R1+0x4d54], R10 ;  /* 0x004d540a01007387 */ /* 0x0003e80000100800 */
[----:B------:R4:W-:Y:S04]  /*c9dd0*/  STL [R1+0x4d50], R13 ;  /* 0x004d500d01007387 */ /* 0x0009e80000100800 */
[----:B------:R-:W3:Y:S01]  /*c9de0*/  LDL.LU R20, [R1+0x4c38] ;  /* 0x004c380001147983 */ /* 0x000ee20000300800 */
[----:B------:R-:W-:-:S03]  /*c9df0*/  IADD3 R9, P2, R9, R14, RZ ;  /* 0x0000000e09097210 */ /* 0x000fc60007f5e0ff */
[----:B------:R-:W3:Y:S01]  /*c9e00*/  LDL.LU R19, [R1+0x4c3c] ;  /* 0x004c3c0001137983 */ /* 0x000ee20000300800 */
[----:B--2---:R-:W-:-:S03]  /*c9e10*/  IADD3 R8, P3, R8, R14, RZ ;  /* 0x0000000e08087210 */ /* 0x004fc60007f7e0ff */
[----:B------:R2:W-:Y:S04]  /*c9e20*/  LDGSTS.E [R7+0x2180], [R4.64], P0 ;  /* 0x0218000004077fae */ /* 0x0005e80008121844 */
[----:B------:R-:W3:Y:S01]  /*c9e30*/  LDL.LU R18, [R1+0x4c40] ;  /* 0x004c400001127983 */ /* 0x000ee20000300800 */
[----:B--2---:R-:W-:-:S03]  /*c9e40*/  IMAD.MOV.U32 R4, RZ, RZ, R10 ;  /* 0x000000ffff047224 */ /* 0x004fc600078e000a */
[----:B-1----:R-:W2:Y:S01]  /*c9e50*/  LDL.LU R10, [R1+0x4c44] ;  /* 0x004c4400010a7983 */ /* 0x002ea20000300800 */
[----:B------:R-:W-:-:S03]  /*c9e60*/  MOV R5, R13 ;  /* 0x0000000d00057202 */ /* 0x000fc60000000f00 */
[----:B------:R-:W-:Y:S04]  /*c9e70*/  STL [R1+0x4d5c], R9 ;  /* 0x004d5c0901007387 */ /* 0x000fe80000100800 */
[----:B------:R1:W-:Y:S01]  /*c9e80*/  LDGSTS.E [R7+0x2200], [R4.64], P0 ;  /* 0x0220000004077fae */ /* 0x0003e20008121844 */
[----:B----4-:R-:W-:-:S05]  /*c9e90*/  IMAD.X R11, R11, 0x1, R0, P2 ;  /* 0x000000010b0b7824 */ /* 0x010fca00010e0600 */
[----:B------:R4:W-:Y:S01]  /*c9ea0*/  STL [R1+0x4d58], R11 ;  /* 0x004d580b01007387 */ /* 0x0009e20000100800 */
[----:B------:R-:W-:-:S03]  /*c9eb0*/  IMAD.X R3, R3, 0x1, R0, P3 ;  /* 0x0000000103037824 */ /* 0x000fc600018e0600 */
[----:B------:R-:W-:Y:S01]  /*c9ec0*/  STL [R1+0x4d64], R8 ;  /* 0x004d640801007387 */ /* 0x000fe20000100800 */
[----:B-1----:R-:W-:-:S03]  /*c9ed0*/  IMAD.MOV.U32 R5, RZ, RZ, R11 ;  /* 0x000000ffff057224 */ /* 0x002fc600078e000b */
[----:B------:R1:W-:Y:S04]  /*c9ee0*/  STL [R1+0x4d60], R3 ;  /* 0x004d600301007387 */ /* 0x0003e80000100800 */
[----:B------:R-:W2:Y:S04]  /*c9ef0*/  LDL.LU R16, [R1+0x4c48] ;  /* 0x004c480001107983 */ /* 0x000ea80000300800 */
[----:B------:R-:W2:Y:S04]  /*c9f00*/  LDL.LU R15, [R1+0x4c4c] ;  /* 0x004c4c00010f7983 */ /* 0x000ea80000300800 */
[----:B------:R-:W2:Y:S04]  /*c9f10*/  LDL.LU R13, [R1+0x4c50] ;  /* 0x004c5000010d7983 */ /* 0x000ea80000300800 */
[----:B----4-:R-:W3:Y:S01]  /*c9f20*/  LDL.LU R11, [R1+0x4c54] ;  /* 0x004c5400010b7983 */ /* 0x010ee20000300800 */
[----:B------:R-:W-:-:S02]  /*c9f30*/  MOV R4, R9 ;  /* 0x0000000900047202 */ /* 0x000fc40000000f00 */
[----:B------:R-:W-:Y:S01]  /*c9f40*/  ISETP.GT.AND P2, PT, R6, 0xc, PT ;  /* 0x0000000c0600780c */ /* 0x000fe20003f44270 */
[----:B------:R-:W3:Y:S04]  /*c9f50*/  LDL.LU R9, [R1+0x4c5c] ;  /* 0x004c5c0001097983 */ /* 0x000ee80000300800 */
[----:B------:R1:W-:Y:S02]  /*c9f60*/  LDGSTS.E [R7+0x2280], [R4.64], P0 ;  /* 0x0228000004077fae */ /* 0x0003e40008121844 */
[----:B-1----:R-:W-:Y:S01]  /*c9f70*/  MOV R5, R3 ;  /* 0x0000000300057202 */ /* 0x002fe20000000f00 */
[----:B------:R-:W-:Y:S01]  /*c9f80*/  IMAD.MOV.U32 R4, RZ, RZ, R8 ;  /* 0x000000ffff047224 */ /* 0x000fe200078e0008 */
[----:B------:R-:W-:Y:S01]  /*c9f90*/  SEL R3, RZ, 0x4, !P2 ;  /* 0x00000004ff037807 */ /* 0x000fe20005000000 */
[----:B------:R-:W3:Y:S03]  /*c9fa0*/  LDL.LU R8, [R1+0x4c64] ;  /* 0x004c640001087983 */ /* 0x000ee60000300800 */
[----:B------:R-:W-:Y:S01]  /*c9fb0*/  SEL R3, R3, RZ, !P1 ;  /* 0x000000ff03037207 */ /* 0x000fe20004800000 */
[----:B------:R1:W-:Y:S01]  /*c9fc0*/  LDGSTS.E [R7+0x2300], [R4.64], P0 ;  /* 0x0230000004077fae */ /* 0x0003e20008121844 */
[----:B------:R-:W-:-:S05]  /*c9fd0*/  IADD3 R12, P3, R12, R14, RZ ;  /* 0x0000000e0c0c7210 */ /* 0x000fca0007f7e0ff */
[--C-:B------:R-:W-:Y:S01]  /*c9fe0*/  IMAD.X R23, R23, 0x1, R0.reuse, P3 ;  /* 0x0000000117177824 */ /* 0x100fe200018e0600 */
[----:B------:R-:W-:Y:S01]  /*c9ff0*/  IADD3 R21, P4, R21, R14, RZ ;  /* 0x0000000e15157210 */ /* 0x000fe20007f9e0ff */
[----:B------:R1:W-:Y:S02]  /*ca000*/  STL [R1+0x4d6c], R12 ;  /* 0x004d6c0c01007387 */ /* 0x0003e40000100800 */
[----:B-1----:R-:W-:Y:S01]  /*ca010*/  MOV R4, R12 ;  /* 0x0000000c00047202 */ /* 0x002fe20000000f00 */
[----:B------:R-:W-:Y:S02]  /*ca020*/  IMAD.MOV.U32 R5, RZ, RZ, R23 ;  /* 0x000000ffff057224 */ /* 0x000fe400078e0017 */
[----:B------:R-:W-:Y:S01]  /*ca030*/  IMAD.X R22, R22, 0x1, R0, P4 ;  /* 0x0000000116167824 */ /* 0x000fe200020e0600 */
[----:B------:R1:W-:Y:S01]  /*ca040*/  STL [R1+0x4d68], R23 ;  /* 0x004d681701007387 */ /* 0x0003e20000100800 */
[----:B------:R-:W-:-:S03]  /*ca050*/  ISETP.NE.U32.AND P2, PT, R3, RZ, PT ;  /* 0x000000ff0300720c */ /* 0x000fc60003f45070 */
[----:B------:R-:W-:Y:S04]  /*ca060*/  STL [R1+0x4c34], R21 ;  /* 0x004c341501007387 */ /* 0x000fe80000100800 */
[----:B------:R-:W3:Y:S04]  /*ca070*/  LDL.LU R12, [R1+0x4c58] ;  /* 0x004c5800010c7983 */ /* 0x000ee80000300800 */
[----:B------:R-:W-:Y:S04]  /*ca080*/  STL [R1+0x4c30], R22 ;  /* 0x004c301601007387 */ /* 0x000fe80000100800 */
[----:B------:R-:W3:Y:S04]  /*ca090*/  LDL.LU R3, [R1+0x4c60] ;  /* 0x004c600001037983 */ /* 0x000ee80000300800 */
[----:B------:R1:W-:Y:S02]  /*ca0a0*/  LDGSTS.E [R7+0x2380], [R4.64], P0 ;  /* 0x0238000004077fae */ /* 0x0003e40008121844 */
[----:B-1----:R-:W-:Y:S01]  /*ca0b0*/  IMAD.MOV.U32 R4, RZ, RZ, R21 ;  /* 0x000000ffff047224 */ /* 0x002fe200078e0015 */
[----:B------:R-:W-:-:S05]  /*ca0c0*/  MOV R5, R22 ;  /* 0x0000001600057202 */ /* 0x000fca0000000f00 */
[----:B------:R1:W-:Y:S01]  /*ca0d0*/  LDGSTS.E [R7+0x3000], [R4.64], P2 ;  /* 0x0300000004077fae */ /* 0x0003e20009121844 */
[----:B---3--:R-:W-:-:S05]  /*ca0e0*/  IADD3 R19, P0, R19, R14, RZ ;  /* 0x0000000e13137210 */ /* 0x008fca0007f1e0ff */
[----:B------:R-:W-:Y:S01]  /*ca0f0*/  IMAD.X R20, R20, 0x1, R0, P0 ;  /* 0x0000000114147824 */ /* 0x000fe200000e0600 */
[----:B-1----:R-:W-:Y:S01]  /*ca100*/  MOV R4, R19 ;  /* 0x0000001300047202 */ /* 0x002fe20000000f00 */
[----:B------:R-:W-:Y:S02]  /*ca110*/  STL [R1+0x4c3c], R19 ;  /* 0x004c3c1301007387 */ /* 0x000fe40000100800 */
[----:B------:R-:W-:Y:S01]  /*ca120*/  IMAD.MOV.U32 R5, RZ, RZ, R20 ;  /* 0x000000ffff057224 */ /* 0x000fe200078e0014 */
[----:B--2---:R-:W-:Y:S01]  /*ca130*/  IADD3 R10, P3, R10, R14, RZ ;  /* 0x0000000e0a0a7210 */ /* 0x004fe20007f7e0ff */
[----:B------:R-:W-:Y:S04]  /*ca140*/  STL [R1+0x4c38], R20 ;  /* 0x004c381401007387 */ /* 0x000fe80000100800 */
[----:B------:R-:W-:Y:S01]  /*ca150*/  IMAD.X R18, R18, 0x1, R0, P3 ;  /* 0x0000000112127824 */ /* 0x000fe200018e0600 */
[----:B------:R1:W-:Y:S04]  /*ca160*/  STL [R1+0x4c44], R10 ;  /* 0x004c440a01007387 */ /* 0x0003e80000100800 */
[----:B------:R2:W-:Y:S04]  /*ca170*/  LDGSTS.E [R7+0x3080], [R4.64], P2 ;  /* 0x0308000004077fae */ /* 0x0005e80009121844 */
[----:B------:R3:W-:Y:S04]  /*ca180*/  STL [R1+0x4c40], R18 ;  /* 0x004c401201007387 */ /* 0x0007e80000100800 */
[----:B------:R-:W4:Y:S01]  /*ca190*/  LDL.LU R23, [R1+0x4c68] ;  /* 0x004c680001177983 */ /* 0x000f220000300800 */
[----:B--2---:R-:W-:-:S03]  /*ca1a0*/  IMAD.MOV.U32 R4, RZ, RZ, R10 ;  /* 0x000000ffff047224 */ /* 0x004fc600078e000a */
[----:B-1----:R-:W2:Y:S04]  /*ca1b0*/  LDL.LU R10, [R1+0x4c6c] ;  /* 0x004c6c00010a7983 */ /* 0x002ea80000300800 */
[----:B------:R-:W4:Y:S01]  /*ca1c0*/  LDL.LU R22, [R1+0x4af0] ;  /* 0x004af00001167983 */ /* 0x000f220000300800 */
[----:B------:R-:W-:-:S03]  /*ca1d0*/  MOV R5, R18 ;  /* 0x0000001200057202 */ /* 0x000fc60000000f00 */
[----:B------:R-:W4:Y:S01]  /*ca1e0*/  LDL.LU R21, [R1+0x4af4] ;  /* 0x004af40001157983 */ /* 0x000f220000300800 */
[----:B------:R-:W-:-:S03]  /*ca1f0*/  IADD3 R15, P0, R15, R14, RZ ;  /* 0x0000000e0f0f7210 */ /* 0x000fc60007f1e0ff */
[----:B------:R1:W-:Y:S02]  /*ca200*/  LDGSTS.E [R7+0x3100], [R4.64], P2 ;  /* 0x0310000004077fae */ /* 0x0003e40009121844 */
[--C-:B------:R-:W-:Y:S01]  /*ca210*/  IMAD.X R16, R16, 0x1, R0.reuse, P0 ;  /* 0x0000000110107824 */ /* 0x100fe200000e0600 */
[----:B---3--:R-:W-:Y:S01]  /*ca220*/  IADD3 R11, P3, R11, R14, RZ ;  /* 0x0000000e0b0b7210 */ /* 0x008fe20007f7e0ff */
[----:B------:R-:W-:Y:S04]  /*ca230*/  STL [R1+0x4c4c], R15 ;  /* 0x004c4c0f01007387 */ /* 0x000fe80000100800 */
[----:B------:R-:W-:Y:S01]  /*ca240*/  IMAD.X R13, R13, 0x1, R0, P3 ;  /* 0x000000010d0d7824 */ /* 0x000fe200018e0600 */
[----:B------:R-:W-:Y:S01]  /*ca250*/  STL [R1+0x4c48], R16 ;  /* 0x004c481001007387 */ /* 0x000fe20000100800 */
[----:B-1----:R-:W-:Y:S01]  /*ca260*/  MOV R4, R15 ;  /* 0x0000000f00047202 */ /* 0x002fe20000000f00 */
[----:B------:R-:W-:-:S02]  /*ca270*/  IMAD.MOV.U32 R5, RZ, RZ, R16 ;  /* 0x000000ffff057224 */ /* 0x000fc400078e0010 */
[----:B------:R1:W-:Y:S04]  /*ca280*/  STL [R1+0x4c54], R11 ;  /* 0x004c540b01007387 */ /* 0x0003e80000100800 */
[----:B------:R3:W-:Y:S04]  /*ca290*/  STL [R1+0x4c50], R13 ;  /* 0x004c500d01007387 */ /* 0x0007e80000100800 */
[----:B------:R-:W4:Y:S04]  /*ca2a0*/  LDL.LU R20, [R1+0x4af8] ;  /* 0x004af80001147983 */ /* 0x000f280000300800 */
[----:B------:R-:W4:Y:S04]  /*ca2b0*/  LDL.LU R19, [R1+0x4afc] ;  /* 0x004afc0001137983 */ /* 0x000f280000300800 */
[----:B------:R1:W-:Y:S04]  /*ca2c0*/  LDGSTS.E [R7+0x3180], [R4.64], P2 ;  /* 0x0318000004077fae */ /* 0x0003e80009121844 */
[----:B------:R-:W4:Y:S01]  /*ca2d0*/  LDL.LU R18, [R1+0x4b00] ;  /* 0x004b000001127983 */ /* 0x000f220000300800 */
[----:B-1----:R-:W-:-:S03]  /*ca2e0*/  IMAD.MOV.U32 R4, RZ, RZ, R11 ;  /* 0x000000ffff047224 */ /* 0x002fc600078e000b */
[----:B------:R-:W4:Y:S01]  /*ca2f0*/  LDL.LU R11, [R1+0x4b04] ;  /* 0x004b0400010b7983 */ /* 0x000f220000300800 */
[-C--:B------:R-:W-:Y:S02]  /*ca300*/  IADD3 R9, P0, R9, R14.reuse, RZ ;  /* 0x0000000e09097210 */ /* 0x080fe40007f1e0ff */
[----:B------:R-:W-:Y:S02]  /*ca310*/  IADD3 R8, P3, R8, R14, RZ ;  /* 0x0000000e08087210 */ /* 0x000fe40007f7e0ff */
[----:B------:R-:W-:Y:S01]  /*ca320*/  MOV R5, R13 ;  /* 0x0000000d00057202 */ /* 0x000fe20000000f00 */
[----:B------:R-:W-:Y:S04]  /*ca330*/  STL [R1+0x4c5c], R9 ;  /* 0x004c5c0901007387 */ /* 0x000fe80000100800 */
[----:B------:R1:W-:Y:S01]  /*ca340*/  LDGSTS.E [R7+0x3200], [R4.64], P2 ;  /* 0x0320000004077fae */ /* 0x0003e20009121844 */
[----:B------:R-:W-:-:S05]  /*ca350*/  IMAD.X R12, R12, 0x1, R0, P0 ;  /* 0x000000010c0c7824 */ /* 0x000fca00000e0600 */
[----:B------:R3:W-:Y:S01]  /*ca360*/  STL [R1+0x4c58], R12 ;  /* 0x004c580c01007387 */ /* 0x0007e20000100800 */
[----:B------:R-:W-:-:S03]  /*ca370*/  IMAD.X R3, R3, 0x1, R0, P3 ;  /* 0x0000000103037824 */ /* 0x000fc600018e0600 */
[----:B------:R-:W-:Y:S01]  /*ca380*/  STL [R1+0x4c64], R8 ;  /* 0x004c640801007387 */ /* 0x000fe20000100800 */
[----:B-1----:R-:W-:-:S03]  /*ca390*/  IMAD.MOV.U32 R5, RZ, RZ, R12 ;  /* 0x000000ffff057224 */ /* 0x002fc600078e000c */
[----:B------:R1:W-:Y:S04]  /*ca3a0*/  STL [R1+0x4c60], R3 ;  /* 0x004c600301007387 */ /* 0x0003e80000100800 */
[----:B------:R-:W4:Y:S04]  /*ca3b0*/  LDL.LU R16, [R1+0x4b08] ;  /* 0x004b080001107983 */ /* 0x000f280000300800 */
[----:B------:R-:W4:Y:S04]  /*ca3c0*/  LDL.LU R15, [R1+0x4b0c] ;  /* 0x004b0c00010f7983 */ /* 0x000f280000300800 */
[----:B---3--:R-:W3:Y:S04]  /*ca3d0*/  LDL.LU R13, [R1+0x4b10] ;  /* 0x004b1000010d7983 */ /* 0x008ee80000300800 */
[----:B------:R-:W3:Y:S01]  /*ca3e0*/  LDL.LU R12, [R1+0x4b14] ;  /* 0x004b1400010c7983 */ /* 0x000ee20000300800 */
        /* <DEDUP_REMOVED lines=9> */
[----:B------:R1:W-:Y:S03]  /*ca480*/  LDGSTS.E [R7+0x3300], [R4.64], P2 ;  /* 0x0330000004077fae */ /* 0x0003e60009121844 */
[----:B------:R-:W-:-:S02]  /*ca490*/  ISETP.NE.U32.AND P0, PT, R3, RZ, PT ;  /* 0x000000ff0300720c */ /* 0x000fc40003f05070 */
        /* <DEDUP_REMOVED lines=32> */
[----:B------:R-:W-:Y:S02]  /*ca6a0*/  IADD3 R15, P2, R15, R14, RZ ;  /* 0x0000000e0f0f7210 */ /* 0x000fe40007f5e0ff */
[----:B------:R-:W-:-:S03]  /*ca6b0*/  MOV R5, R18 ;  /* 0x0000001200057202 */ /* 0x000fc60000000f00 */
[--C-:B------:R-:W-:Y:S01]  /*ca6c0*/  IMAD.X R16, R16, 0x1, R0.reuse, P2 ;  /* 0x0000000110107824 */ /* 0x100fe200010e0600 */
[----:B---3--:R-:W-:Y:S01]  /*ca6d0*/  IADD3 R12, P3, R12, R14, RZ ;  /* 0x0000000e0c0c7210 */ /* 0x008fe20007f7e0ff */
[----:B------:R-:W-:Y:S04]  /*ca6e0*/  STL [R1+0x4b0c], R15 ;  /* 0x004b0c0f01007387 */ /* 0x000fe80000100800 */
[----:B------:R-:W-:Y:S01]  /*ca6f0*/  IMAD.X R13, R13, 0x1, R0, P3 ;  /* 0x000000010d0d7824 */ /* 0x000fe200018e0600 */
[----:B------:R1:W-:Y:S04]  /*ca700*/  LDGSTS.E [R7+0x4100], [R4.64], P0 ;  /* 0x0410000004077fae */ /* 0x0003e80008121844 */
[----:B------:R-:W-:Y:S04]  /*ca710*/  STL [R1+0x4b08], R16 ;  /* 0x004b081001007387 */ /* 0x000fe80000100800 */
[----:B------:R3:W-:Y:S01]  /*ca720*/  STL [R1+0x4b14], R12 ;  /* 0x004b140c01007387 */ /* 0x0007e20000100800 */
[----:B-1----:R-:W-:Y:S01]  /*ca730*/  MOV R4, R15 ;  /* 0x0000000f00047202 */ /* 0x002fe20000000f00 */
[----:B------:R-:W-:-:S02]  /*ca740*/  IMAD.MOV.U32 R5, RZ, RZ, R16 ;  /* 0x000000ffff057224 */ /* 0x000fc400078e0010 */
[----:B------:R1:W-:Y:S04]  /*ca750*/  STL [R1+0x4b10], R13 ;  /* 0x004b100d01007387 */ /* 0x0003e80000100800 */
[----:B------:R-:W4:Y:S04]  /*ca760*/  LDL.LU R20, [R1+0x49f8] ;  /* 0x0049f80001147983 */ /* 0x000f280000300800 */
[----:B------:R-:W4:Y:S01]  /*ca770*/  LDL.LU R19, [R1+0x49fc] ;  /* 0x0049fc0001137983 */ /* 0x000f220000300800 */
[----:B------:R-:W-:-:S03]  /*ca780*/  IADD3 R9, P2, R9, R14, RZ ;  /* 0x0000000e09097210 */ /* 0x000fc60007f5e0ff */
[----:B------:R1:W-:Y:S01]  /*ca790*/  LDGSTS.E [R7+0x4180], [R4.64], P0 ;  /* 0x0418000004077fae */ /* 0x0003e20008121844 */
[----:B------:R-:W-:-:S03]  /*ca7a0*/  IADD3 R8, P3, R8, R14, RZ ;  /* 0x0000000e08087210 */ /* 0x000fc60007f7e0ff */
[----:B------:R-:W4:Y:S01]  /*ca7b0*/  LDL.LU R18, [R1+0x4a00] ;  /* 0x004a000001127983 */ /* 0x000f220000300800 */
[----:B-1----:R-:W-:-:S03]  /*ca7c0*/  IMAD.MOV.U32 R4, RZ, RZ, R12 ;  /* 0x000000ffff047224 */ /* 0x002fc600078e000c */
[----:B---3--:R-:W3:Y:S01]  /*ca7d0*/  LDL.LU R12, [R1+0x4a04] ;  /* 0x004a0400010c7983 */ /* 0x008ee20000300800 */
        /* <DEDUP_REMOVED lines=23> */
[----:B------:R-:W-:-:S05]  /*ca950*/  IADD3 R11, P3, R11, R14, RZ ;  /* 0x0000000e0b0b7210 */ /* 0x000fca0007f7e0ff */
[--C-:B------:R-:W-:Y:S01]  /*ca960*/  IMAD.X R23, R23, 0x1, R0.reuse, P3 ;  /* 0x0000000117177824 */ /* 0x100fe200018e0600 */
[----:B------:R-:W-:Y:S01]  /*ca970*/  IADD3 R21, P4, R21, R14, RZ ;  /* 0x0000000e15157210 */ /* 0x000fe20007f9e0ff */
[----:B------:R1:W-:Y:S02]  /*ca980*/  STL [R1+0x4b2c], R11 ;  /* 0x004b2c0b01007387 */ /* 0x0003e40000100800 */
[----:B-1----:R-:W-:Y:S02]  /*ca990*/  MOV R4, R11 ;  /* 0x0000000b00047202 */ /* 0x002fe40000000f00 */
[----:B------:R-:W-:Y:S01]  /*ca9a0*/  IMAD.X R22, R22, 0x1, R0, P4 ;  /* 0x0000000116167824 */ /* 0x000fe200020e0600 */
[----:B------:R1:W-:Y:S01]  /*ca9b0*/  STL [R1+0x4b28], R23 ;  /* 0x004b281701007387 */ /* 0x0003e20000100800 */
[----:B------:R-:W-:-:S03]  /*ca9c0*/  ISETP.NE.U32.AND P2, PT, R3, RZ, PT ;  /* 0x000000ff0300720c */ /* 0x000fc60003f45070 */
[----:B------:R-:W-:Y:S04]  /*ca9d0*/  STL [R1+0x49f4], R21 ;  /* 0x0049f41501007387 */ /* 0x000fe80000100800 */
[----:B------:R-:W2:Y:S04]  /*ca9e0*/  LDL.LU R11, [R1+0x4a18] ;  /* 0x004a1800010b7983 */ /* 0x000ea80000300800 */
[----:B------:R-:W-:Y:S04]  /*ca9f0*/  STL [R1+0x49f0], R22 ;  /* 0x0049f01601007387 */ /* 0x000fe80000100800 */
[----:B------:R-:W2:Y:S01]  /*caa00*/  LDL.LU R3, [R1+0x4a20] ;  /* 0x004a200001037983 */ /* 0x000ea20000300800 */
[----:B------:R-:W-:-:S05]  /*caa10*/  IMAD.MOV.U32 R5, RZ, RZ, R23 ;  /* 0x000000ffff057224 */ /* 0x000fca00078e0017 */
[----:B------:R1:W-:Y:S01]  /*caa20*/  LDGSTS.E [R7+0x4380], [R4.64], P0 ;  /* 0x0438000004077fae */ /* 0x0003e20008121844 */
[----:B------:R-:W-:Y:S01]  /*caa30*/  IADD3 R19, P0, R19, R14, RZ ;  /* 0x0000000e13137210 */ /* 0x000fe20007f1e0ff */
[----:B-1----:R-:W-:Y:S01]  /*caa40*/  IMAD.MOV.U32 R4, RZ, RZ, R21 ;  /* 0x000000ffff047224 */ /* 0x002fe200078e0015 */
[----:B------:R-:W-:-:S03]  /*caa50*/  MOV R5, R22 ;  /* 0x0000001600057202 */ /* 0x000fc60000000f00 */
[----:B------:R-:W-:Y:S02]  /*caa60*/  IMAD.X R20, R20, 0x1, R0, P0 ;  /* 0x0000000114147824 */ /* 0x000fe400000e0600 */
[----:B------:R1:W-:Y:S04]  /*caa70*/  LDGSTS.E [R7+0x5000], [R4.64], P2 ;  /* 0x0500000004077fae */ /* 0x0003e80009121844 */
[----:B------:R-:W-:Y:S01]  /*caa80*/  STL [R1+0x49fc], R19 ;  /* 0x0049fc1301007387 */ /* 0x000fe20000100800 */
[----:B---3--:R-:W-:Y:S01]  /*caa90*/  IADD3 R12, P3, R12, R14, RZ ;  /* 0x0000000e0c0c7210 */ /* 0x008fe20007f7e0ff */
[----:B-1----:R-:W-:Y:S01]  /*caaa0*/  IMAD.MOV.U32 R5, RZ, RZ, R20 ;  /* 0x000000ffff057224 */ /* 0x002fe200078e0014 */
[----:B------:R-:W-:-:S03]  /*caab0*/  MOV R4, R19 ;  /* 0x0000001300047202 */ /* 0x000fc60000000f00 */
[----:B------:R-:W-:Y:S01]  /*caac0*/  IMAD.X R18, R18, 0x1, R0, P3 ;  /* 0x0000000112127824 */ /* 0x000fe200018e0600 */
[----:B------:R-:W-:Y:S04]  /*caad0*/  STL [R1+0x49f8], R20 ;  /* 0x0049f81401007387 */ /* 0x000fe80000100800 */
[----:B------:R1:W-:Y:S04]  /*caae0*/  STL [R1+0x4a04], R12 ;  /* 0x004a040c01007387 */ /* 0x0003e80000100800 */
[----:B------:R3:W-:Y:S04]  /*caaf0*/  LDGSTS.E [R7+0x5080], [R4.64], P2 ;  /* 0x0508000004077fae */ /* 0x0007e80009121844 */
[----:B------:R1:W-:Y:S04]  /*cab00*/  STL [R1+0x4a00], R18 ;  /* 0x004a001201007387 */ /* 0x0003e80000100800 */
[----:B------:R-:W2:Y:S01]  /*cab10*/  LDL.LU R23, [R1+0x4a28] ;  /* 0x004a280001177983 */ /* 0x000ea20000300800 */
[----:B---3--:R-:W-:-:S03]  /*cab20*/  IMAD.MOV.U32 R4, RZ, RZ, R12 ;  /* 0x000000ffff047224 */ /* 0x008fc600078e000c */
[----:B-1----:R-:W2:Y:S04]  /*cab30*/  LDL.LU R12, [R1+0x4a2c] ;  /* 0x004a2c00010c7983 */ /* 0x002ea80000300800 */
[----:B------:R-:W2:Y:S04]  /*cab40*/  LDL.LU R22, [R1+0x48b0] ;  /* 0x0048b00001167983 */ /* 0x000ea80000300800 */
[----:B------:R-:W2:Y:S01]  /*cab50*/  LDL.LU R21, [R1+0x48b4] ;  /* 0x0048b40001157983 */ /* 0x000ea20000300800 */
        /* <DEDUP_REMOVED lines=29> */
[----:B------:R-:W2:Y:S04]  /*cad30*/  LDL.LU R16, [R1+0x48c8] ;  /* 0x0048c80001107983 */ /* 0x000ea80000300800 */
[----:B------:R-:W2:Y:S04]  /*cad40*/  LDL.LU R15, [R1+0x48cc] ;  /* 0x0048cc00010f7983 */ /* 0x000ea80000300800 */
[----:B----4-:R-:W3:Y:S04]  /*cad50*/  LDL.LU R13, [R1+0x48d0] ;  /* 0x0048d000010d7983 */ /* 0x010ee80000300800 */
        /* <DEDUP_REMOVED lines=12> */
[----:B------:R-:W-:-:S05]  /*cae20*/  IADD3 R12, P3, R12, R14, RZ ;  /* 0x0000000e0c0c7210 */ /* 0x000fca0007f7e0ff */
[--C-:B------:R-:W-:Y:S01]  /*cae30*/  IMAD.X R23, R23, 0x1, R0.reuse, P3 ;  /* 0x0000000117177824 */ /* 0x100fe200018e0600 */
[----:B------:R-:W-:Y:S01]  /*cae40*/  IADD3 R21, P4, R21, R14, RZ ;  /* 0x0000000e15157210 */ /* 0x000fe20007f9e0ff */
[----:B------:R1:W-:Y:S02]  /*cae50*/  STL [R1+0x4a2c], R12 ;  /* 0x004a2c0c01007387 */ /* 0x0003e40000100800 */
[----:B-1----:R-:W-:Y:S01]  /*cae60*/  MOV R4, R12 ;  /* 0x0000000c00047202 */ /* 0x002fe20000000f00 */
[----:B------:R-:W-:Y:S02]  /*cae70*/  IMAD.MOV.U32 R5, RZ, RZ, R23 ;  /* 0x000000ffff057224 */ /* 0x000fe400078e0017 */
[----:B------:R-:W-:Y:S01]  /*cae80*/  IMAD.X R22, R22, 0x1, R0, P4 ;  /* 0x0000000116167824 */ /* 0x000fe200020e0600 */
[----:B------:R1:W-:Y:S04]  /*cae90*/  STL [R1+0x4a28], R23 ;  /* 0x004a281701007387 */ /* 0x0003e80000100800 */
        /* <DEDUP_REMOVED lines=24> */
[----:B------:R-:W4:Y:S04]  /*cb020*/  LDL.LU R21, [R1+0x47b4] ;  /* 0x0047b40001157983 */ /* 0x000f280000300800 */
[----:B------:R1:W-:Y:S01]  /*cb030*/  LDGSTS.E [R7+0x6100], [R4.64], P0 ;  /* 0x0610000004077fae */ /* 0x0003e20008121844 */
[----:B------:R-:W-:-:S05]  /*cb040*/  IADD3 R15, P2, R15, R14, RZ ;  /* 0x0000000e0f0f7210 */ /* 0x000fca0007f5e0ff */
[--C-:B------:R-:W-:Y:S01]  /*cb050*/  IMAD.X R16, R16, 0x1, R0.reuse, P2 ;  /* 0x0000000110107824 */ /* 0x100fe200010e0600 */
[----:B---3--:R-:W-:Y:S01]  /*cb060*/  IADD3 R11, P3, R11, R14, RZ ;  /* 0x0000000e0b0b7210 */ /* 0x008fe20007f7e0ff */
[----:B------:R-:W-:Y:S04]  /*cb070*/  STL [R1+0x48cc], R15 ;  /* 0x0048cc0f01007387 */ /* 0x000fe80000100800 */
[----:B------:R-:W-:Y:S01]  /*cb080*/  IMAD.X R13, R13, 0x1, R0, P3 ;  /* 0x000000010d0d7824 */ /* 0x000fe200018e0600 */
[----:B------:R-:W-:Y:S01]  /*cb090*/  STL [R1+0x48c8], R16 ;  /* 0x0048c81001007387 */ /* 0x000fe20000100800 */
[----:B-1----:R-:W-:Y:S01]  /*cb0a0*/  MOV R4, R15 ;  /* 0x0000000f00047202 */ /* 0x002fe20000000f00 */
[----:B------:R-:W-:Y:S02]  /*cb0b0*/  IMAD.MOV.U32 R5, RZ, RZ, R16 ;  /* 0x000000ffff057224 */ /* 0x000fe400078e0010 */
        /* <DEDUP_REMOVED lines=50> */
[----:B------:R-:W-:Y:S02]  /*cb3e0*/  IMAD.X R20, R20, 0x1, R0, P0 ;  /* 0x0000000114147824 */ /* 0x000fe400000e0600 */
[----:B------:R1:W-:Y:S01]  /*cb3f0*/  LDGSTS.E [R7+0x7000], [R4.64], P2 ;  /* 0x0700000004077fae */ /* 0x0003e20009121844 */
[----:B------:R-:W-:Y:S02]  /*cb400*/  IADD3 R11, P3, R11, R14, RZ ;  /* 0x0000000e0b0b7210 */ /* 0x000fe40007f7e0ff */
[----:B-1----:R-:W-:Y:S01]  /*cb410*/  MOV R4, R19 ;  /* 0x0000001300047202 */ /* 0x002fe20000000f00 */
[----:B------:R-:W-:Y:S02]  /*cb420*/  IMAD.MOV.U32 R5, RZ, RZ, R20 ;  /* 0x000000ffff057224 */ /* 0x000fe400078e0014 */
[----:B------:R-:W-:Y:S01]  /*cb430*/  IMAD.X R18, R18, 0x1, R0, P3 ;  /* 0x0000000112127824 */ /* 0x000fe200018e0600 */
[----:B------:R-:W-:Y:S04]  /*cb440*/  STL [R1+0x47bc], R19 ;  /* 0x0047bc1301007387 */ /* 0x000fe80000100800 */
[----:B------:R-:W-:Y:S04]  /*cb450*/  STL [R1+0x47b8], R20 ;  /* 0x0047b81401007387 */ /* 0x000fe80000100800 */
        /* <DEDUP_REMOVED lines=10> */
[----:B------:R-:W-:-:S05]  /*cb500*/  IADD3 R15, P0, R15, R14, RZ ;  /* 0x0000000e0f0f7210 */ /* 0x000fca0007f1e0ff */
[--C-:B------:R-:W-:Y:S01]  /*cb510*/  IMAD.X R16, R16, 0x1, R0.reuse, P0 ;  /* 0x0000000110107824 */ /* 0x100fe200000e0600 */
[-C--:B---3--:R-:W-:Y:S01]  /*cb520*/  IADD3 R12, P3, R12, R14.reuse, RZ ;  /* 0x0000000e0c0c7210 */ /* 0x088fe20007f7e0ff */
        /* <DEDUP_REMOVED lines=14> */
[----:B------:R-:W4:Y:S01]  /*cb610*/  LDL.LU R12, [R1+0x3d70] ;  /* 0x003d7000010c7983 */ /* 0x000f220000300800 */
        /* <DEDUP_REMOVED lines=12> */
[----:B---3--:R-:W3:Y:S04]  /*cb6e0*/  LDL.LU R13, [R1+0x3d7c] ;  /* 0x003d7c00010d7983 */ /* 0x008ee80000300800 */
[----:B-1----:R-:W3:Y:S01]  /*cb6f0*/  LDL.LU R10, [R1+0x3d80] ;  /* 0x003d8000010a7983 */ /* 0x002ee20000300800 */
[----:B------:R-:W-:-:S03]  /*cb700*/  ISETP.GT.AND P0, PT, R6, 0x20, PT ;  /* 0x000000200600780c */ /* 0x000fc60003f04270 */
[----:B------:R1:W-:Y:S04]  /*cb710*/  LDGSTS.E [R7+0x7280], [R4.64], P2 ;  /* 0x0728000004077fae */ /* 0x0003e80009121844 */
[----:B------:R-:W3:Y:S01]  /*cb720*/  LDL.LU R9, [R1+0x3d88] ;  /* 0x003d880001097983 */ /* 0x000ee20000300800 */
[----:B-1----:R-:W-:Y:S01]  /*cb730*/  MOV R5, R3 ;  /* 0x0000000300057202 */ /* 0x002fe20000000f00 */
[----:B------:R-:W-:Y:S01]  /*cb740*/  IMAD.MOV.U32 R4, RZ, RZ, R8 ;  /* 0x000000ffff047224 */ /* 0x000fe200078e0008 */
[----:B--2---:R-:W-:Y:S01]  /*cb750*/  SEL R3, RZ, 0x4, !P0 ;  /* 0x00000004ff037807 */ /* 0x004fe20004000000 */
[----:B------:R-:W2:Y:S03]  /*cb760*/  LDL.LU R8, [R1+0x3d90] ;  /* 0x003d900001087983 */ /* 0x000ea60000300800 */
[----:B------:R-:W-:Y:S01]  /*cb770*/  SEL R3, R3, RZ, !P1 ;  /* 0x000000ff03037207 */ /* 0x000fe20004800000 */
[----:B------:R1:W-:Y:S03]  /*cb780*/  LDGSTS.E [R7+0x7300], [R4.64], P2 ;  /* 0x0730000004077fae */ /* 0x0003e60009121844 */
[----:B------:R-:W-:-:S02]  /*cb790*/  ISETP.NE.U32.AND P0, PT, R3, RZ, PT ;  /* 0x000000ff0300720c */ /* 0x000fc40003f05070 */
[----:B------:R-:W-:-:S05]  /*cb7a0*/  IADD3 R11, P3, R11, R14, RZ ;  /* 0x0000000e0b0b7210 */ /* 0x000fca0007f7e0ff */
[--C-:B------:R-:W-:Y:S01]  /*cb7b0*/  IMAD.X R23, R23, 0x1, R0.reuse, P3 ;  /* 0x0000000117177824 */ /* 0x100fe200018e0600 */
[----:B------:R-:W-:Y:S01]  /*cb7c0*/  IADD3 R21, P4, R21, R14, RZ ;  /* 0x0000000e15157210 */ /* 0x000fe20007f9e0ff */
[----:B------:R1:W-:Y:S02]  /*cb7d0*/  STL [R1+0x47ec], R11 ;  /* 0x0047ec0b01007387 */ /* 0x0003e40000100800 */
[----:B-1----:R-:W-:Y:S02]  /*cb7e0*/  MOV R4, R11 ;  /* 0x0000000b00047202 */ /* 0x002fe40000000f00 */
[----:B------:R-:W-:Y:S01]  /*cb7f0*/  IMAD.X R22, R22, 0x1, R0, P4 ;  /* 0x0000000116167824 */ /* 0x000fe200020e0600 */
[----:B------:R1:W-:Y:S04]  /*cb800*/  STL [R1+0x47e8], R23 ;  /* 0x0047e81701007387 */ /* 0x0003e80000100800 */
        /* <DEDUP_REMOVED lines=13> */
[----:B------:R-:W-:Y:S01]  /*cb8e0*/  STL [R1+0x3d64], R20 ;  /* 0x003d641401007387 */ /* 0x000fe20000100800 */
[----:B-1----:R-:W-:Y:S01]  /*cb8f0*/  MOV R4, R19 ;  /* 0x0000001300047202 */ /* 0x002fe20000000f00 */
[----:B------:R-:W-:Y:S02]  /*cb900*/  IMAD.X R18, R18, 0x1, R0, P3 ;  /* 0x0000000112127824 */ /* 0x000fe400018e0600 */
[----:B------:R-:W-:Y:S01]  /*cb910*/  IMAD.MOV.U32 R5, RZ, RZ, R20 ;  /* 0x000000ffff057224 */ /* 0x000fe200078e0014 */
[----:B------:R1:W-:Y:S04]  /*cb920*/  STL [R1+0x3d70], R12 ;  /* 0x003d700c01007387 */ /* 0x0003e80000100800 */
[----:B------:R1:W-:Y:S04]  /*cb930*/  LDGSTS.E [R7+0x8080], [R4.64], P0 ;  /* 0x0808000004077fae */ /* 0x0003e80008121844 */
[----:B------:R2:W-:Y:S04]  /*cb940*/  STL [R1+0x3d6c], R18 ;  /* 0x003d6c1201007387 */ /* 0x0005e80000100800 */
[----:B------:R-:W2:Y:S01]  /*cb950*/  LDL.LU R23, [R1+0x3d94] ;  /* 0x003d940001177983 */ /* 0x000ea20000300800 */
[----:B-1----:R-:W-:-:S03]  /*cb960*/  IMAD.MOV.U32 R4, RZ, RZ, R12 ;  /* 0x000000ffff047224 */ /* 0x002fc600078e000c */
[----:B------:R-:W2:Y:S04]  /*cb970*/  LDL.LU R12, [R1+0x3d98] ;  /* 0x003d9800010c7983 */ /* 0x000ea80000300800 */
[----:B------:R-:W2:Y:S04]  /*cb980*/  LDL.LU R22, [R1+0x3e5c] ;  /* 0x003e5c0001167983 */ /* 0x000ea80000300800 */
[----:B------:R-:W2:Y:S01]  /*cb990*/  LDL.LU R21, [R1+0x3e60] ;  /* 0x003e600001157983 */ /* 0x000ea20000300800 */
[----:B------:R-:W-:-:S05]  /*cb9a0*/  MOV R5, R18 ;  /* 0x0000001200057202 */ /* 0x000fca0000000f00 */
[----:B------:R1:W-:Y:S01]  /*cb9b0*/  LDGSTS.E [R7+0x8100], [R4.64], P0 ;  /* 0x0810000004077fae */ /* 0x0003e20008121844 */
[----:B----4-:R-:W-:-:S05]  /*cb9c0*/  IADD3 R15, P2, R15, R14, RZ ;  /* 0x0000000e0f0f7210 */ /* 0x010fca0007f5e0ff */
        /* <DEDUP_REMOVED lines=9> */
[----:B------:R-:W4:Y:S01]  /*cba60*/  LDL.LU R20, [R1+0x3e64] ;  /* 0x003e640001147983 */ /* 0x000f220000300800 */
[----:B------:R-:W-:-:S03]  /*cba70*/  IADD3 R9, P2, R9, R14, RZ ;  /* 0x0000000e09097210 */ /* 0x000fc60007f5e0ff */
[----:B------:R-:W4:Y:S01]  /*cba80*/  LDL.LU R19, [R1+0x3e68] ;  /* 0x003e680001137983 */ /* 0x000f220000300800 */
[----:B--2---:R-:W-:-:S03]  /*cba90*/  IADD3 R8, P3, R8, R14, RZ ;  /* 0x0000000e08087210 */ /* 0x004fc60007f7e0ff */
[----:B------:R2:W-:Y:S04]  /*cbaa0*/  LDGSTS.E [R7+0x8180], [R4.64], P0 ;  /* 0x0818000004077fae */ /* 0x0005e80008121844 */
[----:B------:R-:W4:Y:S01]  /*cbab0*/  LDL.LU R18, [R1+0x3e6c] ;  /* 0x003e6c0001127983 */ /* 0x000f220000300800 */
        /* <DEDUP_REMOVED lines=13> */
[----:B---3--:R-:W4:Y:S04]  /*cbb90*/  LDL.LU R13, [R1+0x3e7c] ;  /* 0x003e7c00010d7983 */ /* 0x008f280000300800 */
[----:B------:R-:W4:Y:S01]  /*cbba0*/  LDL.LU R11, [R1+0x3e80] ;  /* 0x003e8000010b7983 */ /* 0x000f220000300800 */
[----:B------:R-:W-:-:S02]  /*cbbb0*/  MOV R4, R9 ;  /* 0x0000000900047202 */ /* 0x000fc40000000f00 */
[----:B------:R-:W-:Y:S01]  /*cbbc0*/  ISETP.GT.AND P2, PT, R6, 0x24, PT ;  /* 0x000000240600780c */ /* 0x000fe20003f44270 */
[----:B------:R-:W4:Y:S04]  /*cbbd0*/  LDL.LU R9, [R1+0x3e88] ;  /* 0x003e880001097983 */ /* 0x000f280000300800 */
[----:B------:R1:W-:Y:S02]  /*cbbe0*/  LDGSTS.E [R7+0x8280], [R4.64], P0 ;  /* 0x0828000004077fae */ /* 0x0003e40008121844 */
[----:B-1----:R-:W-:Y:S01]  /*cbbf0*/  MOV R5, R3 ;  /* 0x0000000300057202 */ /* 0x002fe20000000f00 */
[----:B------:R-:W-:Y:S01]  /*cbc00*/  IMAD.MOV.U32 R4, RZ, RZ, R8 ;  /* 0x000000ffff047224 */ /* 0x000fe200078e0008 */
[----:B------:R-:W-:Y:S01]  /*cbc10*/  SEL R3, RZ, 0x4, !P2 ;  /* 0x00000004ff037807 */ /* 0x000fe20005000000 */
[----:B------:R-:W4:Y:S03]  /*cbc20*/  LDL.LU R8, [R1+0x3e90] ;  /* 0x003e900001087983 */ /* 0x000f260000300800 */
        /* <DEDUP_REMOVED lines=12> */
[----:B------:R-:W4:Y:S04]  /*cbcf0*/  LDL.LU R12, [R1+0x3e84] ;  /* 0x003e8400010c7983 */ /* 0x000f280000300800 */
[----:B------:R-:W-:Y:S04]  /*cbd00*/  STL [R1+0x3e5c], R22 ;  /* 0x003e5c1601007387 */ /* 0x000fe80000100800 */
[----:B------:R-:W4:Y:S04]  /*cbd10*/  LDL.LU R3, [R1+0x3e8c] ;  /* 0x003e8c0001037983 */ /* 0x000f280000300800 */
[----:B------:R1:W-:Y:S02]  /*cbd20*/  LDGSTS.E [R7+0x8380], [R4.64], P0 ;  /* 0x0838000004077fae */ /* 0x0003e40008121844 */
[----:B-1----:R-:W-:Y:S01]  /*cbd30*/  IMAD.MOV.U32 R4, RZ, RZ, R21 ;  /* 0x000000ffff047224 */ /* 0x002fe200078e0015 */
[----:B------:R-:W-:-:S05]  /*cbd40*/  MOV R5, R22 ;  /* 0x0000001600057202 */ /* 0x000fca0000000f00 */
[----:B------:R1:W-:Y:S01]  /*cbd50*/  LDGSTS.E [R7+0x9000], [R4.64], P2 ;  /* 0x0900000004077fae */ /* 0x0003e20009121844 */
[----:B----4-:R-:W-:-:S05]  /*cbd60*/  IADD3 R19, P0, R19, R14, RZ ;  /* 0x0000000e13137210 */ /* 0x010fca0007f1e0ff */
        /* <DEDUP_REMOVED lines=10> */
[----:B------:R-:W3:Y:S01]  /*cbe10*/  LDL.LU R23, [R1+0x3e94] ;  /* 0x003e940001177983 */ /* 0x000ee20000300800 */
[----:B--2---:R-:W-:-:S03]  /*cbe20*/  IMAD.MOV.U32 R4, RZ, RZ, R10 ;  /* 0x000000ffff047224 */ /* 0x004fc600078e000a */
[----:B-1----:R-:W2:Y:S04]  /*cbe30*/  LDL.LU R10, [R1+0x3e98] ;  /* 0x003e9800010a7983 */ /* 0x002ea80000300800 */
[----:B------:R-:W3:Y:S01]  /*cbe40*/  LDL.LU R22, [R1+0x3f5c] ;  /* 0x003f5c0001167983 */ /* 0x000ee20000300800 */
[----:B------:R-:W-:-:S03]  /*cbe50*/  MOV R5, R18 ;  /* 0x0000001200057202 */ /* 0x000fc60000000f00 */
[----:B------:R-:W3:Y:S04]  /*cbe60*/  LDL.LU R21, [R1+0x3f60] ;  /* 0x003f600001157983 */ /* 0x000ee80000300800 */
[----:B------:R1:W-:Y:S01]  /*cbe70*/  LDGSTS.E [R7+0x9100], [R4.64], P2 ;  /* 0x0910000004077fae */ /* 0x0003e20009121844 */
[----:B------:R-:W-:-:S05]  /*cbe80*/  IADD3 R15, P0, R15, R14, RZ ;  /* 0x0000000e0f0f7210 */ /* 0x000fca0007f1e0ff */
[--C-:B------:R-:W-:Y:S01]  /*cbe90*/  IMAD.X R16, R16, 0x1, R0.reuse, P0 ;  /* 0x0000000110107824 */ /* 0x100fe200000e0600 */
[----:B----4-:R-:W-:Y:S01]  /*cbea0*/  IADD3 R11, P3, R11, R14, RZ ;  /* 0x0000000e0b0b7210 */ /* 0x010fe20007f7e0ff */
[----:B------:R-:W-:Y:S04]  /*cbeb0*/  STL [R1+0x3e78], R15 ;  /* 0x003e780f01007387 */ /* 0x000fe80000100800 */
[----:B------:R-:W-:Y:S01]  /*cbec0*/  IMAD.X R13, R13, 0x1, R0, P3 ;  /* 0x000000010d0d7824 */ /* 0x000fe200018e0600 */
[----:B------:R-:W-:Y:S01]  /*cbed0*/  STL [R1+0x3e74], R16 ;  /* 0x003e741001007387 */ /* 0x000fe20000100800 */
[----:B-1----:R-:W-:Y:S01]  /*cbee0*/  MOV R4, R15 ;  /* 0x0000000f00047202 */ /* 0x002fe20000000f00 */
[----:B------:R-:W-:Y:S02]  /*cbef0*/  IMAD.MOV.U32 R5, RZ, RZ, R16 ;  /* 0x000000ffff057224 */ /* 0x000fe400078e0010 */
[----:B------:R1:W-:Y:S04]  /*cbf00*/  STL [R1+0x3e80], R11 ;  /* 0x003e800b01007387 */ /* 0x0003e80000100800 */
[----:B------:R4:W-:Y:S04]  /*cbf10*/  STL [R1+0x3e7c], R13 ;  /* 0x003e7c0d01007387 */ /* 0x0009e80000100800 */
[----:B------:R-:W3:Y:S04]  /*cbf20*/  LDL.LU R20, [R1+0x3f64] ;  /* 0x003f640001147983 */ /* 0x000ee80000300800 */
[----:B------:R-:W3:Y:S04]  /*cbf30*/  LDL.LU R19, [R1+0x3f68] ;  /* 0x003f680001137983 */ /* 0x000ee80000300800 */
[----:B------:R1:W-:Y:S04]  /*cbf40*/  LDGSTS.E [R7+0x9180], [R4.64], P2 ;  /* 0x0918000004077fae */ /* 0x0003e80009121844 */
[----:B------:R-:W3:Y:S01]  /*cbf50*/  LDL.LU R18, [R1+0x3f6c] ;  /* 0x003f6c0001127983 */ /* 0x000ee20000300800 */
[----:B-1----:R-:W-:-:S03]  /*cbf60*/  IMAD.MOV.U32 R4, RZ, RZ, R11 ;  /* 0x000000ffff047224 */ /* 0x002fc600078e000b */
[----:B------:R-:W3:Y:S01]  /*cbf70*/  LDL.LU R11, [R1+0x3f70] ;  /* 0x003f7000010b7983 */ /* 0x000ee20000300800 */
        /* <DEDUP_REMOVED lines=11> */
[----:B------:R-:W3:Y:S04]  /*cc030*/  LDL.LU R16, [R1+0x3f74] ;  /* 0x003f740001107983 */ /* 0x000ee80000300800 */
[----:B------:R-:W3:Y:S04]  /*cc040*/  LDL.LU R15, [R1+0x3f78] ;  /* 0x003f7800010f7983 */ /* 0x000ee80000300800 */
[----:B----4-:R-:W4:Y:S04]  /*cc050*/  LDL.LU R13, [R1+0x3f7c] ;  /* 0x003f7c00010d7983 */ /* 0x010f280000300800 */
        /* <DEDUP_REMOVED lines=10> */
[----:B------:R1:W-:Y:S03]  /*cc100*/  LDGSTS.E [R7+0x9300], [R4.64], P2 ;  /* 0x0930000004077fae */ /* 0x0003e60009121844 */
[----:B------:R-:W-:-:S02]  /*cc110*/  ISETP.NE.U32.AND P0, PT, R3, RZ, PT ;  /* 0x000000ff0300720c */ /* 0x000fc40003f05070 */
[----:B--2---:R-:W-:-:S05]  /*cc120*/  IADD3 R10, P3, R10, R14, RZ ;  /* 0x0000000e0a0a7210 */ /* 0x004fca0007f7e0ff */
[--C-:B---3--:R-:W-:Y:S01]  /*cc130*/  IMAD.X R23, R23, 0x1, R0.reuse, P3 ;  /* 0x0000000117177824 */ /* 0x108fe200018e0600 */
        /* <DEDUP_REMOVED lines=9> */
[----:B------:R-:W3:Y:S04]  /*cc1d0*/  LDL.LU R3, [R1+0x3f8c] ;  /* 0x003f8c0001037983 */ /* 0x000ee80000300800 */
[----:B------:R1:W-:Y:S02]  /*cc1e0*/  LDGSTS.E [R7+0x9380], [R4.64], P2 ;  /* 0x0938000004077fae */ /* 0x0003e40009121844 */
[----:B-1----:R-:W-:Y:S01]  /*cc1f0*/  IMAD.MOV.U32 R4, RZ, RZ, R21 ;  /* 0x000000ffff047224 */ /* 0x002fe200078e0015 */
[----:B------:R-:W-:-:S02]  /*cc200*/  MOV R5, R22 ;  /* 0x0000001600057202 */ /* 0x000fc40000000f00 */
[----:B------:R-:W-:-:S03]  /*cc210*/  IADD3 R19, P2, R19, R14, RZ ;  /* 0x0000000e13137210 */ /* 0x000fc60007f5e0ff */
[----:B------:R1:W-:Y:S02]  /*cc220*/  LDGSTS.E [R7+0xa000], [R4.64], P0 ;  /* 0x0a00000004077fae */ /* 0x0003e40008121844 */
[----:B------:R-:W-:Y:S02]  /*cc230*/  IMAD.X R20, R20, 0x1, R0, P2 ;  /* 0x0000000114147824 */ /* 0x000fe400010e0600 */
[----:B------:R-:W-:Y:S04]  /*cc240*/  STL [R1+0x3f68], R19 ;  /* 0x003f681301007387 */ /* 0x000fe80000100800 */
[----:B------:R-:W-:Y:S01]  /*cc250*/  STL [R1+0x3f64], R20 ;  /* 0x003f641401007387 */ /* 0x000fe20000100800 */
[----:B-1----:R-:W-:Y:S02]  /*cc260*/  MOV R4, R19 ;  /* 0x0000001300047202 */ /* 0x002fe40000000f00 */
[----:B------:R-:W-:Y:S01]  /*cc270*/  IADD3 R11, P3, R11, R14, RZ ;  /* 0x0000000e0b0b7210 */ /* 0x000fe20007f7e0ff */
[----:B------:R-:W-:-:S04]  /*cc280*/  IMAD.MOV.U32 R5, RZ, RZ, R20 ;  /* 0x000000ffff057224 */ /* 0x000fc800078e0014 */
[----:B------:R-:W-:Y:S01]  /*cc290*/  IMAD.X R18, R18, 0x1, R0, P3 ;  /* 0x0000000112127824 */ /* 0x000fe200018e0600 */
[----:B------:R1:W-:Y:S04]  /*cc2a0*/  STL [R1+0x3f70], R11 ;  /* 0x003f700b01007387 */ /* 0x0003e80000100800 */
[----:B------:R1:W-:Y:S04]  /*cc2b0*/  LDGSTS.E [R7+0xa080], [R4.64], P0 ;  /* 0x0a08000004077fae */ /* 0x0003e80008121844 */
[----:B------:R4:W-:Y:S04]  /*cc2c0*/  STL [R1+0x3f6c], R18 ;  /* 0x003f6c1201007387 */ /* 0x0009e80000100800 */
[----:B------:R-:W3:Y:S01]  /*cc2d0*/  LDL.LU R23, [R1+0x3f94] ;  /* 0x003f940001177983 */ /* 0x000ee20000300800 */
[----:B-1----:R-:W-:-:S03]  /*cc2e0*/  IMAD.MOV.U32 R4, RZ, RZ, R11 ;  /* 0x000000ffff047224 */ /* 0x002fc600078e000b */
[----:B------:R-:W3:Y:S04]  /*cc2f0*/  LDL.LU R11, [R1+0x3f98] ;  /* 0x003f9800010b7983 */ /* 0x000ee80000300800 */
[----:B------:R-:W3:Y:S04]  /*cc300*/  LDL.LU R22, [R1+0x405c] ;  /* 0x00405c0001167983 */ /* 0x000ee80000300800 */
[----:B------:R-:W3:Y:S01]  /*cc310*/  LDL.LU R21, [R1+0x4060] ;  /* 0x0040600001157983 */ /* 0x000ee20000300800 */
[----:B------:R-:W-:-:S05]  /*cc320*/  MOV R5, R18 ;  /* 0x0000001200057202 */ /* 0x000fca0000000f00 */
[----:B------:R1:W-:Y:S01]  /*cc330*/  LDGSTS.E [R7+0xa100], [R4.64], P0 ;  /* 0x0a10000004077fae */ /* 0x0003e20008121844 */
[----:B------:R-:W-:-:S05]  /*cc340*/  IADD3 R15, P2, R15, R14, RZ ;  /* 0x0000000e0f0f7210 */ /* 0x000fca0007f5e0ff */
[--C-:B------:R-:W-:Y:S01]  /*cc350*/  IMAD.X R16, R16, 0x1, R0.reuse, P2 ;  /* 0x0000000110107824 */ /* 0x100fe200010e0600 */
[-C--:B----4-:R-:W-:Y:S01]  /*cc360*/  IADD3 R12, P3, R12, R14.reuse, RZ ;  /* 0x0000000e0c0c7210 */ /* 0x090fe20007f7e0ff */
        /* <DEDUP_REMOVED lines=21> */
[----:B---3--:R-:W-:-:S03]  /*cc4c0*/  IMAD.X R3, R3, 0x1, R0, P3 ;  /* 0x0000000103037824 */ /* 0x008fc600018e0600 */
[----:B------:R-:W-:Y:S01]  /*cc4d0*/  STL [R1+0x3f90], R8 ;  /* 0x003f900801007387 */ /* 0x000fe20000100800 */
[----:B------:R-:W-:-:S03]  /*cc4e0*/  IMAD.MOV.U32 R5, RZ, RZ, R10 ;  /* 0x000000ffff057224 */ /* 0x000fc600078e000a */
[----:B------:R2:W-:Y:S04]  /*cc4f0*/  STL [R1+0x3f8c], R3 ;  /* 0x003f8c0301007387 */ /* 0x0005e80000100800 */
[----:B------:R-:W3:Y:S04]  /*cc500*/  LDL.LU R16, [R1+0x4074] ;  /* 0x0040740001107983 */ /* 0x000ee80000300800 */
[----:B------:R-:W3:Y:S04]  /*cc510*/  LDL.LU R15, [R1+0x4078] ;  /* 0x00407800010f7983 */ /* 0x000ee80000300800 */
[----:B----4-:R-:W4:Y:S04]  /*cc520*/  LDL.LU R13, [R1+0x407c] ;  /* 0x00407c00010d7983 */ /* 0x010f280000300800 */
        /* <DEDUP_REMOVED lines=30> */
[----:B------:R-:W-:Y:S01]  /*cc710*/  IADD3 R12, P3, R12, R14, RZ ;  /* 0x0000000e0c0c7210 */ /* 0x000fe20007f7e0ff */
        /* <DEDUP_REMOVED lines=14> */
[----:B---3--:R-:W-:-:S05]  /*cc800*/  IADD3 R15, P0, R15, R14, RZ ;  /* 0x0000000e0f0f7210 */ /* 0x008fca0007f1e0ff */
        /* <DEDUP_REMOVED lines=153> */
[----:B----4-:R-:W-:Y:S01]  /*cd1a0*/  IADD3 R12, P3, R12, R14, RZ ;  /* 0x0000000e0c0c7210 */ /* 0x010fe20007f7e0ff */
[----:B------:R-:W-:Y:S04]  /*cd1b0*/  STL [R1+0x4278], R15 ;  /* 0x0042780f01007387 */ /* 0x000fe80000100800 */
[----:B------:R-:W-:Y:S01]  /*cd1c0*/  IMAD.X R13, R13, 0x1, R0, P3 ;  /* 0x000000010d0d7824 */ /* 0x000fe200018e0600 */
[----:B------:R4:W-:Y:S04]  /*cd1d0*/  STL [R1+0x4274], R16 ;  /* 0x0042741001007387 */ /* 0x0009e80000100800 */
[----:B------:R-:W-:Y:S04]  /*cd1e0*/  STL [R1+0x4280], R12 ;  /* 0x0042800c01007387 */ /* 0x000fe80000100800 */
[----:B------:R2:W-:Y:S04]  /*cd1f0*/  STL [R1+0x427c], R13 ;  /* 0x00427c0d01007387 */ /* 0x0005e80000100800 */
[----:B------:R-:W3:Y:S01]  /*cd200*/  LDL.LU R20, [R1+0x4364] ;  /* 0x0043640001147983 */ /* 0x000ee20000300800 */
[----:B-1----:R-:W-:-:S03]  /*cd210*/  IMAD.MOV.U32 R5, RZ, RZ, R16 ;  /* 0x000000ffff057224 */ /* 0x002fc600078e0010 */
[----:B------:R-:W3:Y:S01]  /*cd220*/  LDL.LU R19, [R1+0x4368] ;  /* 0x0043680001137983 */ /* 0x000ee20000300800 */
[----:B------:R-:W-:-:S03]  /*cd230*/  IADD3 R9, P0, R9, R14, RZ ;  /* 0x0000000e09097210 */ /* 0x000fc60007f1e0ff */
[----:B------:R-:W3:Y:S01]  /*cd240*/  LDL.LU R18, [R1+0x436c] ;  /* 0x00436c0001127983 */ /* 0x000ee20000300800 */
[----:B------:R-:W-:-:S03]  /*cd250*/  IADD3 R8, P3, R8, R14, RZ ;  /* 0x0000000e08087210 */ /* 0x000fc60007f7e0ff */
[----:B----4-:R-:W3:Y:S01]  /*cd260*/  LDL.LU R16, [R1+0x4370] ;  /* 0x0043700001107983 */ /* 0x010ee20000300800 */
[----:B------:R-:W-:-:S03]  /*cd270*/  MOV R4, R15 ;  /* 0x0000000f00047202 */ /* 0x000fc60000000f00 */
[----:B------:R-:W-:Y:S04]  /*cd280*/  STL [R1+0x4288], R9 ;  /* 0x0042880901007387 */ /* 0x000fe80000100800 */
[----:B------:R1:W-:Y:S02]  /*cd290*/  LDGSTS.E [R7+0xd180], [R4.64], P2 ;  /* 0x0d18000004077fae */ /* 0x0003e40009121844 */
[----:B-1----:R-:W-:Y:S01]  /*cd2a0*/  IMAD.MOV.U32 R4, RZ, RZ, R12 ;  /* 0x000000ffff047224 */ /* 0x002fe200078e000c */
[----:B------:R-:W-:-:S05]  /*cd2b0*/  MOV R5, R13 ;  /* 0x0000000d00057202 */ /* 0x000fca0000000f00 */
[----:B------:R1:W-:Y:S02]  /*cd2c0*/  LDGSTS.E [R7+0xd200], [R4.64], P2 ;  /* 0x0d20000004077fae */ /* 0x0003e40009121844 */
[----:B-1----:R-:W-:Y:S01]  /*cd2d0*/  MOV R4, R9 ;  /* 0x0000000900047202 */ /* 0x002fe20000000f00 */
[----:B--2---:R-:W-:-:S05]  /*cd2e0*/  IMAD.X R10, R10, 0x1, R0, P0 ;  /* 0x000000010a0a7824 */ /* 0x004fca00000e0600 */
[----:B------:R1:W-:Y:S01]  /*cd2f0*/  STL [R1+0x4284], R10 ;  /* 0x0042840a01007387 */ /* 0x0003e20000100800 */
[----:B---3--:R-:W-:-:S03]  /*cd300*/  IMAD.X R3, R3, 0x1, R0, P3 ;  /* 0x0000000103037824 */ /* 0x008fc600018e0600 */
[----:B------:R2:W-:Y:S04]  /*cd310*/  STL [R1+0x4290], R8 ;  /* 0x0042900801007387 */ /* 0x0005e80000100800 */
[----:B------:R3:W-:Y:S04]  /*cd320*/  STL [R1+0x428c], R3 ;  /* 0x00428c0301007387 */ /* 0x0007e80000100800 */
[----:B------:R-:W4:Y:S01]  /*cd330*/  LDL.LU R15, [R1+0x4374] ;  /* 0x00437400010f7983 */ /* 0x000f220000300800 */
[----:B------:R-:W-:-:S03]  /*cd340*/  IMAD.MOV.U32 R5, RZ, RZ, R10 ;  /* 0x000000ffff057224 */ /* 0x000fc600078e000a */
[----:B------:R-:W4:Y:S04]  /*cd350*/  LDL.LU R13, [R1+0x4378] ;  /* 0x00437800010d7983 */ /* 0x000f280000300800 */
[----:B------:R-:W4:Y:S04]  /*cd360*/  LDL.LU R12, [R1+0x437c] ;  /* 0x00437c00010c7983 */ /* 0x000f280000300800 */
[----:B-1----:R-:W4:Y:S01]  /*cd370*/  LDL.LU R10, [R1+0x4380] ;  /* 0x00438000010a7983 */ /* 0x002f220000300800 */
[----:B------:R-:W-:-:S03]  /*cd380*/  ISETP.GT.AND P0, PT, R6, 0x38, PT ;  /* 0x000000380600780c */ /* 0x000fc60003f04270 */
[----:B------:R1:W-:Y:S02]  /*cd390*/  LDGSTS.E [R7+0xd280], [R4.64], P2 ;  /* 0x0d28000004077fae */ /* 0x0003e40009121844 */
[----:B-1----:R-:W-:Y:S01]  /*cd3a0*/  IMAD.MOV.U32 R4, RZ, RZ, R8 ;  /* 0x000000ffff047224 */ /* 0x002fe200078e0008 */
[----:B------:R-:W-:Y:S01]  /*cd3b0*/  MOV R5, R3 ;  /* 0x0000000300057202 */ /* 0x000fe20000000f00 */
[----:B--2---:R-:W2:Y:S01]  /*cd3c0*/  LDL.LU R8, [R1+0x4388] ;  /* 0x0043880001087983 */ /* 0x004ea20000300800 */
[----:B---3--:R-:W-:-:S03]  /*cd3d0*/  SEL R3, RZ, 0x4, !P0 ;  /* 0x00000004ff037807 */ /* 0x008fc60004000000 */
[----:B------:R-:W3:Y:S01]  /*cd3e0*/  LDL.LU R9, [R1+0x4390] ;  /* 0x0043900001097983 */ /* 0x000ee20000300800 */
[----:B------:R-:W-:-:S03]  /*cd3f0*/  SEL R3, R3, RZ, !P1 ;  /* 0x000000ff03037207 */ /* 0x000fc60004800000 */
[----:B------:R1:W-:Y:S01]  /*cd400*/  LDGSTS.E [R7+0xd300], [R4.64], P2 ;  /* 0x0d30000004077fae */ /* 0x0003e20009121844 */
[----:B------:R-:W-:Y:S02]  /*cd410*/  ISETP.NE.U32.AND P0, PT, R3, RZ, PT ;  /* 0x000000ff0300720c */ /* 0x000fe40003f05070 */
        /* <DEDUP_REMOVED lines=8> */
[----:B------:R-:W3:Y:S04]  /*cd4a0*/  LDL.LU R11, [R1+0x4384] ;  /* 0x00438400010b7983 */ /* 0x000ee80000300800 */
[----:B------:R-:W-:Y:S04]  /*cd4b0*/  STL [R1+0x435c], R22 ;  /* 0x00435c1601007387 */ /* 0x000fe80000100800 */
[----:B------:R-:W3:Y:S01]  /*cd4c0*/  LDL.LU R3, [R1+0x438c] ;  /* 0x00438c0001037983 */ /* 0x000ee20000300800 */
[----:B------:R-:W-:-:S05]  /*cd4d0*/  IMAD.MOV.U32 R5, RZ, RZ, R23 ;  /* 0x000000ffff057224 */ /* 0x000fca00078e0017 */
[----:B------:R1:W-:Y:S02]  /*cd4e0*/  LDGSTS.E [R7+0xd380], [R4.64], P2 ;  /* 0x0d38000004077fae */ /* 0x0003e40009121844 */
[----:B-1----:R-:W-:Y:S01]  /*cd4f0*/  IMAD.MOV.U32 R4, RZ, RZ, R21 ;  /* 0x000000ffff047224 */ /* 0x002fe200078e0015 */
[----:B------:R-:W-:Y:S02]  /*cd500*/  IADD3 R19, P2, R19, R14, RZ ;  /* 0x0000000e13137210 */ /* 0x000fe40007f5e0ff */
[----:B------:R-:W-:-:S03]  /*cd510*/  MOV R5, R22 ;  /* 0x0000001600057202 */ /* 0x000fc60000000f00 */
[----:B------:R-:W-:Y:S02]  /*cd520*/  IMAD.X R20, R20, 0x1, R0, P2 ;  /* 0x0000000114147824 */ /* 0x000fe400010e0600 */
[----:B------:R1:W-:Y:S01]  /*cd530*/  LDGSTS.E [R7+0xe000], [R4.64], P0 ;  /* 0x0e00000004077fae */ /* 0x0003e20008121844 */
[----:B------:R-:W-:-:S03]  /*cd540*/  IADD3 R16, P3, R16, R14, RZ ;  /* 0x0000000e10107210 */ /* 0x000fc60007f7e0ff */
[----:B------:R-:W-:Y:S02]  /*cd550*/  STL [R1+0x4368], R19 ;  /* 0x0043681301007387 */ /* 0x000fe40000100800 */
[----:B------:R-:W-:Y:S02]  /*cd560*/  IMAD.X R18, R18, 0x1, R0, P3 ;  /* 0x0000000112127824 */ /* 0x000fe400018e0600 */
[----:B------:R-:W-:Y:S01]  /*cd570*/  STL [R1+0x4364], R20 ;  /* 0x0043641401007387 */ /* 0x000fe20000100800 */
[----:B-1----:R-:W-:Y:S01]  /*cd580*/  MOV R4, R19 ;  /* 0x0000001300047202 */ /* 0x002fe20000000f00 */
[----:B------:R-:W-:Y:S02]  /*cd590*/  IMAD.MOV.U32 R5, RZ, RZ, R20 ;  /* 0x000000ffff057224 */ /* 0x000fe400078e0014 */
[----:B------:R1:W-:Y:S04]  /*cd5a0*/  STL [R1+0x4370], R16 ;  /* 0x0043701001007387 */ /* 0x0003e80000100800 */
[----:B------:R1:W-:Y:S04]  /*cd5b0*/  LDGSTS.E [R7+0xe080], [R4.64], P0 ;  /* 0x0e08000004077fae */ /* 0x0003e80008121844 */
[----:B------:R-:W-:Y:S04]  /*cd5c0*/  STL [R1+0x436c], R18 ;  /* 0x00436c1201007387 */ /* 0x000fe80000100800 */
[----:B------:R-:W3:Y:S01]  /*cd5d0*/  LDL.LU R23, [R1+0x4394] ;  /* 0x0043940001177983 */ /* 0x000ee20000300800 */
[----:B-1----:R-:W-:-:S03]  /*cd5e0*/  IMAD.MOV.U32 R4, RZ, RZ, R16 ;  /* 0x000000ffff047224 */ /* 0x002fc600078e0010 */
[----:B------:R-:W3:Y:S01]  /*cd5f0*/  LDL.LU R16, [R1+0x4398] ;  /* 0x0043980001107983 */ /* 0x000ee20000300800 */
[----:B------:R-:W-:-:S03]  /*cd600*/  MOV R5, R18 ;  /* 0x0000001200057202 */ /* 0x000fc60000000f00 */
[----:B------:R-:W3:Y:S04]  /*cd610*/  LDL.LU R22, [R1+0x445c] ;  /* 0x00445c0001167983 */ /* 0x000ee80000300800 */
[----:B------:R-:W3:Y:S04]  /*cd620*/  LDL.LU R21, [R1+0x4460] ;  /* 0x0044600001157983 */ /* 0x000ee80000300800 */
[----:B------:R1:W-:Y:S01]  /*cd630*/  LDGSTS.E [R7+0xe100], [R4.64], P0 ;  /* 0x0e10000004077fae */ /* 0x0003e20008121844 */
[----:B----4-:R-:W-:-:S05]  /*cd640*/  IADD3 R13, P2, R13, R14, RZ ;  /* 0x0000000e0d0d7210 */ /* 0x010fca0007f5e0ff */
[----:B------:R-:W-:Y:S01]  /*cd650*/  IMAD.X R15, R15, 0x1, R0, P2 ;  /* 0x000000010f0f7824 */ /* 0x000fe200010e0600 */
[----:B------:R-:W-:-:S03]  /*cd660*/  IADD3 R10, P3, R10, R14, RZ ;  /* 0x0000000e0a0a7210 */ /* 0x000fc60007f7e0ff */
[----:B-1----:R-:W-:Y:S01]  /*cd670*/  IMAD.MOV.U32 R5, RZ, RZ, R15 ;  /* 0x000000ffff057224 */ /* 0x002fe200078e000f */
[----:B------:R-:W-:Y:S01]  /*cd680*/  MOV R4, R13 ;  /* 0x0000000d00047202 */ /* 0x000fe20000000f00 */
[----:B------:R-:W-:Y:S01]  /*cd690*/  STL [R1+0x4378], R13 ;  /* 0x0043780d01007387 */ /* 0x000fe20000100800 */
[----:B------:R-:W-:-:S03]  /*cd6a0*/  IMAD.X R12, R12, 0x1, R0, P3 ;  /* 0x000000010c0c7824 */ /* 0x000fc600018e0600 */
[----:B------:R-:W-:Y:S04]  /*cd6b0*/  STL [R1+0x4374], R15 ;  /* 0x0043740f01007387 */ /* 0x000fe80000100800 */
[----:B------:R1:W-:Y:S04]  /*cd6c0*/  STL [R1+0x4380], R10 ;  /* 0x0043800a01007387 */ /* 0x0003e80000100800 */
[----:B------:R4:W-:Y:S04]  /*cd6d0*/  LDGSTS.E [R7+0xe180], [R4.64], P0 ;  /* 0x0e18000004077fae */ /* 0x0009e80008121844 */
[----:B------:R1:W-:Y:S01]  /*cd6e0*/  STL [R1+0x437c], R12 ;  /* 0x00437c0c01007387 */ /* 0x0003e20000100800 */
[----:B--2---:R-:W-:-:S03]  /*cd6f0*/  IADD3 R8, P2, R8, R14, RZ ;  /* 0x0000000e08087210 */ /* 0x004fc60007f5e0ff */
[----:B------:R-:W2:Y:S01]  /*cd700*/  LDL.LU R20, [R1+0x4464] ;  /* 0x0044640001147983 */ /* 0x000ea20000300800 */
[----:B----4-:R-:W-:-:S03]  /*cd710*/  IMAD.MOV.U32 R4, RZ, RZ, R10 ;  /* 0x000000ffff047224 */ /* 0x010fc600078e000a */
[----:B-1----:R-:W4:Y:S01]  /*cd720*/  LDL.LU R10, [R1+0x4468] ;  /* 0x00446800010a7983 */ /* 0x002f220000300800 */
[----:B------:R-:W-:Y:S02]  /*cd730*/  MOV R5, R12 ;  /* 0x0000000c00057202 */ /* 0x000fe40000000f00 */
[----:B---3--:R-:W-:Y:S01]  /*cd740*/  IADD3 R9, P3, R9, R14, RZ ;  /* 0x0000000e09097210 */ /* 0x008fe20007f7e0ff */
[----:B------:R-:W3:Y:S04]  /*cd750*/  LDL.LU R19, [R1+0x446c] ;  /* 0x00446c0001137983 */ /* 0x000ee80000300800 */
[----:B------:R-:W3:Y:S04]  /*cd760*/  LDL.LU R12, [R1+0x4470] ;  /* 0x00447000010c7983 */ /* 0x000ee80000300800 */
[----:B------:R1:W-:Y:S04]  /*cd770*/  LDGSTS.E [R7+0xe200], [R4.64], P0 ;  /* 0x0e20000004077fae */ /* 0x0003e80008121844 */
[----:B------:R1:W-:Y:S02]  /*cd780*/  STL [R1+0x4388], R8 ;  /* 0x0043880801007387 */ /* 0x0003e40000100800 */
[----:B-1----:R-:W-:Y:S01]  /*cd790*/  MOV R4, R8 ;  /* 0x0000000800047202 */ /* 0x002fe20000000f00 */
[----:B------:R-:W-:-:S04]  /*cd7a0*/  IMAD.X R11, R11, 0x1, R0, P2 ;  /* 0x000000010b0b7824 */ /* 0x000fc800010e0600 */
[----:B------:R-:W-:Y:S01]  /*cd7b0*/  IMAD.MOV.U32 R5, RZ, RZ, R11 ;  /* 0x000000ffff057224 */ /* 0x000fe200078e000b */
[----:B------:R1:W-:Y:S01]  /*cd7c0*/  STL [R1+0x4384], R11 ;  /* 0x0043840b01007387 */ /* 0x0003e20000100800 */
[----:B------:R-:W-:-:S03]  /*cd7d0*/  IMAD.X R3, R3, 0x1, R0, P3 ;  /* 0x0000000103037824 */ /* 0x000fc600018e0600 */
[----:B------:R1:W-:Y:S04]  /*cd7e0*/  STL [R1+0x4390], R9 ;  /* 0x0043900901007387 */ /* 0x0003e80000100800 */
[----:B------:R-:W3:Y:S04]  /*cd7f0*/  LDL.LU R8, [R1+0x4478] ;  /* 0x0044780001087983 */ /* 0x000ee80000300800 */
[----:B------:R1:W-:Y:S04]  /*cd800*/  STL [R1+0x438c], R3 ;  /* 0x00438c0301007387 */ /* 0x0003e80000100800 */
[----:B-1----:R-:W3:Y:S04]  /*cd810*/  LDL.LU R11, [R1+0x4480] ;  /* 0x00448000010b7983 */ /* 0x002ee80000300800 */
[----:B------:R1:W-:Y:S02]  /*cd820*/  LDGSTS.E [R7+0xe280], [R4.64], P0 ;  /* 0x0e28000004077fae */ /* 0x0003e40008121844 */
[----:B-1----:R-:W-:-:S02]  /*cd830*/  IMAD.MOV.U32 R4, RZ, RZ, R9 ;  /* 0x000000ffff047224 */ /* 0x002fc400078e0009 */
[----:B------:R-:W3:Y:S04]  /*cd840*/  LDL.LU R9, [R1+0x4474] ;  /* 0x0044740001097983 */ /* 0x000ee80000300800 */
[----:B------:R-:W3:Y:S01]  /*cd850*/  LDL.LU R18, [R1+0x447c] ;  /* 0x00447c0001127983 */ /* 0x000ee20000300800 */
[----:B------:R-:W-:Y:S02]  /*cd860*/  ISETP.GT.AND P2, PT, R6, 0x3c, PT ;  /* 0x0000003c0600780c */ /* 0x000fe40003f44270 */
[----:B------:R-:W-:Y:S01]  /*cd870*/  MOV R5, R3 ;  /* 0x0000000300057202 */ /* 0x000fe20000000f00 */
[----:B------:R-:W3:Y:S01]  /*cd880*/  LDL.LU R15, [R1+0x4488] ;  /* 0x00448800010f7983 */ /* 0x000ee20000300800 */
[----:B------:R-:W-:-:S03]  /*cd890*/  SEL R3, RZ, 0x4, !P2 ;  /* 0x00000004ff037807 */ /* 0x000fc60005000000 */
[----:B------:R-:W3:Y:S01]  /*cd8a0*/  LDL.LU R13, [R1+0x4490] ;  /* 0x00449000010d7983 */ /* 0x000ee20000300800 */
[----:B------:R-:W-:-:S03]  /*cd8b0*/  SEL R3, R3, RZ, !P1 ;  /* 0x000000ff03037207 */ /* 0x000fc60004800000 */
[----:B------:R1:W-:Y:S01]  /*cd8c0*/  LDGSTS.E [R7+0xe300], [R4.64], P0 ;  /* 0x0e30000004077fae */ /* 0x0003e20008121844 */
[----:B------:R-:W-:-:S05]  /*cd8d0*/  IADD3 R16, P3, R16, R14, RZ ;  /* 0x0000000e10107210 */ /* 0x000fca0007f7e0ff */
[--C-:B------:R-:W-:Y:S01]  /*cd8e0*/  IMAD.X R23, R23, 0x1, R0.reuse, P3 ;  /* 0x0000000117177824 */ /* 0x100fe200018e0600 */
[----:B------:R-:W-:Y:S01]  /*cd8f0*/  IADD3 R21, P4, R21, R14, RZ ;  /* 0x0000000e15157210 */ /* 0x000fe20007f9e0ff */
[----:B------:R1:W-:Y:S02]  /*cd900*/  STL [R1+0x4398], R16 ;  /* 0x0043981001007387 */ /* 0x0003e40000100800 */
[----:B-1----:R-:W-:Y:S02]  /*cd910*/  MOV R4, R16 ;  /* 0x0000001000047202 */ /* 0x002fe40000000f00 */
[----:B------:R-:W-:Y:S01]  /*cd920*/  IMAD.X R22, R22, 0x1, R0, P4 ;  /* 0x0000000116167824 */ /* 0x000fe200020e0600 */
[----:B------:R-:W-:Y:S01]  /*cd930*/  STL [R1+0x4394], R23 ;  /* 0x0043941701007387 */ /* 0x000fe20000100800 */
[----:B------:R-:W-:Y:S01]  /*cd940*/  IMAD.MOV.U32 R5, RZ, RZ, R23 ;  /* 0x000000ffff057224 */ /* 0x000fe200078e0017 */
[----:B------:R-:W-:Y:S02]  /*cd950*/  ISETP.NE.U32.AND P2, PT, R3, RZ, PT ;  /* 0x000000ff0300720c */ /* 0x000fe40003f45070 */
        /* <DEDUP_REMOVED lines=8> */
[----:B----4-:R-:W-:-:S05]  /*cd9e0*/  IADD3 R10, P0, R10, R14, RZ ;  /* 0x0000000e0a0a7210 */ /* 0x010fca0007f1e0ff */
[----:B--2---:R-:W-:Y:S01]  /*cd9f0*/  IMAD.X R20, R20, 0x1, R0, P0 ;  /* 0x0000000114147824 */ /* 0x004fe200000e0600 */
[----:B---3--:R-:W-:Y:S01]  /*cda00*/  IADD3 R12, P3, R12, R14, RZ ;  /* 0x0000000e0c0c7210 */ /* 0x008fe20007f7e0ff */
[----:B------:R2:W-:Y:S01]  /*cda10*/  STL [R1+0x4468], R10 ;  /* 0x0044680a01007387 */ /* 0x0005e20000100800 */
[----:B-1----:R-:W-:Y:S01]  /*cda20*/  MOV R4, R10 ;  /* 0x0000000a00047202 */ /* 0x002fe20000000f00 */
[----:B------:R-:W-:Y:S02]  /*cda30*/  IMAD.MOV.U32 R5, RZ, RZ, R20 ;  /* 0x000000ffff057224 */ /* 0x000fe400078e0014 */
[----:B------:R-:W-:Y:S01]  /*cda40*/  STL [R1+0x4464], R20 ;  /* 0x0044641401007387 */ /* 0x000fe20000100800 */
[----:B------:R-:W-:-:S03]  /*cda50*/  IMAD.X R19, R19, 0x1, R0, P3 ;  /* 0x0000000113137824 */ /* 0x000fc600018e0600 */
[----:B------:R1:W-:Y:S04]  /*cda60*/  STL [R1+0x4470], R12 ;  /* 0x0044700c01007387 */ /* 0x0003e80000100800 */
[----:B--2---:R-:W2:Y:S04]  /*cda70*/  LDL.LU R10, [R1+0x4498] ;  /* 0x00449800010a7983 */ /* 0x004ea80000300800 */
[----:B------:R3:W-:Y:S04]  /*cda80*/  LDGSTS.E [R7+0xf080], [R4.64], P2 ;  /* 0x0f08000004077fae */ /* 0x0007e80009121844 */
[----:B------:R-:W-:Y:S01]  /*cda90*/  STL [R1+0x446c], R19 ;  /* 0x00446c1301007387 */ /* 0x000fe20000100800 */
[----:B---3--:R-:W-:Y:S01]  /*cdaa0*/  IMAD.MOV.U32 R4, RZ, RZ, R12 ;  /* 0x000000ffff047224 */ /* 0x008fe200078e000c */
[----:B------:R-:W-:-:S02]  /*cdab0*/  MOV R5, R19 ;  /* 0x0000001300057202 */ /* 0x000fc40000000f00 */
[----:B-1----:R-:W3:Y:S04]  /*cdac0*/  LDL.LU R12, [R1+0x4494] ;  /* 0x00449400010c7983 */ /* 0x002ee80000300800 */
[----:B------:R1:W-:Y:S01]  /*cdad0*/  LDGSTS.E [R7+0xf100], [R4.64], P2 ;  /* 0x0f10000004077fae */ /* 0x0003e20009121844 */
[-C--:B------:R-:W-:Y:S02]  /*cdae0*/  IADD3 R8, P0, R8, R14.reuse, RZ ;  /* 0x0000000e08087210 */ /* 0x080fe40007f1e0ff */
[----:B------:R-:W-:-:S03]  /*cdaf0*/  IADD3 R11, P3, R11, R14, RZ ;  /* 0x0000000e0b0b7210 */ /* 0x000fc60007f7e0ff */
[----:B------:R-:W-:Y:S01]  /*cdb00*/  STL [R1+0x4478], R8 ;  /* 0x0044780801007387 */ /* 0x000fe20000100800 */
[----:B-1----:R-:W-:Y:S01]  /*cdb10*/  MOV R4, R8 ;  /* 0x0000000800047202 */ /* 0x002fe20000000f00 */
[--C-:B------:R-:W-:Y:S02]  /*cdb20*/  IMAD.X R9, R9, 0x1, R0.reuse, P0 ;  /* 0x0000000109097824 */ /* 0x100fe400000e0600 */
[----:B------:R-:W-:-:S03]  /*cdb30*/  IMAD.X R18, R18, 0x1, R0, P3 ;  /* 0x0000000112127824 */ /* 0x000fc600018e0600 */
[----:B------:R1:W-:Y:S01]  /*cdb40*/  STL [R1+0x4474], R9 ;  /* 0x0044740901007387 */ /* 0x0003e20000100800 */
[----:B------:R-:W-:-:S03]  /*cdb50*/  IMAD.MOV.U32 R5, RZ, RZ, R9 ;  /* 0x000000ffff057224 */ /* 0x000fc600078e0009 */
[----:B------:R4:W-:Y:S01]  /*cdb60*/  STL [R1+0x4480], R11 ;  /* 0x0044800b01007387 */ /* 0x0009e20000100800 */
[----:B------:R-:W-:-:S03]  /*cdb70*/  IADD3 R15, P0, R15, R14, RZ ;  /* 0x0000000e0f0f7210 */ /* 0x000fc60007f1e0ff */
[----:B------:R4:W-:Y:S04]  /*cdb80*/  LDGSTS.E [R7+0xf180], [R4.64], P2 ;  /* 0x0f18000004077fae */ /* 0x0009e80009121844 */
[----:B-1----:R-:W3:Y:S04]  /*cdb90*/  LDL.LU R9, [R1+0x4f24] ;  /* 0x004f240001097983 */ /* 0x002ee80000300800 */
[----:B------:R1:W-:Y:S04]  /*cdba0*/  STL [R1+0x447c], R18 ;  /* 0x00447c1201007387 */ /* 0x0003e80000100800 */
[----:B------:R-:W3:Y:S04]  /*cdbb0*/  LDL.LU R8, [R1+0x4f6c] ;  /* 0x004f6c0001087983 */ /* 0x000ee80000300800 */
[----:B------:R-:W3:Y:S01]  /*cdbc0*/  LDL.LU R21, [R1+0x4f1c] ;  /* 0x004f1c0001157983 */ /* 0x000ee20000300800 */
[----:B----4-:R-:W-:-:S03]  /*cdbd0*/  IMAD.MOV.U32 R4, RZ, RZ, R11 ;  /* 0x000000ffff047224 */ /* 0x010fc600078e000b */
[----:B------:R-:W3:Y:S04]  /*cdbe0*/  LDL.LU R20, [R1+0x4f28] ;  /* 0x004f280001147983 */ /* 0x000ee80000300800 */
[----:B------:R-:W3:Y:S01]  /*cdbf0*/  LDL.LU R19, [R1+0x4f14] ;  /* 0x004f140001137983 */ /* 0x000ee20000300800 */
[----:B------:R-:W-:-:S03]  /*cdc00*/  IADD3 R13, P3, R13, R14, RZ ;  /* 0x0000000e0d0d7210 */ /* 0x000fc60007f7e0ff */
[----:B------:R-:W3:Y:S01]  /*cdc10*/  LDL.LU R11, [R1+0x4f20] ;  /* 0x004f2000010b7983 */ /* 0x000ee20000300800 */
[----:B------:R-:W-:-:S03]  /*cdc20*/  MOV R5, R18 ;  /* 0x0000001200057202 */ /* 0x000fc60000000f00 */
[----:B------:R-:W1:Y:S04]  /*cdc30*/  S2R R24, SR_TID.X ;  /* 0x0000000000187919 */ /* 0x000e680000002100 */
[----:B------:R1:W-:Y:S01]  /*cdc40*/  LDGSTS.E [R7+0xf200], [R4.64], P2 ;  /* 0x0f20000004077fae */ /* 0x0003e20009121844 */
[----:B------:R-:W-:-:S03]  /*cdc50*/  IMAD.X R16, R16, 0x1, R0, P0 ;  /* 0x0000000110107824 */ /* 0x000fc600000e0600 */
[----:B------:R-:W-:Y:S01]  /*cdc60*/  STL [R1+0x4488], R15 ;  /* 0x0044880f01007387 */ /* 0x000fe20000100800 */
[----:B------:R-:W-:-:S03]  /*cdc70*/  IMAD.X R3, R3, 0x1, R0, P3 ;  /* 0x0000000103037824 */ /* 0x000fc600018e0600 */
[----:B------:R1:W-:Y:S02]  /*cdc80*/  STL [R1+0x4484], R16 ;  /* 0x0044841001007387 */ /* 0x0003e40000100800 */
[----:B-1----:R-:W-:Y:S01]  /*cdc90*/  MOV R4, R15 ;  /* 0x0000000f00047202 */ /* 0x002fe20000000f00 */
[----:B------:R-:W-:Y:S01]  /*cdca0*/  IMAD.MOV.U32 R5, RZ, RZ, R16 ;  /* 0x000000ffff057224 */ /* 0x000fe200078e0010 */
[----:B------:R1:W-:Y:S04]  /*cdcb0*/  STL [R1+0x4490], R13 ;  /* 0x0044900d01007387 */ /* 0x0003e80000100800 */
[----:B------:R1:W-:Y:S04]  /*cdcc0*/  STL [R1+0x448c], R3 ;  /* 0x00448c0301007387 */ /* 0x0003e80000100800 */
[----:B------:R-:W3:Y:S04]  /*cdcd0*/  LDL.LU R18, [R1+0x4f0c] ;  /* 0x004f0c0001127983 */ /* 0x000ee80000300800 */
[----:B------:R1:W-:Y:S04]  /*cdce0*/  LDGSTS.E [R7+0xf280], [R4.64], P2 ;  /* 0x0f28000004077fae */ /* 0x0003e80009121844 */
[----:B------:R-:W3:Y:S04]  /*cdcf0*/  LDL.LU R16, [R1+0x4f18] ;  /* 0x004f180001107983 */ /* 0x000ee80000300800 */
[----:B------:R-:W3:Y:S01]  /*cdd00*/  LDL.LU R15, [R1+0x4f04] ;  /* 0x004f0400010f7983 */ /* 0x000ee20000300800 */
[----:B-1----:R-:W-:-:S03]  /*cdd10*/  IMAD.MOV.U32 R4, RZ, RZ, R13 ;  /* 0x000000ffff047224 */ /* 0x002fc600078e000d */
[----:B------:R-:W3:Y:S01]  /*cdd20*/  LDL.LU R13, [R1+0x4f10] ;  /* 0x004f1000010d7983 */ /* 0x000ee20000300800 */
[----:B------:R-:W-:Y:S02]  /*cdd30*/  MOV R5, R3 ;  /* 0x0000000300057202 */ /* 0x000fe40000000f00 */
[----:B------:R-:W-:Y:S02]  /*cdd40*/  ISETP.GT.AND P0, PT, R6, 0x1, PT ;  /* 0x000000010600780c */ /* 0x000fe40003f04270 */
[----:B------:R-:W-:Y:S01]  /*cdd50*/  LOP3.LUT R24, R24, 0x1f, RZ, 0xc0, !PT ;  /* 0x0000001f18187812 */ /* 0x000fe200078ec0ff */
[----:B------:R1:W-:Y:S01]  /*cdd60*/  LDGSTS.E [R7+0xf300], [R4.64], P2 ;  /* 0x0f30000004077fae */ /* 0x0003e20009121844 */
[----:B------:R-:W-:-:S03]  /*cdd70*/  SEL R3, RZ, 0x4, !P0 ;  /* 0x00000004ff037807 */ /* 0x000fc60004000000 */
[----:B------:R-:W-:Y:S01]  /*cdd80*/  IMAD.SHL.U32 R24, R24, 0x4, RZ ;  /* 0x0000000418187824 */ /* 0x000fe200078e00ff */
[----:B------:R-:W-:-:S04]  /*cdd90*/  SEL R3, R3, RZ, !P1 ;  /* 0x000000ff03037207 */ /* 0x000fc80004800000 */
[----:B------:R-:W-:Y:S02]  /*cdda0*/  ISETP.NE.U32.AND P0, PT, R3, RZ, PT ;  /* 0x000000ff0300720c */ /* 0x000fe40003f05070 */
[----:B--2---:R-:W-:-:S04]  /*cddb0*/  IADD3 R10, P3, R10, R14, RZ ;  /* 0x0000000e0a0a7210 */ /* 0x004fc80007f7e0ff */
[----:B-1----:R-:W-:Y:S01]  /*cddc0*/  MOV R4, R10 ;  /* 0x0000000a00047202 */ /* 0x002fe20000000f00 */
[----:B------:R1:W-:Y:S01]  /*cddd0*/  STL [R1+0x4498], R10 ;  /* 0x0044980a01007387 */ /* 0x0003e20000100800 */
[----:B---3--:R-:W-:-:S04]  /*cdde0*/  IMAD.X R12, R12, 0x1, R0, P3 ;  /* 0x000000010c0c7824 */ /* 0x008fc800018e0600 */
[----:B------:R-:W-:Y:S01]  /*cddf0*/  IMAD.MOV.U32 R5, RZ, RZ, R12 ;  /* 0x000000ffff057224 */ /* 0x000fe200078e000c */
[----:B------:R2:W-:Y:S04]  /*cde00*/  STL [R1+0x4494], R12 ;  /* 0x0044940c01007387 */ /* 0x0005e80000100800 */
[----:B------:R3:W-:Y:S04]  /*cde10*/  LDGSTS.E [R7+0xf380], [R4.64], P2 ;  /* 0x0f38000004077fae */ /* 0x0007e80009121844 */
[----:B-1----:R-:W4:Y:S01]  /*cde20*/  LDL.LU R10, [R1+0x4f08] ;  /* 0x004f0800010a7983 */ /* 0x002f220000300800 */
[----:B--2---:R-:W-:-:S03]  /*cde30*/  LOP3.LUT R12, R24, 0x20, RZ, 0x3c, !PT ;  /* 0x00000020180c7812 */ /* 0x004fc600078e3cff */
[----:B------:R-:W2:Y:S01]  /*cde40*/  LDL.LU R3, [R1+0x4f00] ;  /* 0x004f000001037983 */ /* 0x000ea20000300800 */
[----:B---3--:R-:W-:-:S03]  /*cde50*/  LEA R5, R29, R12, 0x10 ;  /* 0x0000000c1d057211 */ /* 0x008fc600078e80ff */
[----:B------:R-:W3:Y:S01]  /*cde60*/  LDL.LU R12, [R1+0x4efc] ;  /* 0x004efc00010c7983 */ /* 0x000ee20000300800 */
[----:B------:R-:W-:-:S05]  /*cde70*/  IADD3 R8, P2, R8, R14, RZ ;  /* 0x0000000e08087210 */ /* 0x000fca0007f5e0ff */
[----:B------:R-:W-:Y:S01]  /*cde80*/  IMAD.X R9, R9, 0x1, R0, P2 ;  /* 0x0000000109097824 */ /* 0x000fe200010e0600 */
[----:B------:R1:W-:Y:S04]  /*cde90*/  STL [R1+0x4f6c], R8 ;  /* 0x004f6c0801007387 */ /* 0x0003e80000100800 */
[----:B------:R1:W-:Y:S04]  /*cdea0*/  STL [R1+0x4f24], R9 ;  /* 0x004f240901007387 */ /* 0x0003e80000100800 */
[----:B------:R-:W3:Y:S01]  /*cdeb0*/  LDL.LU R4, [R1+0x4ef4] ;  /* 0x004ef40001047983 */ /* 0x000ee20000300800 */
[----:B------:R-:W-:-:S02]  /*cdec0*/  IADD3 R20, P2, R20, R14, RZ ;  /* 0x0000000e14147210 */ /* 0x000fc40007f5e0ff */
[----:B------:R-:W-:Y:S01]  /*cded0*/  IADD3 R11, P3, R11, R14, RZ ;  /* 0x0000000e0b0b7210 */ /* 0x000fe20007f7e0ff */
[----:B------:R1:W-:Y:S02]  /*cdee0*/  LDGSTS.E [R5+0x400], [R8.64], P0 ;  /* 0x0040000008057fae */ /* 0x0003e40008121844 */
[--C-:B------:R-:W-:Y:S02]  /*cdef0*/  IMAD.X R21, R21, 0x1, R0.reuse, P2 ;  /* 0x0000000115157824 */ /* 0x100fe400010e0600 */
[----:B------:R-:W-:Y:S01]  /*cdf00*/  IMAD.X R19, R19, 0x1, R0, P3 ;  /* 0x0000000113137824 */ /* 0x000fe200018e0600 */
[----:B------:R-:W-:Y:S04]  /*cdf10*/  STL [R1+0x4f28], R20 ;  /* 0x004f281401007387 */ /* 0x000fe80000100800 */
[----:B------:R-:W-:Y:S01]  /*cdf20*/  STL [R1+0x4f1c], R21 ;  /* 0x004f1c1501007387 */ /* 0x000fe20000100800 */
[----:B-1----:R-:W-:Y:S01]  /*cdf30*/  MOV R8, R20 ;  /* 0x0000001400087202 */ /* 0x002fe20000000f00 */
[----:B------:R-:W-:-:S02]  /*cdf40*/  IMAD.MOV.U32 R9, RZ, RZ, R21 ;  /* 0x000000ffff097224 */ /* 0x000fc400078e0015 */
[----:B------:R1:W-:Y:S04]  /*cdf50*/  STL [R1+0x4f20], R11 ;  /* 0x004f200b01007387 */ /* 0x0003e80000100800 */
[----:B------:R1:W-:Y:S04]  /*cdf60*/  LDGSTS.E [R5+0x480], [R8.64], P0 ;  /* 0x0048000008057fae */ /* 0x0003e80008121844 */
[----:B------:R1:W-:Y:S04]  /*cdf70*/  STL [R1+0x4f14], R19 ;  /* 0x004f141301007387 */ /* 0x0003e80000100800 */
[----:B------:R-:W3:Y:S01]  /*cdf80*/  LDL.LU R24, [R1+0x4eec] ;  /* 0x004eec0001187983 */ /* 0x000ee20000300800 */
[----:B-1----:R-:W-:-:S03]  /*cdf90*/  IMAD.MOV.U32 R8, RZ, RZ, R11 ;  /* 0x000000ffff087224 */ /* 0x002fc600078e000b */
[----:B------:R-:W3:Y:S04]  /*cdfa0*/  LDL.LU R11, [R1+0x4ef8] ;  /* 0x004ef800010b7983 */ /* 0x000ee80000300800 */
[----:B------:R-:W3:Y:S01]  /*cdfb0*/  LDL.LU R23, [R1+0x4e24] ;  /* 0x004e240001177983 */ /* 0x000ee20000300800 */
[----:B------:R-:W-:-:S03]  /*cdfc0*/  IADD3 R16, P2, R16, R14, RZ ;  /* 0x0000000e10107210 */ /* 0x000fc60007f5e0ff */
[----:B------:R-:W3:Y:S01]  /*cdfd0*/  LDL.LU R22, [R1+0x4e30] ;  /* 0x004e300001167983 */ /* 0x000ee20000300800 */
[----:B------:R-:W-:Y:S01]  /*cdfe0*/  MOV R9, R19 ;  /* 0x0000001300097202 */ /* 0x000fe20000000f00 */
[--C-:B------:R-:W-:Y:S01]  /*cdff0*/  IMAD.X R18, R18, 0x1, R0.reuse, P2 ;  /* 0x0000000112127824 */ /* 0x100fe200010e0600 */
[----:B------:R-:W-:Y:S01]  /*ce000*/  IADD3 R13, P3, R13, R14, RZ ;  /* 0x0000000e0d0d7210 */ /* 0x000fe20007f7e0ff */
[----:B------:R-:W-:Y:S04]  /*ce010*/  STL [R1+0x4f18], R16 ;  /* 0x004f181001007387 */ /* 0x000fe80000100800 */
        /* <DEDUP_REMOVED lines=8> */
[----:B------:R-:W3:Y:S04]  /*ce0a0*/  LDL.LU R20, [R1+0x4e28] ;  /* 0x004e280001147983 */ /* 0x000ee80000300800 */
[----:B------:R1:W-:Y:S04]  /*ce0b0*/  LDGSTS.E [R5+0x580], [R8.64], P0 ;  /* 0x0058000008057fae */ /* 0x0003e80008121844 */
[----:B------:R-:W3:Y:S01]  /*ce0c0*/  LDL.LU R19, [R1+0x4e14] ;  /* 0x004e140001137983 */ /* 0x000ee20000300800 */
[----:B-1----:R-:W-:-:S03]  /*ce0d0*/  IMAD.MOV.U32 R8, RZ, RZ, R13 ;  /* 0x000000ffff087224 */ /* 0x002fc600078e000d */
[----:B------:R-:W3:Y:S01]  /*ce0e0*/  LDL.LU R13, [R1+0x4e20] ;  /* 0x004e2000010d7983 */ /* 0x000ee20000300800 */
[----:B------:R-:W-:-:S05]  /*ce0f0*/  MOV R9, R15 ;  /* 0x0000000f00097202 */ /* 0x000fca0000000f00 */
[----:B------:R1:W-:Y:S01]  /*ce100*/  LDGSTS.E [R5+0x600], [R8.64], P0 ;  /* 0x0060000008057fae */ /* 0x0003e20008121844 */
[-C--:B----4-:R-:W-:Y:S02]  /*ce110*/  IADD3 R10, P2, R10, R14.reuse, RZ ;  /* 0x0000000e0a0a7210 */ /* 0x090fe40007f5e0ff */
[----:B--2---:R-:W-:-:S03]  /*ce120*/  IADD3 R3, P3, R3, R14, RZ ;  /* 0x0000000e03037210 */ /* 0x004fc60007f7e0ff */
[----:B------:R-:W-:Y:S01]  /*ce130*/  STL [R1+0x4f08], R10 ;  /* 0x004f080a01007387 */ /* 0x000fe20000100800 */
[----:B---3--:R-:W-:-:S05]  /*ce140*/  IMAD.X R12, R12, 0x1, R0, P2 ;  /* 0x000000010c0c7824 */ /* 0x008fca00010e0600 */
[----:B------:R2:W-:Y:S04]  /*ce150*/  STL [R1+0x4efc], R12 ;  /* 0x004efc0c01007387 */ /* 0x0005e80000100800 */
[----:B------:R3:W-:Y:S01]  /*ce160*/  STL [R1+0x4f00], R3 ;  /* 0x004f000301007387 */ /* 0x0007e20000100800 */
[----:B-1----:R-:W-:Y:S02]  /*ce170*/  IMAD.MOV.U32 R9, RZ, RZ, R12 ;  /* 0x000000ffff097224 */ /* 0x002fe400078e000c */
[----:B------:R-:W-:-:S05]  /*ce180*/  IMAD.X R4, R4, 0x1, R0, P3 ;  /* 0x0000000104047824 */ /* 0x000fca00018e0600 */
[----:B------:R1:W-:Y:S04]  /*ce190*/  STL [R1+0x4ef4], R4 ;  /* 0x004ef40401007387 */ /* 0x0003e80000100800 */
[----:B------:R-:W4:Y:S04]  /*ce1a0*/  LDL.LU R18, [R1+0x4e0c] ;  /* 0x004e0c0001127983 */ /* 0x000f280000300800 */
[----:B------:R-:W4:Y:S04]  /*ce1b0*/  LDL.LU R16, [R1+0x4e18] ;  /* 0x004e180001107983 */ /* 0x000f280000300800 */
[----:B------:R-:W4:Y:S04]  /*ce1c0*/  LDL.LU R15, [R1+0x4e04] ;  /* 0x004e0400010f7983 */ /* 0x000f280000300800 */
[----:B--2---:R-:W2:Y:S01]  /*ce1d0*/  LDL.LU R12, [R1+0x4e10] ;  /* 0x004e1000010c7983 */ /* 0x004ea20000300800 */
[----:B------:R-:W-:-:S02]  /*ce1e0*/  MOV R8, R10 ;  /* 0x0000000a00087202 */ /* 0x000fc40000000f00 */
[----:B------:R-:W-:Y:S01]  /*ce1f0*/  ISETP.GT.AND P2, PT, R6, 0x5, PT ;  /* 0x000000050600780c */ /* 0x000fe20003f44270 */
[----:B------:R-:W2:Y:S04]  /*ce200*/  LDL.LU R10, [R1+0x4e08] ;  /* 0x004e0800010a7983 */ /* 0x000ea80000300800 */
[----:B------:R1:W-:Y:S01]  /*ce210*/  LDGSTS.E [R5+0x680], [R8.64], P0 ;  /* 0x0068000008057fae */ /* 0x0003e20008121844 */
[-C--:B------:R-:W-:Y:S01]  /*ce220*/  IADD3 R11, P3, R11, R14.reuse, RZ ;  /* 0x0000000e0b0b7210 */ /* 0x080fe20007f7e0ff */
[----:B-1----:R-:W-:Y:S01]  /*ce230*/  IMAD.MOV.U32 R8, RZ, RZ, R3 ;  /* 0x000000ffff087224 */ /* 0x002fe200078e0003 */
[----:B---3--:R-:W-:Y:S02]  /*ce240*/  SEL R3, RZ, 0x4, !P2 ;  /* 0x00000004ff037807 */ /* 0x008fe40005000000 */
[----:B------:R-:W-:Y:S01]  /*ce250*/  IADD3 R22, P4, R22, R14, RZ ;  /* 0x0000000e16167210 */ /* 0x000fe20007f9e0ff */
[----:B------:R-:W-:Y:S01]  /*ce260*/  IMAD.X R24, R24, 0x1, R0, P3 ;  /* 0x0000000118187824 */ /* 0x000fe200018e0600 */
[----:B------:R-:W-:-:S02]  /*ce270*/  MOV R9, R4 ;  /* 0x0000000400097202 */ /* 0x000fc40000000f00 */
[----:B------:R-:W3:Y:S01]  /*ce280*/  LDL.LU R4, [R1+0x4e00] ;  /* 0x004e000001047983 */ /* 0x000ee20000300800 */
[----:B------:R-:W-:Y:S01]  /*ce290*/  SEL R3, R3, RZ, !P1 ;  /* 0x000000ff03037207 */ /* 0x000fe20004800000 */
[----:B------:R-:W-:Y:S02]  /*ce2a0*/  IMAD.X R23, R23, 0x1, R0, P4 ;  /* 0x0000000117177824 */ /* 0x000fe400020e0600 */
[----:B------:R1:W-:Y:S01]  /*ce2b0*/  STL [R1+0x4ef8], R11 ;  /* 0x004ef80b01007387 */ /* 0x0003e20000100800 */
[----:B------:R-:W-:-:S03]  /*ce2c0*/  ISETP.NE.U32.AND P2, PT, R3, RZ, PT ;  /* 0x000000ff0300720c */ /* 0x000fc60003f45070 */
[----:B------:R1:W-:Y:S04]  /*ce2d0*/  LDGSTS.E [R5+0x700], [R8.64], P0 ;  /* 0x0070000008057fae */ /* 0x0003e80008121844 */
[----:B------:R1:W-:Y:S04]  /*ce2e0*/  STL [R1+0x4eec], R24 ;  /* 0x004eec1801007387 */ /* 0x0003e80000100800 */
[----:B------:R-:W-:Y:S01]  /*ce2f0*/  STL [R1+0x4e30], R22 ;  /* 0x004e301601007387 */ /* 0x000fe20000100800 */
[----:B-1----:R-:W-:Y:S01]  /*ce300*/  MOV R8, R11 ;  /* 0x0000000b00087202 */ /* 0x002fe20000000f00 */
[----:B------:R-:W-:-:S02]  /*ce310*/  IMAD.MOV.U32 R9, RZ, RZ, R24 ;  /* 0x000000ffff097224 */ /* 0x000fc400078e0018 */
[----:B------:R-:W3:Y:S04]  /*ce320*/  LDL.LU R11, [R1+0x4dfc] ;  /* 0x004dfc00010b7983 */ /* 0x000ee80000300800 */
[----:B------:R-:W-:Y:S04]  /*ce330*/  STL [R1+0x4e24], R23 ;  /* 0x004e241701007387 */ /* 0x000fe80000100800 */
[----:B------:R-:W3:Y:S04]  /*ce340*/  LDL.LU R3, [R1+0x4df4] ;  /* 0x004df40001037983 */ /* 0x000ee80000300800 */
[----:B------:R1:W-:Y:S01]  /*ce350*/  LDGSTS.E [R5+0x780], [R8.64], P0 ;  /* 0x0078000008057fae */ /* 0x0003e20008121844 */
[----:B------:R-:W-:-:S05]  /*ce360*/  IADD3 R20, P0, R20, R14, RZ ;  /* 0x0000000e14147210 */ /* 0x000fca0007f1e0ff */
[----:B------:R-:W-:Y:S02]  /*ce370*/  IMAD.X R21, R21, 0x1, R0, P0 ;  /* 0x0000000115157824 */ /* 0x000fe400000e0600 */
[----:B-1----:R-:W-:Y:S01]  /*ce380*/  IMAD.MOV.U32 R8, RZ, RZ, R22 ;  /* 0x000000ffff087224 */ /* 0x002fe200078e0016 */
[----:B------:R-:W-:Y:S02]  /*ce390*/  MOV R9, R23 ;  /* 0x0000001700097202 */ /* 0x000fe40000000f00 */
[----:B------:R-:W-:-:S03]  /*ce3a0*/  IADD3 R13, P3, R13, R14, RZ ;  /* 0x0000000e0d0d7210 */ /* 0x000fc60007f7e0ff */
[----:B------:R1:W-:Y:S02]  /*ce3b0*/  LDGSTS.E [R5+0x1400], [R8.64], P2 ;  /* 0x0140000008057fae */ /* 0x0003e40009121844 */
[----:B------:R-:W-:Y:S02]  /*ce3c0*/  IMAD.X R19, R19, 0x1, R0, P3 ;  /* 0x0000000113137824 */ /* 0x000fe400018e0600 */
        /* <DEDUP_REMOVED lines=14> */
[----:B----4-:R-:W-:-:S05]  /*ce4b0*/  IADD3 R16, P0, R16, R14, RZ ;  /* 0x0000000e10107210 */ /* 0x010fca0007f1e0ff */
[--C-:B------:R-:W-:Y:S01]  /*ce4c0*/  IMAD.X R18, R18, 0x1, R0.reuse, P0 ;  /* 0x0000000112127824 */ /* 0x100fe200000e0600 */
[----:B--2---:R-:W-:Y:S01]  /*ce4d0*/  IADD3 R12, P3, R12, R14, RZ ;  /* 0x0000000e0c0c7210 */ /* 0x004fe20007f7e0ff */
        /* <DEDUP_REMOVED lines=14> */
[----:B---3--:R-:W-:Y:S02]  /*ce5c0*/  IADD3 R4, P3, R4, R14, RZ ;  /* 0x0000000e04047210 */ /* 0x008fe40007f7e0ff */
[----:B------:R-:W-:Y:S01]  /*ce5d0*/  MOV R9, R15 ;  /* 0x0000000f00097202 */ /* 0x000fe20000000f00 */
[--C-:B------:R-:W-:Y:S01]  /*ce5e0*/  IMAD.X R11, R11, 0x1, R0.reuse, P0 ;  /* 0x000000010b0b7824 */ /* 0x100fe200000e0600 */
[----:B------:R-:W-:Y:S04]  /*ce5f0*/  STL [R1+0x4e08], R10 ;  /* 0x004e080a01007387 */ /* 0x000fe80000100800 */
[----:B------:R1:W-:Y:S01]  /*ce600*/  STL [R1+0x4dfc], R11 ;  /* 0x004dfc0b01007387 */ /* 0x0003e20000100800 */
[----:B------:R-:W-:-:S03]  /*ce610*/  IMAD.X R3, R3, 0x1, R0, P3 ;  /* 0x0000000103037824 */ /* 0x000fc600018e0600 */
[----:B------:R-:W-:Y:S04]  /*ce620*/  STL [R1+0x4e00], R4 ;  /* 0x004e000401007387 */ /* 0x000fe80000100800 */
[----:B------:R3:W-:Y:S04]  /*ce630*/  STL [R1+0x4df4], R3 ;  /* 0x004df40301007387 */ /* 0x0007e80000100800 */
[----:B------:R-:W4:Y:S04]  /*ce640*/  LDL.LU R18, [R1+0x4d0c] ;  /* 0x004d0c0001127983 */ /* 0x000f280000300800 */
[----:B------:R1:W-:Y:S04]  /*ce650*/  LDGSTS.E [R5+0x1600], [R8.64], P2 ;  /* 0x0160000008057fae */ /* 0x0003e80009121844 */
[----:B------:R-:W4:Y:S04]  /*ce660*/  LDL.LU R16, [R1+0x4d18] ;  /* 0x004d180001107983 */ /* 0x000f280000300800 */
[----:B--2---:R-:W2:Y:S01]  /*ce670*/  LDL.LU R15, [R1+0x4d04] ;  /* 0x004d0400010f7983 */ /* 0x004ea20000300800 */
[----:B-1----:R-:W-:-:S03]  /*ce680*/  IMAD.MOV.U32 R9, RZ, RZ, R11 ;  /* 0x000000ffff097224 */ /* 0x002fc600078e000b */
[----:B------:R-:W2:Y:S01]  /*ce690*/  LDL.LU R11, [R1+0x4d10] ;  /* 0x004d1000010b7983 */ /* 0x000ea20000300800 */
[----:B------:R-:W-:Y:S02]  /*ce6a0*/  MOV R8, R10 ;  /* 0x0000000a00087202 */ /* 0x000fe40000000f00 */
[----:B------:R-:W-:Y:S01]  /*ce6b0*/  ISETP.GT.AND P0, PT, R6, 0x9, PT ;  /* 0x000000090600780c */ /* 0x000fe20003f04270 */
[----:B------:R-:W2:Y:S04]  /*ce6c0*/  LDL.LU R10, [R1+0x4d08] ;  /* 0x004d0800010a7983 */ /* 0x000ea80000300800 */
[----:B------:R1:W-:Y:S02]  /*ce6d0*/  LDGSTS.E [R5+0x1680], [R8.64], P2 ;  /* 0x0168000008057fae */ /* 0x0003e40009121844 */
[----:B-1----:R-:W-:Y:S01]  /*ce6e0*/  MOV R9, R3 ;  /* 0x0000000300097202 */ /* 0x002fe20000000f00 */
[----:B------:R-:W-:Y:S01]  /*ce6f0*/  IMAD.MOV.U32 R8, RZ, RZ, R4 ;  /* 0x000000ffff087224 */ /* 0x000fe200078e0004 */
[----:B---3--:R-:W-:Y:S01]  /*ce700*/  SEL R3, RZ, 0x4, !P0 ;  /* 0x00000004ff037807 */ /* 0x008fe20004000000 */
[----:B------:R-:W2:Y:S01]  /*ce710*/  LDL.LU R4, [R1+0x4d00] ;  /* 0x004d000001047983 */ /* 0x000ea20000300800 */
[----:B------:R-:W-:-:S03]  /*ce720*/  IADD3 R13, P3, R13, R14, RZ ;  /* 0x0000000e0d0d7210 */ /* 0x000fc60007f7e0ff */
[----:B------:R1:W-:Y:S01]  /*ce730*/  LDGSTS.E [R5+0x1700], [R8.64], P2 ;  /* 0x0170000008057fae */ /* 0x0003e20009121844 */
[----:B------:R-:W-:Y:S01]  /*ce740*/  SEL R3, R3, RZ, !P1 ;  /* 0x000000ff03037207 */ /* 0x000fe20004800000 */
[--C-:B------:R-:W-:Y:S01]  /*ce750*/  IMAD.X R24, R24, 0x1, R0.reuse, P3 ;  /* 0x0000000118187824 */ /* 0x100fe200018e0600 */
[----:B------:R-:W-:Y:S01]  /*ce760*/  IADD3 R22, P4, R22, R14, RZ ;  /* 0x0000000e16167210 */ /* 0x000fe20007f9e0ff */
[----:B------:R1:W-:Y:S04]  /*ce770*/  STL [R1+0x4df8], R13 ;  /* 0x004df80d01007387 */ /* 0x0003e80000100800 */
[----:B------:R-:W-:Y:S01]  /*ce780*/  IMAD.X R23, R23, 0x1, R0, P4 ;  /* 0x0000000117177824 */ /* 0x000fe200020e0600 */
[----:B------:R4:W-:Y:S01]  /*ce790*/  STL [R1+0x4dec], R24 ;  /* 0x004dec1801007387 */ /* 0x0009e20000100800 */
[----:B-1----:R-:W-:-:S03]  /*ce7a0*/  MOV R8, R13 ;  /* 0x0000000d00087202 */ /* 0x002fc60000000f00 */
[----:B------:R-:W-:Y:S01]  /*ce7b0*/  STL [R1+0x4d70], R22 ;  /* 0x004d701601007387 */ /* 0x000fe20000100800 */
[----:B------:R-:W-:-:S03]  /*ce7c0*/  ISETP.NE.U32.AND P0, PT, R3, RZ, PT ;  /* 0x000000ff0300720c */ /* 0x000fc60003f05070 */
[----:B------:R-:W2:Y:S04]  /*ce7d0*/  LDL.LU R13, [R1+0x4cfc] ;  /* 0x004cfc00010d7983 */ /* 0x000ea80000300800 */
[----:B------:R-:W-:Y:S04]  /*ce7e0*/  STL [R1+0x4d24], R23 ;  /* 0x004d241701007387 */ /* 0x000fe80000100800 */
[----:B------:R-:W2:Y:S01]  /*ce7f0*/  LDL.LU R3, [R1+0x4cf4] ;  /* 0x004cf40001037983 */ /* 0x000ea20000300800 */
[----:B------:R-:W-:-:S05]  /*ce800*/  IMAD.MOV.U32 R9, RZ, RZ, R24 ;  /* 0x000000ffff097224 */ /* 0x000fca00078e0018 */
[----:B------:R1:W-:Y:S02]  /*ce810*/  LDGSTS.E [R5+0x1780], [R8.64], P2 ;  /* 0x0178000008057fae */ /* 0x0003e40009121844 */
[----:B-1----:R-:W-:Y:S01]  /*ce820*/  IMAD.MOV.U32 R8, RZ, RZ, R22 ;  /* 0x000000ffff087224 */ /* 0x002fe200078e0016 */
[----:B------:R-:W-:-:S05]  /*ce830*/  MOV R9, R23 ;  /* 0x0000001700097202 */ /* 0x000fca0000000f00 */
[----:B------:R1:W-:Y:S01]  /*ce840*/  LDGSTS.E [R5+0x2400], [R8.64], P0 ;  /* 0x0240000008057fae */ /* 0x0003e20008121844 */
[----:B----4-:R-:W-:-:S05]  /*ce850*/  IADD3 R20, P2, R20, R14, RZ ;  /* 0x0000000e14147210 */ /* 0x010fca0007f5e0ff */
[--C-:B------:R-:W-:Y:S01]  /*ce860*/  IMAD.X R21, R21, 0x1, R0.reuse, P2 ;  /* 0x0000000115157824 */ /* 0x100fe200010e0600 */
[----:B-1----:R-:W-:Y:S01]  /*ce870*/  MOV R8, R20 ;  /* 0x0000001400087202 */ /* 0x002fe20000000f00 */
[----:B------:R-:W-:Y:S02]  /*ce880*/  STL [R1+0x4d28], R20 ;  /* 0x004d281401007387 */ /* 0x000fe40000100800 */
[----:B------:R-:W-:Y:S01]  /*ce890*/  IMAD.MOV.U32 R9, RZ, RZ, R21 ;  /* 0x000000ffff097224 */ /* 0x000fe200078e0015 */
[----:B------:R-:W-:Y:S01]  /*ce8a0*/  IADD3 R12, P3, R12, R14, RZ ;  /* 0x0000000e0c0c7210 */ /* 0x000fe20007f7e0ff */
[----:B------:R-:W-:Y:S04]  /*ce8b0*/  STL [R1+0x4d1c], R21 ;  /* 0x004d1c1501007387 */ /* 0x000fe80000100800 */
[----:B------:R-:W-:Y:S01]  /*ce8c0*/  IMAD.X R19, R19, 0x1, R0, P3 ;  /* 0x0000000113137824 */ /* 0x000fe200018e0600 */
[----:B------:R1:W-:Y:S04]  /*ce8d0*/  STL [R1+0x4d20], R12 ;  /* 0x004d200c01007387 */ /* 0x0003e80000100800 */
[----:B------:R4:W-:Y:S04]  /*ce8e0*/  LDGSTS.E [R5+0x2480], [R8.64], P0 ;  /* 0x0248000008057fae */ /* 0x0009e80008121844 */
[----:B------:R1:W-:Y:S04]  /*ce8f0*/  STL [R1+0x4d14], R19 ;  /* 0x004d141301007387 */ /* 0x0003e80000100800 */
[----:B------:R-:W3:Y:S01]  /*ce900*/  LDL.LU R24, [R1+0x4cec] ;  /* 0x004cec0001187983 */ /* 0x000ee20000300800 */
[----:B----4-:R-:W-:-:S03]  /*ce910*/  IMAD.MOV.U32 R8, RZ, RZ, R12 ;  /* 0x000000ffff087224 */ /* 0x010fc600078e000c */
[----:B-1----:R-:W4:Y:S04]  /*ce920*/  LDL.LU R12, [R1+0x4cf8] ;  /* 0x004cf800010c7983 */ /* 0x002f280000300800 */
[----:B------:R-:W3:Y:S04]  /*ce930*/  LDL.LU R23, [R1+0x4c24] ;  /* 0x004c240001177983 */ /* 0x000ee80000300800 */
[----:B------:R-:W3:Y:S01]  /*ce940*/  LDL.LU R22, [R1+0x4c70] ;  /* 0x004c700001167983 */ /* 0x000ee20000300800 */
[----:B------:R-:W-:Y:S02]  /*ce950*/  IADD3 R16, P2, R16, R14, RZ ;  /* 0x0000000e10107210 */ /* 0x000fe40007f5e0ff */
[----:B------:R-:W-:-:S03]  /*ce960*/  MOV R9, R19 ;  /* 0x0000001300097202 */ /* 0x000fc60000000f00 */
[--C-:B------:R-:W-:Y:S01]  /*ce970*/  IMAD.X R18, R18, 0x1, R0.reuse, P2 ;  /* 0x0000000112127824 */ /* 0x100fe200010e0600 */
[----:B--2---:R-:W-:Y:S01]  /*ce980*/  IADD3 R11, P3, R11, R14, RZ ;  /* 0x0000000e0b0b7210 */ /* 0x004fe20007f7e0ff */
        /* <DEDUP_REMOVED lines=8> */
[----:B------:R-:W3:Y:S04]  /*cea10*/  LDL.LU R21, [R1+0x4c1c] ;  /* 0x004c1c0001157983 */ /* 0x000ee80000300800 */
[----:B------:R-:W3:Y:S01]  /*cea20*/  LDL.LU R20, [R1+0x4c28] ;  /* 0x004c280001147983 */ /* 0x000ee20000300800 */
[----:B------:R-:W-:-:S03]  /*cea30*/  IADD3 R10, P2, R10, R14, RZ ;  /* 0x0000000e0a0a7210 */ /* 0x000fc60007f5e0ff */
[----:B------:R1:W-:Y:S04]  /*cea40*/  LDGSTS.E [R5+0x2580], [R8.64], P0 ;  /* 0x0258000008057fae */ /* 0x0003e80008121844 */
[----:B------:R-:W3:Y:S01]  /*cea50*/  LDL.LU R19, [R1+0x4c14] ;  /* 0x004c140001137983 */ /* 0x000ee20000300800 */
[----:B------:R-:W-:Y:S01]  /*cea60*/  IADD3 R4, P3, R4, R14, RZ ;  /* 0x0000000e04047210 */ /* 0x000fe20007f7e0ff */
[----:B-1----:R-:W-:Y:S02]  /*cea70*/  IMAD.MOV.U32 R8, RZ, RZ, R11 ;  /* 0x000000ffff087224 */ /* 0x002fe400078e000b */
[----:B--2---:R-:W2:Y:S01]  /*cea80*/  LDL.LU R11, [R1+0x4c20] ;  /* 0x004c2000010b7983 */ /* 0x004ea20000300800 */
[----:B------:R-:W-:Y:S01]  /*cea90*/  IMAD.X R13, R13, 0x1, R0, P2 ;  /* 0x000000010d0d7824 */ /* 0x000fe200010e0600 */
[----:B------:R-:W-:-:S02]  /*ceaa0*/  MOV R9, R15 ;  /* 0x0000000f00097202 */ /* 0x000fc40000000f00 */
[----:B------:R-:W-:Y:S01]  /*ceab0*/  STL [R1+0x4d08], R10 ;  /* 0x004d080a01007387 */ /* 0x000fe20000100800 */
[----:B------:R-:W-:-:S03]  /*ceac0*/  IMAD.X R3, R3, 0x1, R0, P3 ;  /* 0x0000000103037824 */ /* 0x000fc600018e0600 */
[----:B------:R1:W-:Y:S04]  /*cead0*/  STL [R1+0x4cfc], R13 ;  /* 0x004cfc0d01007387 */ /* 0x0003e80000100800 */
[----:B------:R-:W-:Y:S04]  /*ceae0*/  STL [R1+0x4d00], R4 ;  /* 0x004d000401007387 */ /* 0x000fe80000100800 */
[----:B------:R1:W-:Y:S04]  /*ceaf0*/  STL [R1+0x4cf4], R3 ;  /* 0x004cf40301007387 */ /* 0x0003e80000100800 */
[----:B------:R-:W2:Y:S04]  /*ceb00*/  LDL.LU R18, [R1+0x4c0c] ;  /* 0x004c0c0001127983 */ /* 0x000ea80000300800 */
[----:B------:R1:W-:Y:S04]  /*ceb10*/  LDGSTS.E [R5+0x2600], [R8.64], P0 ;  /* 0x0260000008057fae */ /* 0x0003e80008121844 */
[----:B------:R-:W2:Y:S04]  /*ceb20*/  LDL.LU R16, [R1+0x4c18] ;  /* 0x004c180001107983 */ /* 0x000ea80000300800 */
[----:B------:R-:W2:Y:S01]  /*ceb30*/  LDL.LU R15, [R1+0x4c04] ;  /* 0x004c0400010f7983 */ /* 0x000ea20000300800 */
        /* <DEDUP_REMOVED lines=8> */
[----:B------:R-:W-:Y:S01]  /*cebc0*/  SEL R3, RZ, 0x4, !P2 ;  /* 0x00000004ff037807 */ /* 0x000fe20005000000 */
[----:B------:R-:W2:Y:S03]  /*cebd0*/  LDL.LU R4, [R1+0x4c00] ;  /* 0x004c000001047983 */ /* 0x000ea60000300800 */
[----:B------:R-:W-:Y:S01]  /*cebe0*/  SEL R3, R3, RZ, !P1 ;  /* 0x000000ff03037207 */ /* 0x000fe20004800000 */
[----:B------:R1:W-:Y:S03]  /*cebf0*/  LDGSTS.E [R5+0x2700], [R8.64], P0 ;  /* 0x0270000008057fae */ /* 0x0003e60008121844 */
[----:B------:R-:W-:-:S02]  /*cec00*/  ISETP.NE.U32.AND P2, PT, R3, RZ, PT ;  /* 0x000000ff0300720c */ /* 0x000fc40003f45070 */
[----:B----4-:R-:W-:-:S05]  /*cec10*/  IADD3 R12, P3, R12, R14, RZ ;  /* 0x0000000e0c0c7210 */ /* 0x010fca0007f7e0ff */
[----:B---3--:R-:W-:Y:S01]  /*cec20*/  IMAD.X R24, R24, 0x1, R0, P3 ;  /* 0x0000000118187824 */ /* 0x008fe200018e0600 */
[----:B------:R-:W-:Y:S01]  /*cec30*/  IADD3 R22, P4, R22, R14, RZ ;  /* 0x0000000e16167210 */ /* 0x000fe20007f9e0ff */
[----:B------:R3:W-:Y:S01]  /*cec40*/  STL [R1+0x4cf8], R12 ;  /* 0x004cf80c01007387 */ /* 0x0007e20000100800 */
[----:B-1----:R-:W-:-:S03]  /*cec50*/  MOV R8, R12 ;  /* 0x0000000c00087202 */ /* 0x002fc60000000f00 */
[----:B------:R-:W-:Y:S01]  /*cec60*/  IMAD.X R23, R23, 0x1, R0, P4 ;  /* 0x0000000117177824 */ /* 0x000fe200020e0600 */
[----:B------:R1:W-:Y:S04]  /*cec70*/  STL [R1+0x4cec], R24 ;  /* 0x004cec1801007387 */ /* 0x0003e80000100800 */
[----:B------:R-:W-:Y:S04]  /*cec80*/  STL [R1+0x4c70], R22 ;  /* 0x004c701601007387 */ /* 0x000fe80000100800 */
[----:B---3--:R-:W3:Y:S04]  /*cec90*/  LDL.LU R12, [R1+0x4bfc] ;  /* 0x004bfc00010c7983 */ /* 0x008ee80000300800 */
[----:B------:R-:W-:Y:S04]  /*ceca0*/  STL [R1+0x4c24], R23 ;  /* 0x004c241701007387 */ /* 0x000fe80000100800 */
[----:B------:R-:W4:Y:S01]  /*cecb0*/  LDL.LU R3, [R1+0x4bf4] ;  /* 0x004bf40001037983 */ /* 0x000f220000300800 */
        /* <DEDUP_REMOVED lines=8> */
[----:B--2---:R-:W-:Y:S01]  /*ced40*/  IADD3 R11, P3, R11, R14, RZ ;  /* 0x0000000e0b0b7210 */ /* 0x004fe20007f7e0ff */
[----:B-1----:R-:W-:Y:S01]  /*ced50*/  IMAD.MOV.U32 R9, RZ, RZ, R21 ;  /* 0x000000ffff097224 */ /* 0x002fe200078e0015 */
[----:B------:R-:W-:-:S03]  /*ced60*/  MOV R8, R20 ;  /* 0x0000001400087202 */ /* 0x000fc60000000f00 */
[----:B------:R-:W-:Y:S01]  /*ced70*/  IMAD.X R19, R19, 0x1, R0, P3 ;  /* 0x0000000113137824 */ /* 0x000fe200018e0600 */
[----:B------:R-:W-:Y:S04]  /*ced80*/  STL [R1+0x4c1c], R21 ;  /* 0x004c1c1501007387 */ /* 0x000fe80000100800 */
[----:B------:R1:W-:Y:S04]  /*ced90*/  STL [R1+0x4c20], R11 ;  /* 0x004c200b01007387 */ /* 0x0003e80000100800 */
[----:B------:R2:W-:Y:S04]  /*ceda0*/  LDGSTS.E [R5+0x3480], [R8.64], P2 ;  /* 0x0348000008057fae */ /* 0x0005e80009121844 */
[----:B------:R1:W-:Y:S04]  /*cedb0*/  STL [R1+0x4c14], R19 ;  /* 0x004c141301007387 */ /* 0x0003e80000100800 */
[----:B------:R-:W4:Y:S01]  /*cedc0*/  LDL.LU R24, [R1+0x4bec] ;  /* 0x004bec0001187983 */ /* 0x000f220000300800 */
[----:B--2---:R-:W-:-:S03]  /*cedd0*/  IMAD.MOV.U32 R8, RZ, RZ, R11 ;  /* 0x000000ffff087224 */ /* 0x004fc600078e000b */
[----:B-1----:R-:W2:Y:S04]  /*cede0*/  LDL.LU R11, [R1+0x4bf8] ;  /* 0x004bf800010b7983 */ /* 0x002ea80000300800 */
[----:B------:R-:W2:Y:S01]  /*cedf0*/  LDL.LU R23, [R1+0x4b30] ;  /* 0x004b300001177983 */ /* 0x000ea20000300800 */
[----:B------:R-:W-:-:S03]  /*cee00*/  IADD3 R16, P0, R16, R14, RZ ;  /* 0x0000000e10107210 */ /* 0x000fc60007f1e0ff */
[----:B------:R-:W2:Y:S01]  /*cee10*/  LDL.LU R22, [R1+0x4b34] ;  /* 0x004b340001167983 */ /* 0x000ea20000300800 */
        /* <DEDUP_REMOVED lines=11> */
[----:B------:R-:W2:Y:S04]  /*ceed0*/  LDL.LU R21, [R1+0x4b38] ;  /* 0x004b380001157983 */ /* 0x000ea80000300800 */
[----:B------:R-:W2:Y:S04]  /*ceee0*/  LDL.LU R20, [R1+0x4b3c] ;  /* 0x004b3c0001147983 */ /* 0x000ea80000300800 */
[----:B------:R1:W-:Y:S04]  /*ceef0*/  LDGSTS.E [R5+0x3580], [R8.64], P2 ;  /* 0x0358000008057fae */ /* 0x0003e80009121844 */
[----:B------:R-:W2:Y:S01]  /*cef00*/  LDL.LU R19, [R1+0x4b40] ;  /* 0x004b400001137983 */ /* 0x000ea20000300800 */
[----:B-1----:R-:W-:-:S03]  /*cef10*/  IMAD.MOV.U32 R8, RZ, RZ, R13 ;  /* 0x000000ffff087224 */ /* 0x002fc600078e000d */
[----:B------:R-:W2:Y:S01]  /*cef20*/  LDL.LU R13, [R1+0x4b44] ;  /* 0x004b4400010d7983 */ /* 0x000ea20000300800 */
[-C--:B------:R-:W-:Y:S02]  /*cef30*/  IADD3 R10, P0, R10, R14.reuse, RZ ;  /* 0x0000000e0a0a7210 */ /* 0x080fe40007f1e0ff */
[----:B------:R-:W-:Y:S02]  /*cef40*/  IADD3 R4, P3, R4, R14, RZ ;  /* 0x0000000e04047210 */ /* 0x000fe40007f7e0ff */
[----:B------:R-:W-:Y:S01]  /*cef50*/  MOV R9, R15 ;  /* 0x0000000f00097202 */ /* 0x000fe20000000f00 */
[----:B------:R-:W-:Y:S04]  /*cef60*/  STL [R1+0x4c08], R10 ;  /* 0x004c080a01007387 */ /* 0x000fe80000100800 */
[----:B------:R1:W-:Y:S01]  /*cef70*/  LDGSTS.E [R5+0x3600], [R8.64], P2 ;  /* 0x0360000008057fae */ /* 0x0003e20009121844 */
[----:B---3--:R-:W-:-:S05]  /*cef80*/  IMAD.X R12, R12, 0x1, R0, P0 ;  /* 0x000000010c0c7824 */ /* 0x008fca00000e0600 */
[----:B------:R3:W-:Y:S01]  /*cef90*/  STL [R1+0x4bfc], R12 ;  /* 0x004bfc0c01007387 */ /* 0x0007e20000100800 */
[----:B----4-:R-:W-:-:S03]  /*cefa0*/  IMAD.X R3, R3, 0x1, R0, P3 ;  /* 0x0000000103037824 */ /* 0x010fc600018e0600 */
[----:B------:R-:W-:Y:S01]  /*cefb0*/  STL [R1+0x4c00], R4 ;  /* 0x004c000401007387 */ /* 0x000fe20000100800 */
[----:B-1----:R-:W-:-:S03]  /*cefc0*/  IMAD.MOV.U32 R9, RZ, RZ, R12 ;  /* 0x000000ffff097224 */ /* 0x002fc600078e000c */
[----:B------:R1:W-:Y:S04]  /*cefd0*/  STL [R1+0x4bf4], R3 ;  /* 0x004bf40301007387 */ /* 0x0003e80000100800 */
[----:B------:R-:W4:Y:S04]  /*cefe0*/  LDL.LU R18, [R1+0x4b48] ;  /* 0x004b480001127983 */ /* 0x000f280000300800 */
[----:B------:R-:W4:Y:S04]  /*ceff0*/  LDL.LU R16, [R1+0x4b4c] ;  /* 0x004b4c0001107983 */ /* 0x000f280000300800 */
[----:B------:R-:W4:Y:S04]  /*cf000*/  LDL.LU R15, [R1+0x4b50] ;  /* 0x004b5000010f7983 */ /* 0x000f280000300800 */
[----:B---3--:R-:W3:Y:S01]  /*cf010*/  LDL.LU R12, [R1+0x4b54] ;  /* 0x004b5400010c7983 */ /* 0x008ee20000300800 */
        /* <DEDUP_REMOVED lines=12> */
[----:B------:R-:W-:Y:S01]  /*cf0e0*/  IMAD.X R24, R24, 0x1, R0, P3 ;  /* 0x0000000118187824 */ /* 0x000fe200018e0600 */
[----:B------:R-:W-:Y:S01]  /*cf0f0*/  IADD3 R22, P4, R22, R14, RZ ;  /* 0x0000000e16167210 */ /* 0x000fe20007f9e0ff */
[----:B------:R2:W-:Y:S01]  /*cf100*/  STL [R1+0x4bf8], R11 ;  /* 0x004bf80b01007387 */ /* 0x0005e20000100800 */
[----:B-1----:R-:W-:-:S03]  /*cf110*/  MOV R8, R11 ;  /* 0x0000000b00087202 */ /* 0x002fc60000000f00 */
[----:B------:R-:W-:Y:S01]  /*cf120*/  IMAD.X R23, R23, 0x1, R0, P4 ;  /* 0x0000000117177824 */ /* 0x000fe200020e0600 */
[----:B------:R1:W-:Y:S01]  /*cf130*/  STL [R1+0x4bec], R24 ;  /* 0x004bec1801007387 */ /* 0x0003e20000100800 */
[----:B------:R-:W-:-:S03]  /*cf140*/  IMAD.MOV.U32 R9, RZ, RZ, R24 ;  /* 0x000000ffff097224 */ /* 0x000fc600078e0018 */
[----:B------:R-:W-:Y:S04]  /*cf150*/  STL [R1+0x4b34], R22 ;  /* 0x004b341601007387 */ /* 0x000fe80000100800 */
[----:B--2---:R-:W2:Y:S04]  /*cf160*/  LDL.LU R11, [R1+0x4b58] ;  /* 0x004b5800010b7983 */ /* 0x004ea80000300800 */
[----:B------:R-:W-:Y:S04]  /*cf170*/  STL [R1+0x4b30], R23 ;  /* 0x004b301701007387 */ /* 0x000fe80000100800 */
[----:B------:R-:W2:Y:S04]  /*cf180*/  LDL.LU R3, [R1+0x4b60] ;  /* 0x004b600001037983 */ /* 0x000ea80000300800 */
        /* <DEDUP_REMOVED lines=43> */
[----:B--2---:R-:W-:-:S05]  /*cf440*/  IMAD.X R11, R11, 0x1, R0, P2 ;  /* 0x000000010b0b7824 */ /* 0x004fca00010e0600 */
[----:B------:R2:W-:Y:S01]  /*cf450*/  STL [R1+0x4b58], R11 ;  /* 0x004b580b01007387 */ /* 0x0005e20000100800 */
[----:B------:R-:W-:-:S03]  /*cf460*/  IMAD.X R3, R3, 0x1, R0, P3 ;  /* 0x0000000103037824 */ /* 0x000fc600018e0600 */
[----:B------:R-:W-:Y:S01]  /*cf470*/  STL [R1+0x4b64], R4 ;  /* 0x004b640401007387 */ /* 0x000fe20000100800 */
[----:B-1----:R-:W-:-:S03]  /*cf480*/  IMAD.MOV.U32 R9, RZ, RZ, R11 ;  /* 0x000000ffff097224 */ /* 0x002fc600078e000b */
[----:B------:R1:W-:Y:S04]  /*cf490*/  STL [R1+0x4b60], R3 ;  /* 0x004b600301007387 */ /* 0x0003e80000100800 */
[----:B------:R-:W4:Y:S04]  /*cf4a0*/  LDL.LU R18, [R1+0x4a48] ;  /* 0x004a480001127983 */ /* 0x000f280000300800 */
[----:B------:R-:W4:Y:S04]  /*cf4b0*/  LDL.LU R16, [R1+0x4a4c] ;  /* 0x004a4c0001107983 */ /* 0x000f280000300800 */
[----:B---3--:R-:W2:Y:S04]  /*cf4c0*/  LDL.LU R15, [R1+0x4a50] ;  /* 0x004a5000010f7983 */ /* 0x008ea80000300800 */
[----:B--2---:R-:W2:Y:S01]  /*cf4d0*/  LDL.LU R11, [R1+0x4a54] ;  /* 0x004a5400010b7983 */ /* 0x004ea20000300800 */
[----:B------:R-:W-:-:S02]  /*cf4e0*/  MOV R8, R10 ;  /* 0x0000000a00087202 */ /* 0x000fc40000000f00 */
        /* <DEDUP_REMOVED lines=42> */
[----:B------:R-:W-:-:S05]  /*cf790*/  MOV R9, R19 ;  /* 0x0000001300097202 */ /* 0x000fca0000000f00 */
[----:B------:R1:W-:Y:S01]  /*cf7a0*/  LDGSTS.E [R5+0x5500], [R8.64], P2 ;  /* 0x0550000008057fae */ /* 0x0003e20009121844 */
[----:B------:R-:W-:-:S05]  /*cf7b0*/  IADD3 R16, P0, R16, R14, RZ ;  /* 0x0000000e10107210 */ /* 0x000fca0007f1e0ff */
        /* <DEDUP_REMOVED lines=16> */
[----:B------:R-:W3:Y:S01]  /*cf8c0*/  LDL.LU R11, [R1+0x4904] ;  /* 0x00490400010b7983 */ /* 0x000ee20000300800 */
        /* <DEDUP_REMOVED lines=11> */
[----:B--2---:R-:W2:Y:S04]  /*cf980*/  LDL.LU R15, [R1+0x4910] ;  /* 0x00491000010f7983 */ /* 0x004ea80000300800 */
[----:B------:R-:W2:Y:S01]  /*cf990*/  LDL.LU R13, [R1+0x4914] ;  /* 0x00491400010d7983 */ /* 0x000ea20000300800 */
        /* <DEDUP_REMOVED lines=23> */
[----:B------:R1:W-:Y:S02]  /*cfb10*/  LDGSTS.E [R5+0x5780], [R8.64], P2 ;  /* 0x0578000008057fae */ /* 0x0003e40009121844 */
[----:B-1----:R-:W-:Y:S01]  /*cfb20*/  IMAD.MOV.U32 R8, RZ, RZ, R22 ;  /* 0x000000ffff087224 */ /* 0x002fe200078e0016 */
[----:B------:R-:W-:Y:S02]  /*cfb30*/  MOV R9, R23 ;  /* 0x0000001700097202 */ /* 0x000fe40000000f00 */
[----:B------:R-:W-:-:S03]  /*cfb40*/  IADD3 R20, P2, R20, R14, RZ ;  /* 0x0000000e14147210 */ /* 0x000fc60007f5e0ff */
[----:B------:R1:W-:Y:S02]  /*cfb50*/  LDGSTS.E [R5+0x6400], [R8.64], P0 ;  /* 0x0640000008057fae */ /* 0x0003e40008121844 */
[----:B------:R-:W-:Y:S02]  /*cfb60*/  IMAD.X R21, R21, 0x1, R0, P2 ;  /* 0x0000000115157824 */ /* 0x000fe400010e0600 */
[----:B------:R-:W-:Y:S04]  /*cfb70*/  STL [R1+0x48fc], R20 ;  /* 0x0048fc1401007387 */ /* 0x000fe80000100800 */
[----:B------:R-:W-:Y:S01]  /*cfb80*/  STL [R1+0x48f8], R21 ;  /* 0x0048f81501007387 */ /* 0x000fe20000100800 */
[----:B------:R-:W-:Y:S01]  /*cfb90*/  IADD3 R11, P3, R11, R14, RZ ;  /* 0x0000000e0b0b7210 */ /* 0x000fe20007f7e0ff */
[----:B-1----:R-:W-:Y:S01]  /*cfba0*/  IMAD.MOV.U32 R9, RZ, RZ, R21 ;  /* 0x000000ffff097224 */ /* 0x002fe200078e0015 */
[----:B------:R-:W-:-:S03]  /*cfbb0*/  MOV R8, R20 ;  /* 0x0000001400087202 */ /* 0x000fc60000000f00 */
[----:B------:R-:W-:Y:S01]  /*cfbc0*/  IMAD.X R19, R19, 0x1, R0, P3 ;  /* 0x0000000113137824 */ /* 0x000fe200018e0600 */
        /* <DEDUP_REMOVED lines=8> */
[----:B------:R-:W-:Y:S02]  /*cfc50*/  MOV R9, R19 ;  /* 0x0000001300097202 */ /* 0x000fe40000000f00 */
[----:B------:R-:W-:-:S03]  /*cfc60*/  IADD3 R16, P2, R16, R14, RZ ;  /* 0x0000000e10107210 */ /* 0x000fc60007f5e0ff */
[----:B------:R1:W-:Y:S02]  /*cfc70*/  LDGSTS.E [R5+0x6500], [R8.64], P0 ;  /* 0x0650000008057fae */ /* 0x0003e40008121844 */
[--C-:B------:R-:W-:Y:S01]  /*cfc80*/  IMAD.X R18, R18, 0x1, R0.reuse, P2 ;  /* 0x0000000112127824 */ /* 0x100fe200010e0600 */
[----:B--2---:R-:W-:Y:S01]  /*cfc90*/  IADD3 R13, P3, R13, R14, RZ ;  /* 0x0000000e0d0d7210 */ /* 0x004fe20007f7e0ff */
        /* <DEDUP_REMOVED lines=26> */
[----:B--2---:R-:W2:Y:S04]  /*cfe40*/  LDL.LU R15, [R1+0x4810] ;  /* 0x00481000010f7983 */ /* 0x004ea80000300800 */
[----:B---3--:R-:W3:Y:S01]  /*cfe50*/  LDL.LU R12, [R1+0x4814] ;  /* 0x00481400010c7983 */ /* 0x008ee20000300800 */
        /* <DEDUP_REMOVED lines=17> */
[----:B------:R1:W-:Y:S01]  /*cff70*/  STL [R1+0x4928], R24 ;  /* 0x0049281801007387 */ /* 0x0003e20000100800 */
[----:B------:R-:W-:-:S03]  /*cff80*/  IMAD.MOV.U32 R9, RZ, RZ, R24 ;  /* 0x000000ffff097224 */ /* 0x000fc600078e0018 */
[----:B------:R-:W-:Y:S04]  /*cff90*/  STL [R1+0x47f4], R22 ;  /* 0x0047f41601007387 */ /* 0x000fe80000100800 */
[----:B------:R-:W2:Y:S04]  /*cffa0*/  LDL.LU R11, [R1+0x4818] ;  /* 0x00481800010b7983 */ /* 0x000ea80000300800 */
[----:B------:R-:W-:Y:S04]  /*cffb0*/  STL [R1+0x47f0], R23 ;  /* 0x0047f01701007387 */ /* 0x000fe80000100800 */
[----:B------:R-:W2:Y:S04]  /*cffc0*/  LDL.LU R3, [R1+0x4820] ;  /* 0x0048200001037983 */ /* 0x000ea80000300800 */
[----:B------:R1:W-:Y:S01]  /*cffd0*/  LDGSTS.E [R5+0x6780], [R8.64], P0 ;  /* 0x0678000008057fae */ /* 0x0003e20008121844 */
[----:B------:R-:W-:Y:S01]  /*cffe0*/  IADD3 R20, P0, R20, R14, RZ ;  /* 0x0000000e14147210 */ /* 0x000fe20007f1e0ff */
[----:B-1----:R-:W-:Y:S01]  /*cfff0*/  IMAD.MOV.U32 R8, RZ, RZ, R22 ;  /* 0x000000ffff087224 */ /* 0x002fe200078e0016 */
[----:B------:R-:W-:-:S03]  /*d0000*/  MOV R9, R23 ;  /* 0x0000001700097202 */ /* 0x000fc60000000f00 */
[--C-:B------:R-:W-:Y:S02]  /*d0010*/  IMAD.X R21, R21, 0x1, R0.reuse, P0 ;  /* 0x0000000115157824 */ /* 0x100fe400000e0600 */
        /* <DEDUP_REMOVED lines=21> */
[----:B--2---:R-:W-:Y:S01]  /*d0170*/  IMAD.X R15, R15, 0x1, R0, P3 ;  /* 0x000000010f0f7824 */ /* 0x004fe200018e0600 */
[----:B------:R-:W-:Y:S01]  /*d0180*/  STL [R1+0x4808], R18 ;  /* 0x0048081201007387 */ /* 0x000fe20000100800 */
[----:B-1----:R-:W-:Y:S01]  /*d0190*/  MOV R8, R16 ;  /* 0x0000001000087202 */ /* 0x002fe20000000f00 */
[----:B------:R-:W-:Y:S02]  /*d01a0*/  IMAD.MOV.U32 R9, RZ, RZ, R18 ;  /* 0x000000ffff097224 */ /* 0x000fe400078e0012 */
[----:B------:R1:W-:Y:S04]  /*d01b0*/  STL [R1+0x4814], R12 ;  /* 0x0048140c01007387 */ /* 0x0003e80000100800 */
[----:B------:R2:W-:Y:S04]  /*d01c0*/  STL [R1+0x4810], R15 ;  /* 0x0048100f01007387 */ /* 0x0005e80000100800 */
[----:B------:R-:W3:Y:S04]  /*d01d0*/  LDL.LU R21, [R1+0x3da4] ;  /* 0x003da40001157983 */ /* 0x000ee80000300800 */
[----:B------:R-:W4:Y:S04]  /*d01e0*/  LDL.LU R20, [R1+0x3da8] ;  /* 0x003da80001147983 */ /* 0x000f280000300800 */
        /* <DEDUP_REMOVED lines=17> */
[----:B--2---:R-:W4:Y:S04]  /*d0300*/  LDL.LU R15, [R1+0x3dbc] ;  /* 0x003dbc00010f7983 */ /* 0x004f280000300800 */
        /* <DEDUP_REMOVED lines=20> */
[----:B------:R-:W4:Y:S04]  /*d0450*/  LDL.LU R13, [R1+0x3dc4] ;  /* 0x003dc400010d7983 */ /* 0x000f280000300800 */
[----:B------:R-:W-:Y:S04]  /*d0460*/  STL [R1+0x3d9c], R23 ;  /* 0x003d9c1701007387 */ /* 0x000fe80000100800 */
[----:B------:R-:W4:Y:S01]  /*d0470*/  LDL.LU R3, [R1+0x3dcc] ;  /* 0x003dcc0001037983 */ /* 0x000f220000300800 */
[----:B------:R-:W-:-:S05]  /*d0480*/  IMAD.MOV.U32 R9, RZ, RZ, R24 ;  /* 0x000000ffff097224 */ /* 0x000fca00078e0018 */
[----:B------:R1:W-:Y:S02]  /*d0490*/  LDGSTS.E [R5+0x7780], [R8.64], P2 ;  /* 0x0778000008057fae */ /* 0x0003e40009121844 */
[----:B-1----:R-:W-:Y:S01]  /*d04a0*/  IMAD.MOV.U32 R8, RZ, RZ, R22 ;  /* 0x000000ffff087224 */ /* 0x002fe200078e0016 */
[----:B------:R-:W-:-:S05]  /*d04b0*/  MOV R9, R23 ;  /* 0x0000001700097202 */ /* 0x000fca0000000f00 */
[----:B------:R1:W-:Y:S01]  /*d04c0*/  LDGSTS.E [R5+0x8400], [R8.64], P0 ;  /* 0x0840000008057fae */ /* 0x0003e20008121844 */
[----:B----4-:R-:W-:-:S05]  /*d04d0*/  IADD3 R20, P2, R20, R14, RZ ;  /* 0x0000000e14147210 */ /* 0x010fca0007f5e0ff */
[--C-:B---3--:R-:W-:Y:S01]  /*d04e0*/  IMAD.X R21, R21, 0x1, R0.reuse, P2 ;  /* 0x0000000115157824 */ /* 0x108fe200010e0600 */
        /* <DEDUP_REMOVED lines=9> */
[----:B------:R-:W2:Y:S01]  /*d0580*/  LDL.LU R24, [R1+0x3dd4] ;  /* 0x003dd40001187983 */ /* 0x000ea20000300800 */
[----:B---3--:R-:W-:-:S03]  /*d0590*/  IMAD.MOV.U32 R8, RZ, RZ, R12 ;  /* 0x000000ffff087224 */ /* 0x008fc600078e000c */
[----:B-1----:R-:W3:Y:S04]  /*d05a0*/  LDL.LU R12, [R1+0x3dd8] ;  /* 0x003dd800010c7983 */ /* 0x002ee80000300800 */
[----:B------:R-:W2:Y:S04]  /*d05b0*/  LDL.LU R23, [R1+0x3e9c] ;  /* 0x003e9c0001177983 */ /* 0x000ea80000300800 */
[----:B------:R-:W2:Y:S01]  /*d05c0*/  LDL.LU R22, [R1+0x3ea0] ;  /* 0x003ea00001167983 */ /* 0x000ea20000300800 */
[----:B------:R-:W-:-:S05]  /*d05d0*/  MOV R9, R19 ;  /* 0x0000001300097202 */ /* 0x000fca0000000f00 */
        /* <DEDUP_REMOVED lines=11> */
[----:B------:R-:W2:Y:S04]  /*d0690*/  LDL.LU R21, [R1+0x3ea4] ;  /* 0x003ea40001157983 */ /* 0x000ea80000300800 */
[----:B------:R-:W2:Y:S01]  /*d06a0*/  LDL.LU R20, [R1+0x3ea8] ;  /* 0x003ea80001147983 */ /* 0x000ea20000300800 */
[----:B------:R-:W-:-:S03]  /*d06b0*/  IADD3 R10, P2, R10, R14, RZ ;  /* 0x0000000e0a0a7210 */ /* 0x000fc60007f5e0ff */
[----:B------:R1:W-:Y:S04]  /*d06c0*/  LDGSTS.E [R5+0x8580], [R8.64], P0 ;  /* 0x0858000008057fae */ /* 0x0003e80008121844 */
[----:B------:R-:W2:Y:S01]  /*d06d0*/  LDL.LU R19, [R1+0x3eac] ;  /* 0x003eac0001137983 */ /* 0x000ea20000300800 */
[----:B------:R-:W-:Y:S01]  /*d06e0*/  IADD3 R4, P3, R4, R14, RZ ;  /* 0x0000000e04047210 */ /* 0x000fe20007f7e0ff */
[----:B-1----:R-:W-:Y:S02]  /*d06f0*/  IMAD.MOV.U32 R8, RZ, RZ, R11 ;  /* 0x000000ffff087224 */ /* 0x002fe400078e000b */
[----:B------:R-:W2:Y:S01]  /*d0700*/  LDL.LU R11, [R1+0x3eb0] ;  /* 0x003eb000010b7983 */ /* 0x000ea20000300800 */
        /* <DEDUP_REMOVED lines=24> */
[----:B---3--:R-:W-:-:S05]  /*d0890*/  IADD3 R12, P3, R12, R14, RZ ;  /* 0x0000000e0c0c7210 */ /* 0x008fca0007f7e0ff */
[----:B--2---:R-:W-:Y:S01]  /*d08a0*/  IMAD.X R24, R24, 0x1, R0, P3 ;  /* 0x0000000118187824 */ /* 0x004fe200018e0600 */
[----:B------:R-:W-:Y:S01]  /*d08b0*/  IADD3 R22, P4, R22, R14, RZ ;  /* 0x0000000e16167210 */ /* 0x000fe20007f9e0ff */
[----:B------:R2:W-:Y:S01]  /*d08c0*/  STL [R1+0x3dd8], R12 ;  /* 0x003dd80c01007387 */ /* 0x0005e20000100800 */
[----:B-1----:R-:W-:-:S03]  /*d08d0*/  MOV R8, R12 ;  /* 0x0000000c00087202 */ /* 0x002fc60000000f00 */
[----:B------:R-:W-:Y:S01]  /*d08e0*/  IMAD.X R23, R23, 0x1, R0, P4 ;  /* 0x0000000117177824 */ /* 0x000fe200020e0600 */
[----:B------:R1:W-:Y:S04]  /*d08f0*/  STL [R1+0x3dd4], R24 ;  /* 0x003dd41801007387 */ /* 0x0003e80000100800 */
[----:B------:R-:W-:Y:S04]  /*d0900*/  STL [R1+0x3ea0], R22 ;  /* 0x003ea01601007387 */ /* 0x000fe80000100800 */
[----:B--2---:R-:W2:Y:S04]  /*d0910*/  LDL.LU R12, [R1+0x3ec4] ;  /* 0x003ec400010c7983 */ /* 0x004ea80000300800 */
[----:B------:R-:W-:Y:S04]  /*d0920*/  STL [R1+0x3e9c], R23 ;  /* 0x003e9c1701007387 */ /* 0x000fe80000100800 */
[----:B------:R-:W3:Y:S01]  /*d0930*/  LDL.LU R3, [R1+0x3ecc] ;  /* 0x003ecc0001037983 */ /* 0x000ee20000300800 */
        /* <DEDUP_REMOVED lines=44> */
[----:B--2---:R-:W-:-:S05]  /*d0c00*/  IMAD.X R12, R12, 0x1, R0, P0 ;  /* 0x000000010c0c7824 */ /* 0x004fca00000e0600 */
[----:B------:R2:W-:Y:S01]  /*d0c10*/  STL [R1+0x3ec4], R12 ;  /* 0x003ec40c01007387 */ /* 0x0005e20000100800 */
[----:B---3--:R-:W-:-:S03]  /*d0c20*/  IMAD.X R3, R3, 0x1, R0, P3 ;  /* 0x0000000103037824 */ /* 0x008fc600018e0600 */
[----:B------:R-:W-:Y:S01]  /*d0c30*/  STL [R1+0x3ed0], R4 ;  /* 0x003ed00401007387 */ /* 0x000fe20000100800 */
[----:B-1----:R-:W-:-:S03]  /*d0c40*/  IMAD.MOV.U32 R9, RZ, RZ, R12 ;  /* 0x000000ffff097224 */ /* 0x002fc600078e000c */
[----:B------:R1:W-:Y:S04]  /*d0c50*/  STL [R1+0x3ecc], R3 ;  /* 0x003ecc0301007387 */ /* 0x0003e80000100800 */
[----:B------:R-:W3:Y:S04]  /*d0c60*/  LDL.LU R18, [R1+0x3fb4] ;  /* 0x003fb40001127983 */ /* 0x000ee80000300800 */
[----:B------:R-:W3:Y:S04]  /*d0c70*/  LDL.LU R16, [R1+0x3fb8] ;  /* 0x003fb80001107983 */ /* 0x000ee80000300800 */
[----:B----4-:R-:W4:Y:S04]  /*d0c80*/  LDL.LU R15, [R1+0x3fbc] ;  /* 0x003fbc00010f7983 */ /* 0x010f280000300800 */
[----:B--2---:R-:W2:Y:S01]  /*d0c90*/  LDL.LU R12, [R1+0x3fc0] ;  /* 0x003fc000010c7983 */ /* 0x004ea20000300800 */
        /* <DEDUP_REMOVED lines=20> */
[----:B------:R-:W4:Y:S04]  /*d0de0*/  LDL.LU R11, [R1+0x3fc4] ;  /* 0x003fc400010b7983 */ /* 0x000f280000300800 */
[----:B------:R-:W-:Y:S04]  /*d0df0*/  STL [R1+0x3f9c], R23 ;  /* 0x003f9c1701007387 */ /* 0x000fe80000100800 */
[----:B------:R-:W4:Y:S04]  /*d0e00*/  LDL.LU R3, [R1+0x3fcc] ;  /* 0x003fcc0001037983 */ /* 0x000f280000300800 */
        /* <DEDUP_REMOVED lines=22> */
[----:B---3--:R-:W-:-:S05]  /*d0f70*/  IADD3 R16, P2, R16, R14, RZ ;  /* 0x0000000e10107210 */ /* 0x008fca0007f5e0ff */
[--C-:B------:R-:W-:Y:S01]  /*d0f80*/  IMAD.X R18, R18, 0x1, R0.reuse, P2 ;  /* 0x0000000112127824 */ /* 0x100fe200010e0600 */
[----:B--2---:R-:W-:Y:S01]  /*d0f90*/  IADD3 R12, P3, R12, R14, RZ ;  /* 0x0000000e0c0c7210 */ /* 0x004fe20007f7e0ff */
[----:B------:R-:W-:Y:S04]  /*d0fa0*/  STL [R1+0x3fb8], R16 ;  /* 0x003fb81001007387 */ /* 0x000fe80000100800 */
[----:B----4-:R-:W-:Y:S01]  /*d0fb0*/  IMAD.X R15, R15, 0x1, R0, P3 ;  /* 0x000000010f0f7824 */ /* 0x010fe200018e0600 */
        /* <DEDUP_REMOVED lines=217> */
[----:B-1----:R-:W-:-:S03]  /*d1d50*/  MOV R8, R13 ;  /* 0x0000000d00087202 */ /* 0x002fc60000000f00 */
[----:B------:R-:W4:Y:S04]  /*d1d60*/  LDL.LU R13, [R1+0x42d8] ;  /* 0x0042d800010d7983 */ /* 0x000f280000300800 */
[----:B------:R-:W4:Y:S04]  /*d1d70*/  LDL.LU R23, [R1+0x439c] ;  /* 0x00439c0001177983 */ /* 0x000f280000300800 */
[----:B------:R-:W4:Y:S01]  /*d1d80*/  LDL.LU R22, [R1+0x43a0] ;  /* 0x0043a00001167983 */ /* 0x000f220000300800 */
[----:B------:R-:W-:-:S05]  /*d1d90*/  IMAD.MOV.U32 R9, RZ, RZ, R19 ;  /* 0x000000ffff097224 */ /* 0x000fca00078e0013 */
[----:B------:R1:W-:Y:S01]  /*d1da0*/  LDGSTS.E [R5+0xd500], [R8.64], P2 ;  /* 0x0d50000008057fae */ /* 0x0003e20009121844 */
[----:B---3--:R-:W-:-:S04]  /*d1db0*/  IADD3 R16, P0, R16, R14, RZ ;  /* 0x0000000e10107210 */ /* 0x008fc80007f1e0ff */
[----:B------:R-:W-:Y:S02]  /*d1dc0*/  IADD3.X R18, R18, R0, RZ, P0, !PT ;  /* 0x0000000012127210 */ /* 0x000fe400007fe4ff */
[----:B--2---:R-:W-:Y:S01]  /*d1dd0*/  IADD3 R12, P3, R12, R14, RZ ;  /* 0x0000000e0c0c7210 */ /* 0x004fe20007f7e0ff */
[----:B------:R-:W-:Y:S04]  /*d1de0*/  STL [R1+0x42b8], R16 ;  /* 0x0042b81001007387 */ /* 0x000fe80000100800 */
[----:B----4-:R-:W-:Y:S01]  /*d1df0*/  IMAD.X R15, R15, 0x1, R0, P3 ;  /* 0x000000010f0f7824 */ /* 0x010fe200018e0600 */
[----:B------:R-:W-:Y:S01]  /*d1e00*/  STL [R1+0x42b4], R18 ;  /* 0x0042b41201007387 */ /* 0x000fe20000100800 */
[----:B-1----:R-:W-:Y:S01]  /*d1e10*/  MOV R8, R16 ;  /* 0x0000001000087202 */ /* 0x002fe20000000f00 */
[----:B------:R-:W-:-:S02]  /*d1e20*/  IMAD.MOV.U32 R9, RZ, RZ, R18 ;  /* 0x000000ffff097224 */ /* 0x000fc400078e0012 */
[----:B------:R-:W-:Y:S04]  /*d1e30*/  STL [R1+0x42c0], R12 ;  /* 0x0042c00c01007387 */ /* 0x000fe80000100800 */
[----:B------:R1:W-:Y:S04]  /*d1e40*/  STL [R1+0x42bc], R15 ;  /* 0x0042bc0f01007387 */ /* 0x0003e80000100800 */
[----:B------:R-:W2:Y:S04]  /*d1e50*/  LDL.LU R21, [R1+0x43a4] ;  /* 0x0043a40001157983 */ /* 0x000ea80000300800 */
[----:B------:R-:W3:Y:S04]  /*d1e60*/  LDL.LU R20, [R1+0x43a8] ;  /* 0x0043a80001147983 */ /* 0x000ee80000300800 */
[----:B------:R4:W-:Y:S04]  /*d1e70*/  LDGSTS.E [R5+0xd580], [R8.64], P2 ;  /* 0x0d58000008057fae */ /* 0x0009e80009121844 */
[----:B------:R-:W2:Y:S01]  /*d1e80*/  LDL.LU R19, [R1+0x43ac] ;  /* 0x0043ac0001137983 */ /* 0x000ea20000300800 */
[----:B----4-:R-:W-:-:S03]  /*d1e90*/  IMAD.MOV.U32 R9, RZ, RZ, R15 ;  /* 0x000000ffff097224 */ /* 0x010fc600078e000f */
[----:B-1----:R-:W4:Y:S01]  /*d1ea0*/  LDL.LU R15, [R1+0x43b0] ;  /* 0x0043b000010f7983 */ /* 0x002f220000300800 */
[-C--:B------:R-:W-:Y:S02]  /*d1eb0*/  IADD3 R10, P0, R10, R14.reuse, RZ ;  /* 0x0000000e0a0a7210 */ /* 0x080fe40007f1e0ff */
[----:B------:R-:W-:Y:S02]  /*d1ec0*/  IADD3 R4, P3, R4, R14, RZ ;  /* 0x0000000e04047210 */ /* 0x000fe40007f7e0ff */
[----:B------:R-:W-:Y:S01]  /*d1ed0*/  MOV R8, R12 ;  /* 0x0000000c00087202 */ /* 0x000fe20000000f00 */
[----:B------:R1:W-:Y:S04]  /*d1ee0*/  STL [R1+0x42c8], R10 ;  /* 0x0042c80a01007387 */ /* 0x0003e80000100800 */
[----:B------:R1:W-:Y:S01]  /*d1ef0*/  LDGSTS.E [R5+0xd600], [R8.64], P2 ;  /* 0x0d60000008057fae */ /* 0x0003e20009121844 */
[----:B------:R-:W-:-:S02]  /*d1f00*/  IADD3.X R11, R11, R0, RZ, P0, !PT ;  /* 0x000000000b0b7210 */ /* 0x000fc400007fe4ff */
[----:B-1----:R-:W-:-:S03]  /*d1f10*/  MOV R8, R10 ;  /* 0x0000000a00087202 */ /* 0x002fc60000000f00 */
[----:B------:R-:W-:Y:S01]  /*d1f20*/  STL [R1+0x42c4], R11 ;  /* 0x0042c40b01007387 */ /* 0x000fe20000100800 */
[----:B------:R-:W-:-:S03]  /*d1f30*/  IMAD.X R3, R3, 0x1, R0, P3 ;  /* 0x0000000103037824 */ /* 0x000fc600018e0600 */
[----:B------:R1:W-:Y:S01]  /*d1f40*/  STL [R1+0x42d0], R4 ;  /* 0x0042d00401007387 */ /* 0x0003e20000100800 */
[----:B------:R-:W-:-:S03]  /*d1f50*/  IMAD.MOV.U32 R9, RZ, RZ, R11 ;  /* 0x000000ffff097224 */ /* 0x000fc600078e000b */
[----:B------:R1:W-:Y:S04]  /*d1f60*/  STL [R1+0x42cc], R3 ;  /* 0x0042cc0301007387 */ /* 0x0003e80000100800 */
[----:B------:R-:W4:Y:S04]  /*d1f70*/  LDL.LU R18, [R1+0x43b4] ;  /* 0x0043b40001127983 */ /* 0x000f280000300800 */
[----:B------:R-:W4:Y:S04]  /*d1f80*/  LDL.LU R16, [R1+0x43b8] ;  /* 0x0043b80001107983 */ /* 0x000f280000300800 */
[----:B------:R1:W-:Y:S04]  /*d1f90*/  LDGSTS.E [R5+0xd680], [R8.64], P2 ;  /* 0x0d68000008057fae */ /* 0x0003e80009121844 */
[----:B------:R-:W4:Y:S01]  /*d1fa0*/  LDL.LU R10, [R1+0x43bc] ;  /* 0x0043bc00010a7983 */ /* 0x000f220000300800 */
[----:B-1----:R-:W-:-:S03]  /*d1fb0*/  MOV R8, R4 ;  /* 0x0000000400087202 */ /* 0x002fc60000000f00 */
[----:B------:R-:W4:Y:S01]  /*d1fc0*/  LDL.LU R4, [R1+0x43c0] ;  /* 0x0043c00001047983 */ /* 0x000f220000300800 */
[----:B------:R-:W-:Y:S01]  /*d1fd0*/  ISETP.GT.AND P0, PT, R6, 0x39, PT ;  /* 0x000000390600780c */ /* 0x000fe20003f04270 */
[----:B------:R-:W-:Y:S02]  /*d1fe0*/  IMAD.MOV.U32 R9, RZ, RZ, R3 ;  /* 0x000000ffff097224 */ /* 0x000fe400078e0003 */
[----:B------:R-:W4:Y:S01]  /*d1ff0*/  LDL.LU R12, [R1+0x43c8] ;  /* 0x0043c800010c7983 */ /* 0x000f220000300800 */
[----:B------:R-:W-:-:S03]  /*d2000*/  SEL R3, RZ, 0x4, !P0 ;  /* 0x00000004ff037807 */ /* 0x000fc60004000000 */
[----:B------:R-:W4:Y:S01]  /*d2010*/  LDL.LU R11, [R1+0x43d0] ;  /* 0x0043d000010b7983 */ /* 0x000f220000300800 */
[----:B------:R-:W-:-:S03]  /*d2020*/  SEL R3, R3, RZ, !P1 ;  /* 0x000000ff03037207 */ /* 0x000fc60004800000 */
[----:B------:R1:W-:Y:S01]  /*d2030*/  LDGSTS.E [R5+0xd700], [R8.64], P2 ;  /* 0x0d70000008057fae */ /* 0x0003e20009121844 */
[----:B------:R-:W-:Y:S02]  /*d2040*/  ISETP.NE.U32.AND P0, PT, R3, RZ, PT ;  /* 0x000000ff0300720c */ /* 0x000fe40003f05070 */
[----:B------:R-:W-:-:S04]  /*d2050*/  IADD3 R13, P3, R13, R14, RZ ;  /* 0x0000000e0d0d7210 */ /* 0x000fc80007f7e0ff */
[----:B------:R-:W-:Y:S02]  /*d2060*/  IADD3.X R24, R24, R0, RZ, P3, !PT ;  /* 0x0000000018187210 */ /* 0x000fe40001ffe4ff */
        /* <DEDUP_REMOVED lines=11> */
[----:B-1----:R-:W-:Y:S01]  /*d2120*/  MOV R8, R22 ;  /* 0x0000001600087202 */ /* 0x002fe20000000f00 */
[----:B------:R-:W-:-:S05]  /*d2130*/  IMAD.MOV.U32 R9, RZ, RZ, R23 ;  /* 0x000000ffff097224 */ /* 0x000fca00078e0017 */
[----:B------:R1:W-:Y:S01]  /*d2140*/  LDGSTS.E [R5+0xe400], [R8.64], P0 ;  /* 0x0e40000008057fae */ /* 0x0003e20008121844 */
[----:B---3--:R-:W-:-:S04]  /*d2150*/  IADD3 R20, P2, R20, R14, RZ ;  /* 0x0000000e14147210 */ /* 0x008fc80007f5e0ff */
[----:B--2---:R-:W-:Y:S02]  /*d2160*/  IADD3.X R21, R21, R0, RZ, P2, !PT ;  /* 0x0000000015157210 */ /* 0x004fe400017fe4ff */
[----:B-1----:R-:W-:Y:S01]  /*d2170*/  MOV R8, R20 ;  /* 0x0000001400087202 */ /* 0x002fe20000000f00 */
[----:B------:R-:W-:Y:S02]  /*d2180*/  STL [R1+0x43a8], R20 ;  /* 0x0043a81401007387 */ /* 0x000fe40000100800 */
[----:B------:R-:W-:Y:S01]  /*d2190*/  IMAD.MOV.U32 R9, RZ, RZ, R21 ;  /* 0x000000ffff097224 */ /* 0x000fe200078e0015 */
[----:B----4-:R-:W-:Y:S01]  /*d21a0*/  IADD3 R15, P3, R15, R14, RZ ;  /* 0x0000000e0f0f7210 */ /* 0x010fe20007f7e0ff */
[----:B------:R-:W-:Y:S04]  /*d21b0*/  STL [R1+0x43a4], R21 ;  /* 0x0043a41501007387 */ /* 0x000fe80000100800 */
[----:B------:R-:W-:Y:S01]  /*d21c0*/  IMAD.X R19, R19, 0x1, R0, P3 ;  /* 0x0000000113137824 */ /* 0x000fe200018e0600 */
[----:B------:R1:W-:Y:S04]  /*d21d0*/  STL [R1+0x43b0], R15 ;  /* 0x0043b00f01007387 */ /* 0x0003e80000100800 */
[----:B------:R2:W-:Y:S04]  /*d21e0*/  LDGSTS.E [R5+0xe480], [R8.64], P0 ;  /* 0x0e48000008057fae */ /* 0x0005e80008121844 */
[----:B------:R-:W-:Y:S04]  /*d21f0*/  STL [R1+0x43ac], R19 ;  /* 0x0043ac1301007387 */ /* 0x000fe80000100800 */
[----:B------:R-:W3:Y:S01]  /*d2200*/  LDL.LU R24, [R1+0x43d4] ;  /* 0x0043d40001187983 */ /* 0x000ee20000300800 */
[----:B--2---:R-:W-:-:S03]  /*d2210*/  MOV R8, R15 ;  /* 0x0000000f00087202 */ /* 0x004fc60000000f00 */
[----:B-1----:R-:W2:Y:S04]  /*d2220*/  LDL.LU R15, [R1+0x43d8] ;  /* 0x0043d800010f7983 */ /* 0x002ea80000300800 */
[----:B------:R-:W4:Y:S04]  /*d2230*/  LDL.LU R23, [R1+0x449c] ;  /* 0x00449c0001177983 */ /* 0x000f280000300800 */
[----:B------:R-:W4:Y:S01]  /*d2240*/  LDL.LU R22, [R1+0x44a0] ;  /* 0x0044a00001167983 */ /* 0x000f220000300800 */
[----:B------:R-:W-:-:S05]  /*d2250*/  IMAD.MOV.U32 R9, RZ, RZ, R19 ;  /* 0x000000ffff097224 */ /* 0x000fca00078e0013 */
[----:B------:R1:W-:Y:S01]  /*d2260*/  LDGSTS.E [R5+0xe500], [R8.64], P0 ;  /* 0x0e50000008057fae */ /* 0x0003e20008121844 */
[----:B------:R-:W-:-:S04]  /*d2270*/  IADD3 R16, P2, R16, R14, RZ ;  /* 0x0000000e10107210 */ /* 0x000fc80007f5e0ff */
[----:B------:R-:W-:Y:S02]  /*d2280*/  IADD3.X R18, R18, R0, RZ, P2, !PT ;  /* 0x0000000012127210 */ /* 0x000fe400017fe4ff */
        /* <DEDUP_REMOVED lines=9> */
[----:B------:R-:W4:Y:S01]  /*d2320*/  LDL.LU R21, [R1+0x44a4] ;  /* 0x0044a40001157983 */ /* 0x000f220000300800 */
[----:B-1----:R-:W-:-:S03]  /*d2330*/  MOV R8, R4 ;  /* 0x0000000400087202 */ /* 0x002fc60000000f00 */
[----:B------:R-:W4:Y:S01]  /*d2340*/  LDL.LU R4, [R1+0x44a8] ;  /* 0x0044a80001047983 */ /* 0x000f220000300800 */
[-C--:B------:R-:W-:Y:S01]  /*d2350*/  IADD3 R12, P2, R12, R14.reuse, RZ ;  /* 0x0000000e0c0c7210 */ /* 0x080fe20007f5e0ff */
[----:B------:R-:W-:Y:S01]  /*d2360*/  IMAD.MOV.U32 R9, RZ, RZ, R10 ;  /* 0x000000ffff097224 */ /* 0x000fe200078e000a */
[----:B------:R-:W-:Y:S01]  /*d2370*/  IADD3 R11, P3, R11, R14, RZ ;  /* 0x0000000e0b0b7210 */ /* 0x000fe20007f7e0ff */
[----:B------:R-:W4:Y:S04]  /*d2380*/  LDL.LU R20, [R1+0x44ac] ;  /* 0x0044ac0001147983 */ /* 0x000f280000300800 */
[----:B------:R-:W4:Y:S04]  /*d2390*/  LDL.LU R10, [R1+0x44b0] ;  /* 0x0044b000010a7983 */ /* 0x000f280000300800 */
[----:B------:R1:W-:Y:S04]  /*d23a0*/  STL [R1+0x43c8], R12 ;  /* 0x0043c80c01007387 */ /* 0x0003e80000100800 */
[----:B------:R1:W-:Y:S01]  /*d23b0*/  LDGSTS.E [R5+0xe600], [R8.64], P0 ;  /* 0x0e60000008057fae */ /* 0x0003e20008121844 */
[----:B------:R-:W-:-:S02]  /*d23c0*/  IADD3.X R13, R13, R0, RZ, P2, !PT ;  /* 0x000000000d0d7210 */ /* 0x000fc400017fe4ff */
[----:B-1----:R-:W-:-:S03]  /*d23d0*/  MOV R8, R12 ;  /* 0x0000000c00087202 */ /* 0x002fc60000000f00 */
[----:B------:R1:W-:Y:S01]  /*d23e0*/  STL [R1+0x43c4], R13 ;  /* 0x0043c40d01007387 */ /* 0x0003e20000100800 */
[----:B------:R-:W-:-:S03]  /*d23f0*/  IMAD.X R3, R3, 0x1, R0, P3 ;  /* 0x0000000103037824 */ /* 0x000fc600018e0600 */
[----:B------:R-:W-:Y:S04]  /*d2400*/  STL [R1+0x43d0], R11 ;  /* 0x0043d00b01007387 */ /* 0x000fe80000100800 */
[----:B------:R-:W4:Y:S04]  /*d2410*/  LDL.LU R18, [R1+0x44b8] ;  /* 0x0044b80001127983 */ /* 0x000f280000300800 */
[----:B------:R1:W-:Y:S04]  /*d2420*/  STL [R1+0x43cc], R3 ;  /* 0x0043cc0301007387 */ /* 0x0003e80000100800 */
[----:B------:R-:W4:Y:S04]  /*d2430*/  LDL.LU R12, [R1+0x44c0] ;  /* 0x0044c000010c7983 */ /* 0x000f280000300800 */
[----:B------:R-:W4:Y:S04]  /*d2440*/  LDL.LU R19, [R1+0x44b4] ;  /* 0x0044b40001137983 */ /* 0x000f280000300800 */
[----:B------:R-:W4:Y:S01]  /*d2450*/  LDL.LU R16, [R1+0x44bc] ;  /* 0x0044bc0001107983 */ /* 0x000f220000300800 */
[----:B------:R-:W-:Y:S01]  /*d2460*/  IMAD.MOV.U32 R9, RZ, RZ, R13 ;  /* 0x000000ffff097224 */ /* 0x000fe200078e000d */
[----:B------:R-:W-:-:S02]  /*d2470*/  ISETP.GT.AND P2, PT, R6, 0x3d, PT ;  /* 0x0000003d0600780c */ /* 0x000fc40003f44270 */
[----:B-1----:R-:W4:Y:S04]  /*d2480*/  LDL.LU R13, [R1+0x44c8] ;  /* 0x0044c800010d7983 */ /* 0x002f280000300800 */
[----:B------:R1:W-:Y:S02]  /*d2490*/  LDGSTS.E [R5+0xe680], [R8.64], P0 ;  /* 0x0e68000008057fae */ /* 0x0003e40008121844 */
[----:B-1----:R-:W-:Y:S01]  /*d24a0*/  IMAD.MOV.U32 R9, RZ, RZ, R3 ;  /* 0x000000ffff097224 */ /* 0x002fe200078e0003 */
[----:B------:R-:W-:Y:S02]  /*d24b0*/  SEL R3, RZ, 0x4, !P2 ;  /* 0x00000004ff037807 */ /* 0x000fe40005000000 */
[----:B------:R-:W-:Y:S02]  /*d24c0*/  MOV R8, R11 ;  /* 0x0000000b00087202 */ /* 0x000fe40000000f00 */
[----:B------:R-:W4:Y:S01]  /*d24d0*/  LDL.LU R11, [R1+0x44d0] ;  /* 0x0044d000010b7983 */ /* 0x000f220000300800 */
[----:B------:R-:W-:-:S03]  /*d24e0*/  SEL R3, R3, RZ, !P1 ;  /* 0x000000ff03037207 */ /* 0x000fc60004800000 */
[----:B------:R1:W-:Y:S01]  /*d24f0*/  LDGSTS.E [R5+0xe700], [R8.64], P0 ;  /* 0x0e70000008057fae */ /* 0x0003e20008121844 */
[----:B------:R-:W-:Y:S02]  /*d2500*/  ISETP.NE.U32.AND P2, PT, R3, RZ, PT ;  /* 0x000000ff0300720c */ /* 0x000fe40003f45070 */
[----:B--2---:R-:W-:-:S04]  /*d2510*/  IADD3 R15, P3, R15, R14, RZ ;  /* 0x0000000e0f0f7210 */ /* 0x004fc80007f7e0ff */
[----:B---3--:R-:W-:Y:S02]  /*d2520*/  IADD3.X R24, R24, R0, RZ, P3, !PT ;  /* 0x0000000018187210 */ /* 0x008fe40001ffe4ff */
[----:B----4-:R-:W-:Y:S01]  /*d2530*/  IADD3 R22, P4, R22, R14, RZ ;  /* 0x0000000e16167210 */ /* 0x010fe20007f9e0ff */
[----:B------:R2:W-:Y:S01]  /*d2540*/  STL [R1+0x43d8], R15 ;  /* 0x0043d80f01007387 */ /* 0x0005e20000100800 */
[----:B-1----:R-:W-:-:S03]  /*d2550*/  MOV R8, R15 ;  /* 0x0000000f00087202 */ /* 0x002fc60000000f00 */
[----:B------:R-:W-:Y:S01]  /*d2560*/  IMAD.X R23, R23, 0x1, R0, P4 ;  /* 0x0000000117177824 */ /* 0x000fe200020e0600 */
[----:B------:R-:W-:Y:S04]  /*d2570*/  STL [R1+0x43d4], R24 ;  /* 0x0043d41801007387 */ /* 0x000fe80000100800 */
[----:B------:R-:W-:Y:S04]  /*d2580*/  STL [R1+0x44a0], R22 ;  /* 0x0044a01601007387 */ /* 0x000fe80000100800 */
[----:B--2---:R-:W2:Y:S04]  /*d2590*/  LDL.LU R15, [R1+0x44c4] ;  /* 0x0044c400010f7983 */ /* 0x004ea80000300800 */
[----:B------:R-:W-:Y:S04]  /*d25a0*/  STL [R1+0x449c], R23 ;  /* 0x00449c1701007387 */ /* 0x000fe80000100800 */
[----:B------:R-:W3:Y:S01]  /*d25b0*/  LDL.LU R3, [R1+0x44cc] ;  /* 0x0044cc0001037983 */ /* 0x000ee20000300800 */
[----:B------:R-:W-:-:S05]  /*d25c0*/  IMAD.MOV.U32 R9, RZ, RZ, R24 ;  /* 0x000000ffff097224 */ /* 0x000fca00078e0018 */
[----:B------:R1:W-:Y:S02]  /*d25d0*/  LDGSTS.E [R5+0xe780], [R8.64], P0 ;  /* 0x0e78000008057fae */ /* 0x0003e40008121844 */
[----:B-1----:R-:W-:Y:S01]  /*d25e0*/  MOV R8, R22 ;  /* 0x0000001600087202 */ /* 0x002fe20000000f00 */
[----:B------:R-:W-:-:S05]  /*d25f0*/  IMAD.MOV.U32 R9, RZ, RZ, R23 ;  /* 0x000000ffff097224 */ /* 0x000fca00078e0017 */
[----:B------:R1:W-:Y:S01]  /*d2600*/  LDGSTS.E [R5+0xf400], [R8.64], P2 ;  /* 0x0f40000008057fae */ /* 0x0003e20009121844 */
[----:B------:R-:W-:-:S04]  /*d2610*/  IADD3 R4, P0, R4, R14, RZ ;  /* 0x0000000e04047210 */ /* 0x000fc80007f1e0ff */
[----:B------:R-:W-:Y:S02]  /*d2620*/  IADD3.X R21, R21, R0, RZ, P0, !PT ;  /* 0x0000000015157210 */ /* 0x000fe400007fe4ff */
[----:B------:R-:W-:Y:S01]  /*d2630*/  IADD3 R10, P3, R10, R14, RZ ;  /* 0x0000000e0a0a7210 */ /* 0x000fe20007f7e0ff */
[----:B------:R4:W-:Y:S01]  /*d2640*/  STL [R1+0x44a8], R4 ;  /* 0x0044a80401007387 */ /* 0x0009e20000100800 */
[----:B-1----:R-:W-:Y:S01]  /*d2650*/  MOV R8, R4 ;  /* 0x0000000400087202 */ /* 0x002fe20000000f00 */
[----:B------:R-:W-:Y:S02]  /*d2660*/  IMAD.MOV.U32 R9, RZ, RZ, R21 ;  /* 0x000000ffff097224 */ /* 0x000fe400078e0015 */
[----:B------:R-:W-:Y:S01]  /*d2670*/  IMAD.X R20, R20, 0x1, R0, P3 ;  /* 0x0000000114147824 */ /* 0x000fe200018e0600 */
[----:B------:R-:W-:Y:S04]  /*d2680*/  STL [R1+0x44a4], R21 ;  /* 0x0044a41501007387 */ /* 0x000fe80000100800 */
[----:B------:R1:W-:Y:S04]  /*d2690*/  STL [R1+0x44b0], R10 ;  /* 0x0044b00a01007387 */ /* 0x0003e80000100800 */
[----:B----4-:R-:W4:Y:S04]  /*d26a0*/  LDL.LU R4, [R1+0x44d8] ;  /* 0x0044d80001047983 */ /* 0x010f280000300800 */
[----:B------:R1:W-:Y:S04]  /*d26b0*/  LDGSTS.E [R5+0xf480], [R8.64], P2 ;  /* 0x0f48000008057fae */ /* 0x0003e80009121844 */
[----:B------:R1:W-:Y:S02]  /*d26c0*/  STL [R1+0x44ac], R20 ;  /* 0x0044ac1401007387 */ /* 0x0003e40000100800 */
[----:B-1----:R-:W-:-:S02]  /*d26d0*/  MOV R8, R10 ;  /* 0x0000000a00087202 */ /* 0x002fc40000000f00 */
[----:B------:R-:W4:Y:S01]  /*d26e0*/  LDL.LU R10, [R1+0x44d4] ;  /* 0x0044d400010a7983 */ /* 0x000f220000300800 */
[-C--:B------:R-:W-:Y:S02]  /*d26f0*/  IADD3 R18, P0, R18, R14.reuse, RZ ;  /* 0x0000000e12127210 */ /* 0x080fe40007f1e0ff */
[----:B------:R-:W-:Y:S02]  /*d2700*/  IADD3 R12, P3, R12, R14, RZ ;  /* 0x0000000e0c0c7210 */ /* 0x000fe40007f7e0ff */
[----:B------:R-:W-:Y:S01]  /*d2710*/  IADD3.X R19, R19, R0, RZ, P0, !PT ;  /* 0x0000000013137210 */ /* 0x000fe200007fe4ff */
[----:B------:R-:W-:Y:S02]  /*d2720*/  STL [R1+0x44b8], R18 ;  /* 0x0044b81201007387 */ /* 0x000fe40000100800 */
[----:B------:R-:W-:Y:S02]  /*d2730*/  IMAD.X R16, R16, 0x1, R0, P3 ;  /* 0x0000000110107824 */ /* 0x000fe400018e0600 */
[----:B------:R-:W-:Y:S04]  /*d2740*/  STL [R1+0x44b4], R19 ;  /* 0x0044b41301007387 */ /* 0x000fe80000100800 */
[----:B------:R1:W-:Y:S04]  /*d2750*/  STL [R1+0x44c0], R12 ;  /* 0x0044c00c01007387 */ /* 0x0003e80000100800 */
[----:B------:R-:W4:Y:S04]  /*d2760*/  LDL.LU R24, [R1+0x4ee4] ;  /* 0x004ee40001187983 */ /* 0x000f280000300800 */
[----:B------:R1:W-:Y:S04]  /*d2770*/  STL [R1+0x44bc], R16 ;  /* 0x0044bc1001007387 */ /* 0x0003e80000100800 */
[----:B------:R-:W4:Y:S01]  /*d2780*/  LDL.LU R23, [R1+0x4ef0] ;  /* 0x004ef00001177983 */ /* 0x000f220000300800 */
[----:B------:R-:W-:-:S03]  /*d2790*/  IMAD.MOV.U32 R9, RZ, RZ, R20 ;  /* 0x000000ffff097224 */ /* 0x000fc600078e0014 */
[----:B------:R-:W4:Y:S04]  /*d27a0*/  LDL.LU R22, [R1+0x4edc] ;  /* 0x004edc0001167983 */ /* 0x000f280000300800 */
[----:B------:R1:W-:Y:S04]  /*d27b0*/  LDGSTS.E [R5+0xf500], [R8.64], P2 ;  /* 0x0f50000008057fae */ /* 0x0003e80009121844 */
[----:B------:R-:W4:Y:S01]  /*d27c0*/  LDL.LU R21, [R1+0x4ee8] ;  /* 0x004ee80001157983 */ /* 0x000f220000300800 */
[----:B------:R-:W-:-:S03]  /*d27d0*/  IADD3 R13, P0, R13, R14, RZ ;  /* 0x0000000e0d0d7210 */ /* 0x000fc60007f1e0ff */
[----:B------:R-:W4:Y:S01]  /*d27e0*/  LDL.LU R20, [R1+0x4ed4] ;  /* 0x004ed40001147983 */ /* 0x000f220000300800 */
[----:B-1----:R-:W-:Y:S01]  /*d27f0*/  MOV R8, R18 ;  /* 0x0000001200087202 */ /* 0x002fe20000000f00 */
[----:B------:R-:W-:Y:S01]  /*d2800*/  IMAD.MOV.U32 R9, RZ, RZ, R19 ;  /* 0x000000ffff097224 */ /* 0x000fe200078e0013 */
[----:B------:R-:W-:-:S04]  /*d2810*/  IADD3 R11, P3, R11, R14, RZ ;  /* 0x0000000e0b0b7210 */ /* 0x000fc80007f7e0ff */
[----:B------:R1:W-:Y:S02]  /*d2820*/  LDGSTS.E [R5+0xf580], [R8.64], P2 ;  /* 0x0f58000008057fae */ /* 0x0003e40009121844 */
[----:B-1----:R-:W-:Y:S02]  /*d2830*/  MOV R8, R12 ;  /* 0x0000000c00087202 */ /* 0x002fe40000000f00 */
[----:B------:R-:W4:Y:S01]  /*d2840*/  LDL.LU R12, [R1+0x4ee0] ;  /* 0x004ee000010c7983 */ /* 0x000f220000300800 */
[----:B------:R-:W-:-:S03]  /*d2850*/  IMAD.MOV.U32 R9, RZ, RZ, R16 ;  /* 0x000000ffff097224 */ /* 0x000fc600078e0010 */
[----:B------:R-:W-:Y:S04]  /*d2860*/  STL [R1+0x44c8], R13 ;  /* 0x0044c80d01007387 */ /* 0x000fe80000100800 */
[----:B------:R1:W-:Y:S01]  /*d2870*/  LDGSTS.E [R5+0xf600], [R8.64], P2 ;  /* 0x0f60000008057fae */ /* 0x0003e20009121844 */
[----:B--2---:R-:W-:-:S05]  /*d2880*/  IADD3.X R15, R15, R0, RZ, P0, !PT ;  /* 0x000000000f0f7210 */ /* 0x004fca00007fe4ff */
[----:B------:R2:W-:Y:S01]  /*d2890*/  STL [R1+0x44c4], R15 ;  /* 0x0044c40f01007387 */ /* 0x0005e20000100800 */
[----:B---3--:R-:W-:-:S03]  /*d28a0*/  IMAD.X R3, R3, 0x1, R0, P3 ;  /* 0x0000000103037824 */ /* 0x008fc600018e0600 */
[----:B------:R-:W-:Y:S01]  /*d28b0*/  STL [R1+0x44d0], R11 ;  /* 0x0044d00b01007387 */ /* 0x000fe20000100800 */
[----:B-1----:R-:W-:-:S03]  /*d28c0*/  IMAD.MOV.U32 R9, RZ, RZ, R15 ;  /* 0x000000ffff097224 */ /* 0x002fc600078e000f */
[----:B------:R1:W-:Y:S04]  /*d28d0*/  STL [R1+0x44cc], R3 ;  /* 0x0044cc0301007387 */ /* 0x0003e80000100800 */
[----:B------:R-:W3:Y:S04]  /*d28e0*/  LDL.LU R19, [R1+0x4ecc] ;  /* 0x004ecc0001137983 */ /* 0x000ee80000300800 */
[----:B------:R-:W3:Y:S04]  /*d28f0*/  LDL.LU R18, [R1+0x4ed8] ;  /* 0x004ed80001127983 */ /* 0x000ee80000300800 */
[----:B------:R-:W3:Y:S04]  /*d2900*/  LDL.LU R16, [R1+0x4ec4] ;  /* 0x004ec40001107983 */ /* 0x000ee80000300800 */
[----:B--2---:R-:W2:Y:S01]  /*d2910*/  LDL.LU R15, [R1+0x4ed0] ;  /* 0x004ed000010f7983 */ /* 0x004ea20000300800 */
[----:B------:R-:W-:-:S03]  /*d2920*/  MOV R8, R13 ;  /* 0x0000000d00087202 */ /* 0x000fc60000000f00 */
[----:B------:R-:W1:Y:S04]  /*d2930*/  S2R R13, SR_TID.X ;  /* 0x00000000000d7919 */ /* 0x000e680000002100 */
[----:B------:R1:W-:Y:S01]  /*d2940*/  LDGSTS.E [R5+0xf680], [R8.64], P2 ;  /* 0x0f68000008057fae */ /* 0x0003e20009121844 */
[----:B------:R-:W-:Y:S02]  /*d2950*/  ISETP.GT.AND P0, PT, R6, 0x2, PT ;  /* 0x000000020600780c */ /* 0x000fe40003f04270 */
[----:B-1----:R-:W-:Y:S01]  /*d2960*/  MOV R8, R11 ;  /* 0x0000000b00087202 */ /* 0x002fe20000000f00 */
[----:B------:R-:W-:-:S05]  /*d2970*/  IMAD.MOV.U32 R9, RZ, RZ, R3 ;  /* 0x000000ffff097224 */ /* 0x000fca00078e0003 */
[----:B------:R1:W-:Y:S01]  /*d2980*/  LDGSTS.E [R5+0xf700], [R8.64], P2 ;  /* 0x0f70000008057fae */ /* 0x0003e20009121844 */
[----:B----4-:R-:W-:Y:S02]  /*d2990*/  IADD3 R4, P3, R4, R14, RZ ;  /* 0x0000000e04047210 */ /* 0x010fe40007f7e0ff */
[----:B------:R-:W-:Y:S02]  /*d29a0*/  LOP3.LUT R13, R13, 0x1f, RZ, 0xc0, !PT ;  /* 0x0000001f0d0d7812 */ /* 0x000fe400078ec0ff */
[----:B-1----:R-:W-:Y:S02]  /*d29b0*/  MOV R8, R4 ;  /* 0x0000000400087202 */ /* 0x002fe40000000f00 */
[----:B------:R-:W-:Y:S01]  /*d29c0*/  SEL R3, RZ, 0x4, !P0 ;  /* 0x00000004ff037807 */ /* 0x000fe20004000000 */
[----:B------:R-:W-:Y:S01]  /*d29d0*/  IMAD.SHL.U32 R13, R13, 0x4, RZ ;  /* 0x000000040d0d7824 */ /* 0x000fe200078e00ff */
[----:B------:R-:W-:-:S05]  /*d29e0*/  IADD3.X R10, R10, R0, RZ, P3, !PT ;  /* 0x000000000a0a7210 */ /* 0x000fca0001ffe4ff */
[----:B------:R-:W-:Y:S01]  /*d29f0*/  IMAD.MOV.U32 R9, RZ, RZ, R10 ;  /* 0x000000ffff097224 */ /* 0x000fe200078e000a */
[----:B------:R1:W-:Y:S04]  /*d2a00*/  STL [R1+0x44d8], R4 ;  /* 0x0044d80401007387 */ /* 0x0003e80000100800 */
[----:B------:R4:W-:Y:S01]  /*d2a10*/  LDGSTS.E [R5+0xf780], [R8.64], P2 ;  /* 0x0f78000008057fae */ /* 0x0009e20009121844 */
[----:B------:R-:W-:-:S03]  /*d2a20*/  SEL R3, R3, RZ, !P1 ;  /* 0x000000ff03037207 */ /* 0x000fc60004800000 */
[----:B------:R1:W-:Y:S04]  /*d2a30*/  STL [R1+0x44d4], R10 ;  /* 0x0044d40a01007387 */ /* 0x0003e80000100800 */
[----:B------:R-:W2:Y:S01]  /*d2a40*/  LDL.LU R11, [R1+0x4ec8] ;  /* 0x004ec800010b7983 */ /* 0x000ea20000300800 */
[----:B------:R-:W-:-:S03]  /*d2a50*/  ISETP.NE.U32.AND P0, PT, R3, RZ, PT ;  /* 0x000000ff0300720c */ /* 0x000fc60003f05070 */
[----:B-1----:R-:W2:Y:S01]  /*d2a60*/  LDL.LU R4, [R1+0x4ec0] ;  /* 0x004ec00001047983 */ /* 0x002ea20000300800 */
[----:B------:R-:W-:-:S03]  /*d2a70*/  LOP3.LUT R10, R13, 0x40, RZ, 0x3c, !PT ;  /* 0x000000400d0a7812 */ /* 0x000fc600078e3cff */
[----:B------:R-:W2:Y:S01]  /*d2a80*/  LDL.LU R13, [R1+0x4ebc] ;  /* 0x004ebc00010d7983 */ /* 0x000ea20000300800 */
[----:B------:R-:W-:-:S04]  /*d2a90*/  IADD3 R23, P2, R23, R14, RZ ;  /* 0x0000000e17177210 */ /* 0x000fc80007f5e0ff */
[----:B------:R-:W-:Y:S01]  /*d2aa0*/  IADD3.X R24, R24, R0, RZ, P2, !PT ;  /* 0x0000000018187210 */ /* 0x000fe200017fe4ff */
[----:B------:R-:W-:Y:S01]  /*d2ab0*/  STL [R1+0x4ef0], R23 ;  /* 0x004ef01701007387 */ /* 0x000fe20000100800 */
[----:B------:R-:W-:-:S03]  /*d2ac0*/  IMAD R3, R29, 0x10000, R10 ;  /* 0x000100001d037824 */ /* 0x000fc600078e020a */
[----:B------:R-:W-:Y:S04]  /*d2ad0*/  STL [R1+0x4ee4], R24 ;  /* 0x004ee41801007387 */ /* 0x000fe80000100800 */
[----:B------:R-:W2:Y:S01]  /*d2ae0*/  LDL.LU R10, [R1+0x4eb4] ;  /* 0x004eb400010a7983 */ /* 0x000ea20000300800 */
[----:B------:R-:W-:Y:S01]  /*d2af0*/  IADD3 R21, P2, R21, R14, RZ ;  /* 0x0000000e15157210 */ /* 0x000fe20007f5e0ff */
[----:B----4-:R-:W-:Y:S01]  /*d2b00*/  IMAD.MOV.U32 R9, RZ, RZ, R24 ;  /* 0x000000ffff097224 */ /* 0x010fe200078e0018 */
[----:B------:R-:W-:Y:S02]  /*d2b10*/  MOV R8, R23 ;  /* 0x0000001700087202 */ /* 0x000fe40000000f00 */
[----:B------:R-:W-:-:S03]  /*d2b20*/  IADD3.X R22, R22, R0, RZ, P2, !PT ;  /* 0x0000000016167210 */ /* 0x000fc600017fe4ff */
[----:B------:R1:W-:Y:S04]  /*d2b30*/  LDGSTS.E [R3+0x800], [R8.64], P0 ;  /* 0x0080000008037fae */ /* 0x0003e80008121844 */
[----:B------:R-:W-:Y:S04]  /*d2b40*/  STL [R1+0x4ee8], R21 ;  /* 0x004ee81501007387 */ /* 0x000fe80000100800 */
[----:B------:R-:W-:Y:S01]  /*d2b50*/  STL [R1+0x4edc], R22 ;  /* 0x004edc1601007387 */ /* 0x000fe20000100800 */
[----:B-1----:R-:W-:Y:S01]  /*d2b60*/  MOV R8, R21 ;  /* 0x0000001500087202 */ /* 0x002fe20000000f00 */
[----:B------:R-:W-:-:S05]  /*d2b70*/  IMAD.MOV.U32 R9, RZ, RZ, R22 ;  /* 0x000000ffff097224 */ /* 0x000fca00078e0016 */
[----:B------:R1:W-:Y:S01]  /*d2b80*/  LDGSTS.E [R3+0x880], [R8.64], P0 ;  /* 0x0088000008037fae */ /* 0x0003e20008121844 */
[----:B------:R-:W-:-:S05]  /*d2b90*/  IADD3 R12, P3, R12, R14, RZ ;  /* 0x0000000e0c0c7210 */ /* 0x000fca0007f7e0ff */
[----:B------:R-:W-:Y:S01]  /*d2ba0*/  IMAD.X R20, R20, 0x1, R0, P3 ;  /* 0x0000000114147824 */ /* 0x000fe200018e0600 */
[----:B------:R4:W-:Y:S04]  /*d2bb0*/  STL [R1+0x4ee0], R12 ;  /* 0x004ee00c01007387 */ /* 0x0009e80000100800 */
[----:B------:R2:W-:Y:S01]  /*d2bc0*/  STL [R1+0x4ed4], R20 ;  /* 0x004ed41401007387 */ /* 0x0005e20000100800 */
[----:B-1----:R-:W-:-:S03]  /*d2bd0*/  MOV R8, R12 ;  /* 0x0000000c00087202 */ /* 0x002fc60000000f00 */
[----:B------:R-:W2:Y:S04]  /*d2be0*/  LDL.LU R26, [R1+0x4eac] ;  /* 0x004eac00011a7983 */ /* 0x000ea80000300800 */
[----:B----4-:R-:W4:Y:S04]  /*d2bf0*/  LDL.LU R12, [R1+0x4eb8] ;  /* 0x004eb800010c7983 */ /* 0x010f280000300800 */
        /* <DEDUP_REMOVED lines=14> */
[----:B------:R-:W3:Y:S04]  /*d2ce0*/  LDL.LU R22, [R1+0x4ddc] ;  /* 0x004ddc0001167983 */ /* 0x000ee80000300800 */
[----:B------:R-:W3:Y:S04]  /*d2cf0*/  LDL.LU R21, [R1+0x4de8] ;  /* 0x004de80001157983 */ /* 0x000ee80000300800 */
[----:B------:R1:W-:Y:S04]  /*d2d00*/  LDGSTS.E [R3+0x980], [R8.64], P0 ;  /* 0x0098000008037fae */ /* 0x0003e80008121844 */
[----:B------:R-:W3:Y:S01]  /*d2d10*/  LDL.LU R20, [R1+0x4dd4] ;  /* 0x004dd40001147983 */ /* 0x000ee20000300800 */
[----:B-1----:R-:W-:-:S03]  /*d2d20*/  MOV R8, R15 ;  /* 0x0000000f00087202 */ /* 0x002fc60000000f00 */
[----:B------:R-:W3:Y:S01]  /*d2d30*/  LDL.LU R15, [R1+0x4de0] ;  /* 0x004de000010f7983 */ /* 0x000ee20000300800 */
[----:B------:R-:W-:-:S05]  /*d2d40*/  IMAD.MOV.U32 R9, RZ, RZ, R16 ;  /* 0x000000ffff097224 */ /* 0x000fca00078e0010 */
[----:B------:R1:W-:Y:S01]  /*d2d50*/  LDGSTS.E [R3+0xa00], [R8.64], P0 ;  /* 0x00a0000008037fae */ /* 0x0003e20008121844 */
[-C--:B------:R-:W-:Y:S02]  /*d2d60*/  IADD3 R11, P2, R11, R14.reuse, RZ ;  /* 0x0000000e0b0b7210 */ /* 0x080fe40007f5e0ff */
[----:B------:R-:W-:Y:S02]  /*d2d70*/  IADD3 R4, P3, R4, R14, RZ ;  /* 0x0000000e04047210 */ /* 0x000fe40007f7e0ff */
[----:B------:R-:W-:Y:S01]  /*d2d80*/  IADD3.X R13, R13, R0, RZ, P2, !PT ;  /* 0x000000000d0d7210 */ /* 0x000fe200017fe4ff */
[----:B------:R-:W-:Y:S04]  /*d2d90*/  STL [R1+0x4ec8], R11 ;  /* 0x004ec80b01007387 */ /* 0x000fe80000100800 */
[----:B------:R2:W-:Y:S04]  /*d2da0*/  STL [R1+0x4ebc], R13 ;  /* 0x004ebc0d01007387 */ /* 0x0005e80000100800 */
[----:B------:R2:W-:Y:S01]  /*d2db0*/  STL [R1+0x4ec0], R4 ;  /* 0x004ec00401007387 */ /* 0x0005e20000100800 */
[----:B-1----:R-:W-:-:S02]  /*d2dc0*/  IMAD.MOV.U32 R9, RZ, RZ, R13 ;  /* 0x000000ffff097224 */ /* 0x002fc400078e000d */
[----:B------:R-:W-:-:S05]  /*d2dd0*/  IMAD.X R10, R10, 0x1, R0, P3 ;  /* 0x000000010a0a7824 */ /* 0x000fca00018e0600 */
        /* <DEDUP_REMOVED lines=9> */
[----:B-1----:R-:W-:Y:S02]  /*d2e70*/  MOV R8, R4 ;  /* 0x0000000400087202 */ /* 0x002fe40000000f00 */
[----:B----4-:R-:W-:Y:S01]  /*d2e80*/  IADD3 R12, P3, R12, R14, RZ ;  /* 0x0000000e0c0c7210 */ /* 0x010fe20007f7e0ff */
[----:B------:R-:W-:Y:S01]  /*d2e90*/  IMAD.MOV.U32 R9, RZ, RZ, R10 ;  /* 0x000000ffff097224 */ /* 0x000fe200078e000a */
[----:B------:R-:W-:Y:S01]  /*d2ea0*/  SEL R4, RZ, 0x4, !P2 ;  /* 0x00000004ff047807 */ /* 0x000fe20005000000 */
[----:B------:R-:W2:Y:S01]  /*d2eb0*/  LDL.LU R10, [R1+0x4dc0] ;  /* 0x004dc000010a7983 */ /* 0x000ea20000300800 */
[----:B------:R-:W-:-:S02]  /*d2ec0*/  IADD3.X R26, R26, R0, RZ, P3, !PT ;  /* 0x000000001a1a7210 */ /* 0x000fc40001ffe4ff */
[----:B------:R-:W-:Y:S01]  /*d2ed0*/  IADD3 R23, P4, R23, R14, RZ ;  /* 0x0000000e17177210 */ /* 0x000fe20007f9e0ff */
[----:B------:R1:W-:Y:S01]  /*d2ee0*/  STL [R1+0x4eb8], R12 ;  /* 0x004eb80c01007387 */ /* 0x0003e20000100800 */
[----:B------:R-:W-:-:S03]  /*d2ef0*/  SEL R4, R4, RZ, !P1 ;  /* 0x000000ff04047207 */ /* 0x000fc60004800000 */
[----:B------:R-:W-:Y:S01]  /*d2f00*/  IMAD.X R24, R24, 0x1, R0, P4 ;  /* 0x0000000118187824 */ /* 0x000fe200020e0600 */
[----:B------:R1:W-:Y:S01]  /*d2f10*/  LDGSTS.E [R3+0xb00], [R8.64], P0 ;  /* 0x00b0000008037fae */ /* 0x0003e20008121844 */
[----:B------:R-:W-:-:S03]  /*d2f20*/  ISETP.NE.U32.AND P2, PT, R4, RZ, PT ;  /* 0x000000ff0400720c */ /* 0x000fc60003f45070 */
[----:B------:R3:W-:Y:S04]  /*d2f30*/  STL [R1+0x4eac], R26 ;  /* 0x004eac1a01007387 */ /* 0x0007e80000100800 */
[----:B------:R-:W-:Y:S01]  /*d2f40*/  STL [R1+0x4df0], R23 ;  /* 0x004df01701007387 */ /* 0x000fe20000100800 */
[----:B-1----:R-:W-:Y:S01]  /*d2f50*/  MOV R8, R12 ;  /* 0x0000000c00087202 */ /* 0x002fe20000000f00 */
[----:B------:R-:W-:Y:S02]  /*d2f60*/  IMAD.MOV.U32 R9, RZ, RZ, R26 ;  /* 0x000000ffff097224 */ /* 0x000fe400078e001a */
[----:B------:R-:W2:Y:S04]  /*d2f70*/  LDL.LU R12, [R1+0x4dbc] ;  /* 0x004dbc00010c7983 */ /* 0x000ea80000300800 */
[----:B------:R-:W-:Y:S04]  /*d2f80*/  STL [R1+0x4de4], R24 ;  /* 0x004de41801007387 */ /* 0x000fe80000100800 */
[----:B------:R-:W2:Y:S04]  /*d2f90*/  LDL.LU R4, [R1+0x4db4] ;  /* 0x004db40001047983 */ /* 0x000ea80000300800 */
[----:B------:R1:W-:Y:S02]  /*d2fa0*/  LDGSTS.E [R3+0xb80], [R8.64], P0 ;  /* 0x00b8000008037fae */ /* 0x0003e40008121844 */
[----:B-1----:R-:W-:Y:S01]  /*d2fb0*/  MOV R8, R23 ;  /* 0x0000001700087202 */ /* 0x002fe20000000f00 */
[----:B------:R-:W-:-:S05]  /*d2fc0*/  IMAD.MOV.U32 R9, RZ, RZ, R24 ;  /* 0x000000ffff097224 */ /* 0x000fca00078e0018 */
[----:B------:R1:W-:Y:S01]  /*d2fd0*/  LDGSTS.E [R3+0x1800], [R8.64], P2 ;  /* 0x0180000008037fae */ /* 0x0003e20009121844 */
[----:B---3--:R-:W-:-:S04]  /*d2fe0*/  IADD3 R21, P0, R21, R14, RZ ;  /* 0x0000000e15157210 */ /* 0x008fc80007f1e0ff */
        /* <DEDUP_REMOVED lines=11> */
[----:B---3--:R-:W-:-:S03]  /*d30a0*/  MOV R8, R15 ;  /* 0x0000000f00087202 */ /* 0x008fc60000000f00 */
[----:B-1----:R-:W3:Y:S04]  /*d30b0*/  LDL.LU R15, [R1+0x4db8] ;  /* 0x004db800010f7983 */ /* 0x002ee80000300800 */
[----:B------:R-:W4:Y:S04]  /*d30c0*/  LDL.LU R24, [R1+0x4ce4] ;  /* 0x004ce40001187983 */ /* 0x000f280000300800 */
[----:B------:R-:W4:Y:S01]  /*d30d0*/  LDL.LU R23, [R1+0x4cf0] ;  /* 0x004cf00001177983 */ /* 0x000f220000300800 */
[----:B------:R-:W-:-:S05]  /*d30e0*/  IMAD.MOV.U32 R9, RZ, RZ, R20 ;  /* 0x000000ffff097224 */ /* 0x000fca00078e0014 */
[----:B------:R1:W-:Y:S01]  /*d30f0*/  LDGSTS.E [R3+0x1900], [R8.64], P2 ;  /* 0x0190000008037fae */ /* 0x0003e20009121844 */
[----:B------:R-:W-:-:S04]  /*d3100*/  IADD3 R18, P0, R18, R14, RZ ;  /* 0x0000000e12127210 */ /* 0x000fc80007f1e0ff */
        /* <DEDUP_REMOVED lines=15> */
[----:B-1----:R-:W-:-:S03]  /*d3200*/  MOV R8, R13 ;  /* 0x0000000d00087202 */ /* 0x002fc60000000f00 */
[----:B------:R-:W4:Y:S01]  /*d3210*/  LDL.LU R13, [R1+0x4ce0] ;  /* 0x004ce000010d7983 */ /* 0x000f220000300800 */
[----:B------:R-:W-:-:S03]  /*d3220*/  IMAD.MOV.U32 R9, RZ, RZ, R16 ;  /* 0x000000ffff097224 */ /* 0x000fc600078e0010 */
[----:B------:R-:W-:Y:S04]  /*d3230*/  STL [R1+0x4dc8], R11 ;  /* 0x004dc80b01007387 */ /* 0x000fe80000100800 */
[----:B------:R1:W-:Y:S01]  /*d3240*/  LDGSTS.E [R3+0x1a00], [R8.64], P2 ;  /* 0x01a0000008037fae */ /* 0x0003e20009121844 */
[----:B------:R-:W-:-:S05]  /*d3250*/  IADD3.X R12, R12, R0, RZ, P0, !PT ;  /* 0x000000000c0c7210 */ /* 0x000fca00007fe4ff */
[----:B------:R2:W-:Y:S01]  /*d3260*/  STL [R1+0x4dbc], R12 ;  /* 0x004dbc0c01007387 */ /* 0x0005e20000100800 */
[----:B------:R-:W-:-:S03]  /*d3270*/  IMAD.X R4, R4, 0x1, R0, P3 ;  /* 0x0000000104047824 */ /* 0x000fc600018e0600 */
[----:B------:R-:W-:Y:S01]  /*d3280*/  STL [R1+0x4dc0], R10 ;  /* 0x004dc00a01007387 */ /* 0x000fe20000100800 */
[----:B-1----:R-:W-:-:S03]  /*d3290*/  IMAD.MOV.U32 R9, RZ, RZ, R12 ;  /* 0x000000ffff097224 */ /* 0x002fc600078e000c */
[----:B------:R1:W-:Y:S04]  /*d32a0*/  STL [R1+0x4db4], R4 ;  /* 0x004db40401007387 */ /* 0x0003e80000100800 */
[----:B------:R-:W4:Y:S04]  /*d32b0*/  LDL.LU R19, [R1+0x4ccc] ;  /* 0x004ccc0001137983 */ /* 0x000f280000300800 */
[----:B------:R-:W4:Y:S04]  /*d32c0*/  LDL.LU R18, [R1+0x4cd8] ;  /* 0x004cd80001127983 */ /* 0x000f280000300800 */
[----:B--2---:R-:W2:Y:S04]  /*d32d0*/  LDL.LU R16, [R1+0x4cc4] ;  /* 0x004cc40001107983 */ /* 0x004ea80000300800 */
[----:B------:R-:W2:Y:S01]  /*d32e0*/  LDL.LU R12, [R1+0x4cd0] ;  /* 0x004cd000010c7983 */ /* 0x000ea20000300800 */
[----:B------:R-:W-:-:S02]  /*d32f0*/  MOV R8, R11 ;  /* 0x0000000b00087202 */ /* 0x000fc40000000f00 */
[----:B------:R-:W-:Y:S01]  /*d3300*/  ISETP.GT.AND P0, PT, R6, 0xa, PT ;  /* 0x0000000a0600780c */ /* 0x000fe20003f04270 */
[----:B------:R-:W2:Y:S04]  /*d3310*/  LDL.LU R11, [R1+0x4cc8] ;  /* 0x004cc800010b7983 */ /* 0x000ea80000300800 */
[----:B------:R1:W-:Y:S02]  /*d3320*/  LDGSTS.E [R3+0x1a80], [R8.64], P2 ;  /* 0x01a8000008037fae */ /* 0x0003e40009121844 */
[----:B-1----:R-:W-:Y:S01]  /*d3330*/  IMAD.MOV.U32 R9, RZ, RZ, R4 ;  /* 0x000000ffff097224 */ /* 0x002fe200078e0004 */
[----:B------:R-:W-:Y:S02]  /*d3340*/  SEL R4, RZ, 0x4, !P0 ;  /* 0x00000004ff047807 */ /* 0x000fe40004000000 */
[----:B------:R-:W-:-:S02]  /*d3350*/  MOV R8, R10 ;  /* 0x0000000a00087202 */ /* 0x000fc40000000f00 */
[----:B------:R-:W2:Y:S01]  /*d3360*/  LDL.LU R10, [R1+0x4cc0] ;  /* 0x004cc000010a7983 */ /* 0x000ea20000300800 */
[----:B------:R-:W-:-:S03]  /*d3370*/  SEL R4, R4, RZ, !P1 ;  /* 0x000000ff04047207 */ /* 0x000fc60004800000 */
[----:B------:R1:W-:Y:S01]  /*d3380*/  LDGSTS.E [R3+0x1b00], [R8.64], P2 ;  /* 0x01b0000008037fae */ /* 0x0003e20009121844 */
[----:B------:R-:W-:Y:S02]  /*d3390*/  ISETP.NE.U32.AND P0, PT, R4, RZ, PT ;  /* 0x000000ff0400720c */ /* 0x000fe40003f05070 */
[----:B---3--:R-:W-:-:S04]  /*d33a0*/  IADD3 R15, P3, R15, R14, RZ ;  /* 0x0000000e0f0f7210 */ /* 0x008fc80007f7e0ff */
[----:B----4-:R-:W-:Y:S02]  /*d33b0*/  IADD3.X R26, R26, R0, RZ, P3, !PT ;  /* 0x000000001a1a7210 */ /* 0x010fe40001ffe4ff */
        /* <DEDUP_REMOVED lines=11> */
[----:B-1----:R-:W-:Y:S01]  /*d3470*/  MOV R8, R23 ;  /* 0x0000001700087202 */ /* 0x002fe20000000f00 */
        /* <DEDUP_REMOVED lines=18> */
[----:B------:R-:W-:Y:S01]  /*d35a0*/  IADD3 R18, P2, R18, R14, RZ ;  /* 0x0000000e12127210 */ /* 0x000fe20007f5e0ff */
[----:B------:R-:W-:-:S03]  /*d35b0*/  IMAD.MOV.U32 R9, RZ, RZ, R20 ;  /* 0x000000ffff097224 */ /* 0x000fc600078e0014 */
[----:B------:R-:W-:Y:S02]  /*d35c0*/  IADD3.X R19, R19, R0, RZ, P2, !PT ;  /* 0x0000000013137210 */ /* 0x000fe400017fe4ff */
        /* <DEDUP_REMOVED lines=16> */
[----:B--2---:R-:W2:Y:S01]  /*d36d0*/  LDL.LU R12, [R1+0x4be0] ;  /* 0x004be000010c7983 */ /* 0x004ea20000300800 */
[----:B------:R-:W-:-:S03]  /*d36e0*/  IMAD.MOV.U32 R9, RZ, RZ, R16 ;  /* 0x000000ffff097224 */ /* 0x000fc600078e0010 */
[----:B------:R-:W-:Y:S04]  /*d36f0*/  STL [R1+0x4cc8], R11 ;  /* 0x004cc80b01007387 */ /* 0x000fe80000100800 */
[----:B------:R1:W-:Y:S01]  /*d3700*/  LDGSTS.E [R3+0x2a00], [R8.64], P0 ;  /* 0x02a0000008037fae */ /* 0x0003e20008121844 */
[----:B---3--:R-:W-:-:S05]  /*d3710*/  IADD3.X R15, R15, R0, RZ, P2, !PT ;  /* 0x000000000f0f7210 */ /* 0x008fca00017fe4ff */
        /* <DEDUP_REMOVED lines=13> */
[----:B-1----:R-:W-:Y:S01]  /*d37f0*/  IMAD.MOV.U32 R9, RZ, RZ, R4 ;  /* 0x000000ffff097224 */ /* 0x002fe200078e0004 */
[----:B------:R-:W-:Y:S02]  /*d3800*/  SEL R4, RZ, 0x4, !P2 ;  /* 0x00000004ff047807 */ /* 0x000fe40005000000 */
[----:B------:R-:W-:-:S02]  /*d3810*/  MOV R8, R10 ;  /* 0x0000000a00087202 */ /* 0x000fc40000000f00 */
[----:B------:R-:W3:Y:S01]  /*d3820*/  LDL.LU R10, [R1+0x4bc0] ;  /* 0x004bc000010a7983 */ /* 0x000ee20000300800 */
        /* <DEDUP_REMOVED lines=9> */
[----:B------:R1:W-:Y:S01]  /*d38c0*/  STL [R1+0x4cac], R26 ;  /* 0x004cac1a01007387 */ /* 0x0003e20000100800 */
[----:B------:R-:W-:-:S03]  /*d38d0*/  IMAD.MOV.U32 R9, RZ, RZ, R26 ;  /* 0x000000ffff097224 */ /* 0x000fc600078e001a */
[----:B------:R-:W-:Y:S04]  /*d38e0*/  STL [R1+0x4bf0], R23 ;  /* 0x004bf01701007387 */ /* 0x000fe80000100800 */
[----:B------:R-:W3:Y:S04]  /*d38f0*/  LDL.LU R13, [R1+0x4bbc] ;  /* 0x004bbc00010d7983 */ /* 0x000ee80000300800 */
[----:B------:R-:W-:Y:S04]  /*d3900*/  STL [R1+0x4be4], R24 ;  /* 0x004be41801007387 */ /* 0x000fe80000100800 */
[----:B------:R-:W3:Y:S04]  /*d3910*/  LDL.LU R4, [R1+0x4bb4] ;  /* 0x004bb40001047983 */ /* 0x000ee80000300800 */
[----:B------:R1:W-:Y:S01]  /*d3920*/  LDGSTS.E [R3+0x2b80], [R8.64], P0 ;  /* 0x02b8000008037fae */ /* 0x0003e20008121844 */
[----:B------:R-:W-:Y:S01]  /*d3930*/  IADD3 R21, P0, R21, R14, RZ ;  /* 0x0000000e15157210 */ /* 0x000fe20007f1e0ff */
[----:B-1----:R-:W-:Y:S01]  /*d3940*/  IMAD.MOV.U32 R9, RZ, RZ, R24 ;  /* 0x000000ffff097224 */ /* 0x002fe200078e0018 */
[----:B------:R-:W-:-:S02]  /*d3950*/  MOV R8, R23 ;  /* 0x0000001700087202 */ /* 0x000fc40000000f00 */
[----:B------:R-:W-:-:S03]  /*d3960*/  IADD3.X R22, R22, R0, RZ, P0, !PT ;  /* 0x0000000016167210 */ /* 0x000fc600007fe4ff */
        /* <DEDUP_REMOVED lines=10> */
[----:B------:R-:W3:Y:S01]  /*d3a10*/  LDL.LU R26, [R1+0x4bac] ;  /* 0x004bac00011a7983 */ /* 0x000ee20000300800 */
[----:B--2---:R-:W-:-:S03]  /*d3a20*/  MOV R8, R12 ;  /* 0x0000000c00087202 */ /* 0x004fc60000000f00 */
[----:B-1----:R-:W2:Y:S04]  /*d3a30*/  LDL.LU R12, [R1+0x4bb8] ;  /* 0x004bb800010c7983 */ /* 0x002ea80000300800 */
[----:B------:R-:W2:Y:S04]  /*d3a40*/  LDL.LU R24, [R1+0x4ae4] ;  /* 0x004ae40001187983 */ /* 0x000ea80000300800 */
[----:B------:R-:W2:Y:S01]  /*d3a50*/  LDL.LU R23, [R1+0x4b70] ;  /* 0x004b700001177983 */ /* 0x000ea20000300800 */
[----:B------:R-:W-:-:S05]  /*d3a60*/  IMAD.MOV.U32 R9, RZ, RZ, R20 ;  /* 0x000000ffff097224 */ /* 0x000fca00078e0014 */
[----:B------:R1:W-:Y:S01]  /*d3a70*/  LDGSTS.E [R3+0x3900], [R8.64], P2 ;  /* 0x0390000008037fae */ /* 0x0003e20009121844 */
[----:B----4-:R-:W-:-:S04]  /*d3a80*/  IADD3 R18, P0, R18, R14, RZ ;  /* 0x0000000e12127210 */ /* 0x010fc80007f1e0ff */
[----:B------:R-:W-:Y:S02]  /*d3a90*/  IADD3.X R19, R19, R0, RZ, P0, !PT ;  /* 0x0000000013137210 */ /* 0x000fe400007fe4ff */
        /* <DEDUP_REMOVED lines=12> */
[----:B-1----:R-:W-:-:S03]  /*d3b60*/  MOV R8, R15 ;  /* 0x0000000f00087202 */ /* 0x002fc60000000f00 */
[----:B------:R-:W4:Y:S01]  /*d3b70*/  LDL.LU R15, [R1+0x4ae0] ;  /* 0x004ae000010f7983 */ /* 0x000f220000300800 */
[-C--:B------:R-:W-:Y:S02]  /*d3b80*/  IADD3 R11, P0, R11, R14.reuse, RZ ;  /* 0x0000000e0b0b7210 */ /* 0x080fe40007f1e0ff */
[----:B------:R-:W-:Y:S01]  /*d3b90*/  IADD3 R10, P3, R10, R14, RZ ;  /* 0x0000000e0a0a7210 */ /* 0x000fe20007f7e0ff */
[----:B------:R-:W-:Y:S02]  /*d3ba0*/  IMAD.MOV.U32 R9, RZ, RZ, R16 ;  /* 0x000000ffff097224 */ /* 0x000fe400078e0010 */
[----:B------:R-:W-:Y:S04]  /*d3bb0*/  STL [R1+0x4bc8], R11 ;  /* 0x004bc80b01007387 */ /* 0x000fe80000100800 */
[----:B------:R1:W-:Y:S02]  /*d3bc0*/  LDGSTS.E [R3+0x3a00], [R8.64], P2 ;  /* 0x03a0000008037fae */ /* 0x0003e40009121844 */
[----:B-1----:R-:W-:-:S02]  /*d3bd0*/  MOV R8, R11 ;  /* 0x0000000b00087202 */ /* 0x002fc40000000f00 */
[----:B------:R-:W-:-:S05]  /*d3be0*/  IADD3.X R13, R13, R0, RZ, P0, !PT ;  /* 0x000000000d0d7210 */ /* 0x000fca00007fe4ff */
[----:B------:R1:W-:Y:S01]  /*d3bf0*/  STL [R1+0x4bbc], R13 ;  /* 0x004bbc0d01007387 */ /* 0x0003e20000100800 */
[----:B------:R-:W-:-:S03]  /*d3c00*/  IMAD.X R4, R4, 0x1, R0, P3 ;  /* 0x0000000104047824 */ /* 0x000fc600018e0600 */
        /* <DEDUP_REMOVED lines=10> */
[----:B-1----:R-:W-:Y:S01]  /*d3cb0*/  IMAD.MOV.U32 R9, RZ, RZ, R4 ;  /* 0x000000ffff097224 */ /* 0x002fe200078e0004 */
[----:B------:R-:W-:Y:S02]  /*d3cc0*/  SEL R4, RZ, 0x4, !P0 ;  /* 0x00000004ff047807 */ /* 0x000fe40004000000 */
[----:B------:R-:W-:Y:S02]  /*d3cd0*/  MOV R8, R10 ;  /* 0x0000000a00087202 */ /* 0x000fe40000000f00 */
[----:B------:R-:W3:Y:S01]  /*d3ce0*/  LDL.LU R10, [R1+0x4ac0] ;  /* 0x004ac000010a7983 */ /* 0x000ee20000300800 */
[----:B------:R-:W-:-:S03]  /*d3cf0*/  SEL R4, R4, RZ, !P1 ;  /* 0x000000ff04047207 */ /* 0x000fc60004800000 */
[----:B------:R1:W-:Y:S01]  /*d3d00*/  LDGSTS.E [R3+0x3b00], [R8.64], P2 ;  /* 0x03b0000008037fae */ /* 0x0003e20009121844 */
[----:B------:R-:W-:Y:S02]  /*d3d10*/  ISETP.NE.U32.AND P0, PT, R4, RZ, PT ;  /* 0x000000ff0400720c */ /* 0x000fe40003f05070 */
[----:B--2---:R-:W-:-:S04]  /*d3d20*/  IADD3 R12, P3, R12, R14, RZ ;  /* 0x0000000e0c0c7210 */ /* 0x004fc80007f7e0ff */
[----:B------:R-:W-:Y:S02]  /*d3d30*/  IADD3.X R26, R26, R0, RZ, P3, !PT ;  /* 0x000000001a1a7210 */ /* 0x000fe40001ffe4ff */
[----:B------:R-:W-:Y:S01]  /*d3d40*/  IADD3 R23, P4, R23, R14, RZ ;  /* 0x0000000e17177210 */ /* 0x000fe20007f9e0ff */
[----:B------:R2:W-:Y:S01]  /*d3d50*/  STL [R1+0x4bb8], R12 ;  /* 0x004bb80c01007387 */ /* 0x0005e20000100800 */
[----:B-1----:R-:W-:-:S03]  /*d3d60*/  MOV R8, R12 ;  /* 0x0000000c00087202 */ /* 0x002fc60000000f00 */
[----:B------:R-:W-:Y:S01]  /*d3d70*/  IMAD.X R24, R24, 0x1, R0, P4 ;  /* 0x0000000118187824 */ /* 0x000fe200020e0600 */
[----:B------:R1:W-:Y:S01]  /*d3d80*/  STL [R1+0x4bac], R26 ;  /* 0x004bac1a01007387 */ /* 0x0003e20000100800 */
[----:B------:R-:W-:-:S03]  /*d3d90*/  IMAD.MOV.U32 R9, RZ, RZ, R26 ;  /* 0x000000ffff097224 */ /* 0x000fc600078e001a */
[----:B------:R-:W-:Y:S04]  /*d3da0*/  STL [R1+0x4b70], R23 ;  /* 0x004b701701007387 */ /* 0x000fe80000100800 */
[----:B--2---:R-:W3:Y:S04]  /*d3db0*/  LDL.LU R12, [R1+0x4abc] ;  /* 0x004abc00010c7983 */ /* 0x004ee80000300800 */
[----:B------:R-:W-:Y:S04]  /*d3dc0*/  STL [R1+0x4ae4], R24 ;  /* 0x004ae41801007387 */ /* 0x000fe80000100800 */
[----:B------:R-:W3:Y:S04]  /*d3dd0*/  LDL.LU R4, [R1+0x4ab4] ;  /* 0x004ab40001047983 */ /* 0x000ee80000300800 */
[----:B------:R1:W-:Y:S02]  /*d3de0*/  LDGSTS.E [R3+0x3b80], [R8.64], P2 ;  /* 0x03b8000008037fae */ /* 0x0003e40009121844 */
[----:B-1----:R-:W-:Y:S01]  /*d3df0*/  MOV R8, R23 ;  /* 0x0000001700087202 */ /* 0x002fe20000000f00 */
[----:B------:R-:W-:-:S05]  /*d3e00*/  IMAD.MOV.U32 R9, RZ, RZ, R24 ;  /* 0x000000ffff097224 */ /* 0x000fca00078e0018 */
[----:B------:R1:W-:Y:S01]  /*d3e10*/  LDGSTS.E [R3+0x4800], [R8.64], P0 ;  /* 0x0480000008037fae */ /* 0x0003e20008121844 */
[----:B----4-:R-:W-:-:S04]  /*d3e20*/  IADD3 R21, P2, R21, R14, RZ ;  /* 0x0000000e15157210 */ /* 0x010fc80007f5e0ff */
        /* <DEDUP_REMOVED lines=11> */
[----:B----4-:R-:W-:-:S03]  /*d3ee0*/  MOV R8, R15 ;  /* 0x0000000f00087202 */ /* 0x010fc60000000f00 */
[----:B-1----:R-:W4:Y:S04]  /*d3ef0*/  LDL.LU R15, [R1+0x4ab8] ;  /* 0x004ab800010f7983 */ /* 0x002f280000300800 */
[----:B------:R-:W2:Y:S04]  /*d3f00*/  LDL.LU R24, [R1+0x49e4] ;  /* 0x0049e40001187983 */ /* 0x000ea80000300800 */
[----:B------:R-:W2:Y:S01]  /*d3f10*/  LDL.LU R23, [R1+0x4a70] ;  /* 0x004a700001177983 */ /* 0x000ea20000300800 */
[----:B------:R-:W-:-:S05]  /*d3f20*/  IMAD.MOV.U32 R9, RZ, RZ, R20 ;  /* 0x000000ffff097224 */ /* 0x000fca00078e0014 */
[----:B------:R1:W-:Y:S01]  /*d3f30*/  LDGSTS.E [R3+0x4900], [R8.64], P0 ;  /* 0x0490000008037fae */ /* 0x0003e20008121844 */
[----:B------:R-:W-:-:S04]  /*d3f40*/  IADD3 R18, P2, R18, R14, RZ ;  /* 0x0000000e12127210 */ /* 0x000fc80007f5e0ff */
        /* <DEDUP_REMOVED lines=9> */
[----:B------:R-:W2:Y:S04]  /*d3fe0*/  LDL.LU R22, [R1+0x49dc] ;  /* 0x0049dc0001167983 */ /* 0x000ea80000300800 */
[----:B------:R-:W2:Y:S01]  /*d3ff0*/  LDL.LU R21, [R1+0x49e8] ;  /* 0x0049e80001157983 */ /* 0x000ea20000300800 */
[----:B------:R-:W-:-:S03]  /*d4000*/  IADD3 R11, P2, R11, R14, RZ ;  /* 0x0000000e0b0b7210 */ /* 0x000fc60007f5e0ff */
[----:B------:R1:W-:Y:S01]  /*d4010*/  LDGSTS.E [R3+0x4980], [R8.64], P0 ;  /* 0x0498000008037fae */ /* 0x0003e20008121844 */
[----:B------:R-:W-:-:S03]  /*d4020*/  IADD3 R10, P3, R10, R14, RZ ;  /* 0x0000000e0a0a7210 */ /* 0x000fc60007f7e0ff */
[----:B------:R-:W2:Y:S01]  /*d4030*/  LDL.LU R20, [R1+0x49d4] ;  /* 0x0049d40001147983 */ /* 0x000ea20000300800 */
[----:B-1----:R-:W-:-:S03]  /*d4040*/  MOV R8, R13 ;  /* 0x0000000d00087202 */ /* 0x002fc60000000f00 */
[----:B------:R-:W2:Y:S01]  /*d4050*/  LDL.LU R13, [R1+0x49e0] ;  /* 0x0049e000010d7983 */ /* 0x000ea20000300800 */
        /* <DEDUP_REMOVED lines=9> */
[----:B------:R-:W2:Y:S04]  /*d40f0*/  LDL.LU R19, [R1+0x49cc] ;  /* 0x0049cc0001137983 */ /* 0x000ea80000300800 */
[----:B------:R-:W2:Y:S04]  /*d4100*/  LDL.LU R18, [R1+0x49d8] ;  /* 0x0049d80001127983 */ /* 0x000ea80000300800 */
[----:B---3--:R-:W3:Y:S04]  /*d4110*/  LDL.LU R16, [R1+0x49c4] ;  /* 0x0049c40001107983 */ /* 0x008ee80000300800 */
[----:B------:R-:W3:Y:S01]  /*d4120*/  LDL.LU R12, [R1+0x49d0] ;  /* 0x0049d000010c7983 */ /* 0x000ee20000300800 */
        /* <DEDUP_REMOVED lines=11> */
[----:B----4-:R-:W-:-:S04]  /*d41e0*/  IADD3 R15, P3, R15, R14, RZ ;  /* 0x0000000e0f0f7210 */ /* 0x010fc80007f7e0ff */
[----:B--2---:R-:W-:Y:S02]  /*d41f0*/  IADD3.X R26, R26, R0, RZ, P3, !PT ;  /* 0x000000001a1a7210 */ /* 0x004fe40001ffe4ff */
        /* <DEDUP_REMOVED lines=53> */
[----:B--2---:R-:W-:-:S05]  /*d4550*/  IADD3.X R15, R15, R0, RZ, P0, !PT ;  /* 0x000000000f0f7210 */ /* 0x004fca00007fe4ff */
[----:B------:R2:W-:Y:S01]  /*d4560*/  STL [R1+0x49bc], R15 ;  /* 0x0049bc0f01007387 */ /* 0x0005e20000100800 */
[----:B----4-:R-:W-:-:S03]  /*d4570*/  IMAD.X R4, R4, 0x1, R0, P3 ;  /* 0x0000000104047824 */ /* 0x010fc600018e0600 */
[----:B------:R-:W-:Y:S01]  /*d4580*/  STL [R1+0x49c0], R10 ;  /* 0x0049c00a01007387 */ /* 0x000fe20000100800 */
[----:B-1----:R-:W-:-:S03]  /*d4590*/  IMAD.MOV.U32 R9, RZ, RZ, R15 ;  /* 0x000000ffff097224 */ /* 0x002fc600078e000f */
[----:B------:R1:W-:Y:S04]  /*d45a0*/  STL [R1+0x49b4], R4 ;  /* 0x0049b40401007387 */ /* 0x0003e80000100800 */
[----:B------:R-:W4:Y:S04]  /*d45b0*/  LDL.LU R19, [R1+0x4948] ;  /* 0x0049480001137983 */ /* 0x000f280000300800 */
[----:B------:R-:W4:Y:S04]  /*d45c0*/  LDL.LU R18, [R1+0x494c] ;  /* 0x00494c0001127983 */ /* 0x000f280000300800 */
[----:B---3--:R-:W3:Y:S04]  /*d45d0*/  LDL.LU R16, [R1+0x4950] ;  /* 0x0049500001107983 */ /* 0x008ee80000300800 */
[----:B--2---:R-:W2:Y:S01]  /*d45e0*/  LDL.LU R15, [R1+0x4954] ;  /* 0x00495400010f7983 */ /* 0x004ea20000300800 */
        /* <DEDUP_REMOVED lines=23> */
[----:B------:R1:W-:Y:S02]  /*d4760*/  LDGSTS.E [R3+0x5b80], [R8.64], P2 ;  /* 0x05b8000008037fae */ /* 0x0003e40009121844 */
[----:B-1----:R-:W-:-:S02]  /*d4770*/  MOV R8, R23 ;  /* 0x0000001700087202 */ /* 0x002fc40000000f00 */
[----:B------:R-:W-:Y:S01]  /*d4780*/  IADD3 R21, P2, R21, R14, RZ ;  /* 0x0000000e15157210 */ /* 0x000fe20007f5e0ff */
[----:B------:R-:W-:-:S03]  /*d4790*/  IMAD.MOV.U32 R9, RZ, RZ, R24 ;  /* 0x000000ffff097224 */ /* 0x000fc600078e0018 */
[----:B------:R-:W-:Y:S02]  /*d47a0*/  IADD3.X R22, R22, R0, RZ, P2, !PT ;  /* 0x0000000016167210 */ /* 0x000fe400017fe4ff */
        /* <DEDUP_REMOVED lines=11> */
[----:B-1----:R-:W-:-:S03]  /*d4860*/  MOV R8, R12 ;  /* 0x0000000c00087202 */ /* 0x002fc60000000f00 */
[----:B------:R-:W3:Y:S04]  /*d4870*/  LDL.LU R12, [R1+0x496c] ;  /* 0x00496c00010c7983 */ /* 0x000ee80000300800 */
[----:B------:R-:W3:Y:S04]  /*d4880*/  LDL.LU R24, [R1+0x4830] ;  /* 0x0048300001187983 */ /* 0x000ee80000300800 */
[----:B------:R-:W3:Y:S01]  /*d4890*/  LDL.LU R23, [R1+0x4834] ;  /* 0x0048340001177983 */ /* 0x000ee20000300800 */
[----:B------:R-:W-:-:S05]  /*d48a0*/  IMAD.MOV.U32 R9, RZ, RZ, R20 ;  /* 0x000000ffff097224 */ /* 0x000fca00078e0014 */
[----:B------:R1:W-:Y:S01]  /*d48b0*/  LDGSTS.E [R3+0x6900], [R8.64], P0 ;  /* 0x0690000008037fae */ /* 0x0003e20008121844 */
[----:B----4-:R-:W-:-:S04]  /*d48c0*/  IADD3 R18, P2, R18, R14, RZ ;  /* 0x0000000e12127210 */ /* 0x010fc80007f5e0ff */
[----:B------:R-:W-:Y:S02]  /*d48d0*/  IADD3.X R19, R19, R0, RZ, P2, !PT ;  /* 0x0000000013137210 */ /* 0x000fe400017fe4ff */
[----:B--2---:R-:W-:Y:S01]  /*d48e0*/  IADD3 R15, P3, R15, R14, RZ ;  /* 0x0000000e0f0f7210 */ /* 0x004fe20007f7e0ff */
[----:B------:R-:W-:Y:S04]  /*d48f0*/  STL [R1+0x494c], R18 ;  /* 0x00494c1201007387 */ /* 0x000fe80000100800 */
[----:B---3--:R-:W-:Y:S01]  /*d4900*/  IMAD.X R16, R16, 0x1, R0, P3 ;  /* 0x0000000110107824 */ /* 0x008fe200018e0600 */
[----:B------:R-:W-:Y:S01]  /*d4910*/  STL [R1+0x4948], R19 ;  /* 0x0049481301007387 */ /* 0x000fe20000100800 */
[----:B-1----:R-:W-:Y:S01]  /*d4920*/  MOV R8, R18 ;  /* 0x0000001200087202 */ /* 0x002fe20000000f00 */
[----:B------:R-:W-:-:S02]  /*d4930*/  IMAD.MOV.U32 R9, RZ, RZ, R19 ;  /* 0x000000ffff097224 */ /* 0x000fc400078e0013 */
[----:B------:R1:W-:Y:S04]  /*d4940*/  STL [R1+0x4954], R15 ;  /* 0x0049540f01007387 */ /* 0x0003e80000100800 */
[----:B------:R2:W-:Y:S04]  /*d4950*/  STL [R1+0x4950], R16 ;  /* 0x0049501001007387 */ /* 0x0005e80000100800 */
[----:B------:R-:W3:Y:S04]  /*d4960*/  LDL.LU R22, [R1+0x4838] ;  /* 0x0048380001167983 */ /* 0x000ee80000300800 */
[----:B------:R-:W4:Y:S04]  /*d4970*/  LDL.LU R21, [R1+0x483c] ;  /* 0x00483c0001157983 */ /* 0x000f280000300800 */
[----:B------:R1:W-:Y:S04]  /*d4980*/  LDGSTS.E [R3+0x6980], [R8.64], P0 ;  /* 0x0698000008037fae */ /* 0x0003e80008121844 */
[----:B------:R-:W3:Y:S01]  /*d4990*/  LDL.LU R20, [R1+0x4840] ;  /* 0x0048400001147983 */ /* 0x000ee20000300800 */
[----:B-1----:R-:W-:-:S03]  /*d49a0*/  MOV R8, R15 ;  /* 0x0000000f00087202 */ /* 0x002fc60000000f00 */
[----:B------:R-:W3:Y:S01]  /*d49b0*/  LDL.LU R15, [R1+0x4844] ;  /* 0x00484400010f7983 */ /* 0x000ee20000300800 */
        /* <DEDUP_REMOVED lines=12> */
[----:B------:R-:W3:Y:S04]  /*d4a80*/  LDL.LU R19, [R1+0x4848] ;  /* 0x0048480001137983 */ /* 0x000ee80000300800 */
[----:B------:R-:W3:Y:S04]  /*d4a90*/  LDL.LU R18, [R1+0x484c] ;  /* 0x00484c0001127983 */ /* 0x000ee80000300800 */
[----:B--2---:R-:W4:Y:S04]  /*d4aa0*/  LDL.LU R16, [R1+0x4850] ;  /* 0x0048500001107983 */ /* 0x004f280000300800 */
[----:B-1----:R-:W4:Y:S01]  /*d4ab0*/  LDL.LU R13, [R1+0x4854] ;  /* 0x00485400010d7983 */ /* 0x002f220000300800 */
[----:B------:R-:W-:-:S03]  /*d4ac0*/  ISETP.GT.AND P2, PT, R6, 0x1e, PT ;  /* 0x0000001e0600780c */ /* 0x000fc60003f44270 */
[----:B------:R1:W-:Y:S04]  /*d4ad0*/  LDGSTS.E [R3+0x6a80], [R8.64], P0 ;  /* 0x06a8000008037fae */ /* 0x0003e80008121844 */
[----:B------:R-:W4:Y:S01]  /*d4ae0*/  LDL.LU R11, [R1+0x485c] ;  /* 0x00485c00010b7983 */ /* 0x000f220000300800 */
[----:B-1----:R-:W-:Y:S01]  /*d4af0*/  IMAD.MOV.U32 R9, RZ, RZ, R4 ;  /* 0x000000ffff097224 */ /* 0x002fe200078e0004 */
[----:B------:R-:W-:Y:S02]  /*d4b00*/  SEL R4, RZ, 0x4, !P2 ;  /* 0x00000004ff047807 */ /* 0x000fe40005000000 */
[----:B------:R-:W-:Y:S02]  /*d4b10*/  MOV R8, R10 ;  /* 0x0000000a00087202 */ /* 0x000fe40000000f00 */
        /* <DEDUP_REMOVED lines=17> */
[----:B-1----:R-:W-:Y:S01]  /*d4c30*/  MOV R8, R23 ;  /* 0x0000001700087202 */ /* 0x002fe20000000f00 */
[----:B------:R-:W-:-:S05]  /*d4c40*/  IMAD.MOV.U32 R9, RZ, RZ, R24 ;  /* 0x000000ffff097224 */ /* 0x000fca00078e0018 */
[----:B------:R1:W-:Y:S01]  /*d4c50*/  LDGSTS.E [R3+0x7800], [R8.64], P2 ;  /* 0x0780000008037fae */ /* 0x0003e20009121844 */
[----:B----4-:R-:W-:-:S04]  /*d4c60*/  IADD3 R21, P0, R21, R14, RZ ;  /* 0x0000000e15157210 */ /* 0x010fc80007f1e0ff */
[----:B---3--:R-:W-:Y:S02]  /*d4c70*/  IADD3.X R22, R22, R0, RZ, P0, !PT ;  /* 0x0000000016167210 */ /* 0x008fe400007fe4ff */
        /* <DEDUP_REMOVED lines=10> */
[----:B---3--:R-:W-:-:S03]  /*d4d20*/  MOV R8, R15 ;  /* 0x0000000f00087202 */ /* 0x008fc60000000f00 */
[----:B-1----:R-:W3:Y:S04]  /*d4d30*/  LDL.LU R15, [R1+0x486c] ;  /* 0x00486c00010f7983 */ /* 0x002ee80000300800 */
[----:B------:R-:W2:Y:S04]  /*d4d40*/  LDL.LU R24, [R1+0x3ddc] ;  /* 0x003ddc0001187983 */ /* 0x000ea80000300800 */
[----:B------:R-:W2:Y:S01]  /*d4d50*/  LDL.LU R23, [R1+0x3de0] ;  /* 0x003de00001177983 */ /* 0x000ea20000300800 */
[----:B------:R-:W-:-:S05]  /*d4d60*/  IMAD.MOV.U32 R9, RZ, RZ, R20 ;  /* 0x000000ffff097224 */ /* 0x000fca00078e0014 */
[----:B------:R1:W-:Y:S01]  /*d4d70*/  LDGSTS.E [R3+0x7900], [R8.64], P2 ;  /* 0x0790000008037fae */ /* 0x0003e20009121844 */
[----:B------:R-:W-:-:S04]  /*d4d80*/  IADD3 R18, P0, R18, R14, RZ ;  /* 0x0000000e12127210 */ /* 0x000fc80007f1e0ff */
[----:B------:R-:W-:Y:S02]  /*d4d90*/  IADD3.X R19, R19, R0, RZ, P0, !PT ;  /* 0x0000000013137210 */ /* 0x000fe400007fe4ff */
[----:B----4-:R-:W-:Y:S01]  /*d4da0*/  IADD3 R13, P3, R13, R14, RZ ;  /* 0x0000000e0d0d7210 */ /* 0x010fe20007f7e0ff */
        /* <DEDUP_REMOVED lines=32> */
[----:B-1----:R-:W-:Y:S01]  /*d4fb0*/  IMAD.MOV.U32 R9, RZ, RZ, R4 ;  /* 0x000000ffff097224 */ /* 0x002fe200078e0004 */
[----:B------:R-:W-:Y:S02]  /*d4fc0*/  SEL R4, RZ, 0x4, !P0 ;  /* 0x00000004ff047807 */ /* 0x000fe40004000000 */
[----:B------:R-:W-:-:S02]  /*d4fd0*/  MOV R8, R10 ;  /* 0x0000000a00087202 */ /* 0x000fc40000000f00 */
[----:B------:R-:W4:Y:S01]  /*d4fe0*/  LDL.LU R10, [R1+0x3e10] ;  /* 0x003e1000010a7983 */ /* 0x000f220000300800 */
[----:B------:R-:W-:-:S03]  /*d4ff0*/  SEL R4, R4, RZ, !P1 ;  /* 0x000000ff04047207 */ /* 0x000fc60004800000 */
[----:B------:R1:W-:Y:S01]  /*d5000*/  LDGSTS.E [R3+0x7b00], [R8.64], P2 ;  /* 0x07b0000008037fae */ /* 0x0003e20009121844 */
[----:B------:R-:W-:Y:S02]  /*d5010*/  ISETP.NE.U32.AND P0, PT, R4, RZ, PT ;  /* 0x000000ff0400720c */ /* 0x000fe40003f05070 */
[----:B---3--:R-:W-:-:S04]  /*d5020*/  IADD3 R15, P3, R15, R14, RZ ;  /* 0x0000000e0f0f7210 */ /* 0x008fc80007f7e0ff */
        /* <DEDUP_REMOVED lines=49> */
[----:B-1----:R-:W-:-:S03]  /*d5340*/  MOV R8, R12 ;  /* 0x0000000c00087202 */ /* 0x002fc60000000f00 */
[----:B------:R-:W3:Y:S01]  /*d5350*/  LDL.LU R12, [R1+0x3ef0] ;  /* 0x003ef000010c7983 */ /* 0x000ee20000300800 */
        /* <DEDUP_REMOVED lines=40> */
[----:B------:R-:W-:-:S04]  /*d55e0*/  IADD3 R21, P0, R21, R14, RZ ;  /* 0x0000000e15157210 */ /* 0x000fc80007f1e0ff */
[----:B------:R-:W-:Y:S01]  /*d55f0*/  IADD3.X R22, R22, R0, RZ, P0, !PT ;  /* 0x0000000016167210 */ /* 0x000fe200007fe4ff */
[----:B------:R-:W-:Y:S01]  /*d5600*/  STL [R1+0x3ee8], R21 ;  /* 0x003ee81501007387 */ /* 0x000fe20000100800 */
[----:B-1----:R-:W-:-:S03]  /*d5610*/  MOV R8, R21 ;  /* 0x0000001500087202 */ /* 0x002fc60000000f00 */
        /* <DEDUP_REMOVED lines=326> */
[----:B------:R-:W-:Y:S04]  /*d6a80*/  STL [R1+0x4300], R13 ;  /* 0x0043000d01007387 */ /* 0x000fe80000100800 */
        /* <DEDUP_REMOVED lines=10> */
[----:B------:R1:W-:Y:S04]  /*d6b30*/  STL [R1+0x4308], R11 ;  /* 0x0043080b01007387 */ /* 0x0003e80000100800 */
[----:B------:R1:W-:Y:S02]  /*d6b40*/  LDGSTS.E [R3+0xda00], [R8.64], P2 ;  /* 0x0da0000008037fae */ /* 0x0003e40009121844 */
[----:B-1----:R-:W-:Y:S02]  /*d6b50*/  MOV R8, R11 ;  /* 0x0000000b00087202 */ /* 0x002fe40000000f00 */
[----:B------:R-:W-:-:S05]  /*d6b60*/  IADD3.X R12, R12, R0, RZ, P0, !PT ;  /* 0x000000000c0c7210 */ /* 0x000fca00007fe4ff */
        /* <DEDUP_REMOVED lines=45> */
[----:B------:R-:W-:Y:S04]  /*d6e40*/  STL [R1+0x43ec], R20 ;  /* 0x0043ec1401007387 */ /* 0x000fe80000100800 */
[----:B------:R-:W3:Y:S01]  /*d6e50*/  LDL.LU R26, [R1+0x4414] ;  /* 0x00441400011a7983 */ /* 0x000ee20000300800 */
[----:B----4-:R-:W-:-:S03]  /*d6e60*/  MOV R8, R16 ;  /* 0x0000001000087202 */ /* 0x010fc60000000f00 */
[----:B-1----:R-:W4:Y:S01]  /*d6e70*/  LDL.LU R16, [R1+0x4418] ;  /* 0x0044180001107983 */ /* 0x002f220000300800 */
[----:B------:R-:W-:-:S03]  /*d6e80*/  IMAD.MOV.U32 R9, RZ, RZ, R20 ;  /* 0x000000ffff097224 */ /* 0x000fc600078e0014 */
[----:B------:R-:W4:Y:S04]  /*d6e90*/  LDL.LU R24, [R1+0x44dc] ;  /* 0x0044dc0001187983 */ /* 0x000f280000300800 */
[----:B------:R-:W4:Y:S04]  /*d6ea0*/  LDL.LU R23, [R1+0x44e0] ;  /* 0x0044e00001177983 */ /* 0x000f280000300800 */
        /* <DEDUP_REMOVED lines=21> */
[----:B------:R1:W-:Y:S02]  /*d7000*/  LDGSTS.E [R3+0xea00], [R8.64], P0 ;  /* 0x0ea0000008037fae */ /* 0x0003e40008121844 */
[----:B-1----:R-:W-:-:S02]  /*d7010*/  MOV R8, R13 ;  /* 0x0000000d00087202 */ /* 0x002fc40000000f00 */
[----:B--2---:R-:W-:-:S05]  /*d7020*/  IADD3.X R15, R15, R0, RZ, P2, !PT ;  /* 0x000000000f0f7210 */ /* 0x004fca00017fe4ff */
[----:B------:R1:W-:Y:S01]  /*d7030*/  STL [R1+0x4404], R15 ;  /* 0x0044040f01007387 */ /* 0x0003e20000100800 */
[----:B---3--:R-:W-:-:S03]  /*d7040*/  IMAD.X R4, R4, 0x1, R0, P3 ;  /* 0x0000000104047824 */ /* 0x008fc600018e0600 */
[----:B------:R-:W-:Y:S04]  /*d7050*/  STL [R1+0x4410], R12 ;  /* 0x0044100c01007387 */ /* 0x000fe80000100800 */
[----:B------:R-:W2:Y:S04]  /*d7060*/  LDL.LU R19, [R1+0x44f8] ;  /* 0x0044f80001137983 */ /* 0x000ea80000300800 */
[----:B------:R3:W-:Y:S04]  /*d7070*/  STL [R1+0x440c], R4 ;  /* 0x00440c0401007387 */ /* 0x0007e80000100800 */
[----:B------:R-:W2:Y:S04]  /*d7080*/  LDL.LU R13, [R1+0x4500] ;  /* 0x00450000010d7983 */ /* 0x000ea80000300800 */
[----:B------:R-:W2:Y:S04]  /*d7090*/  LDL.LU R20, [R1+0x44f4] ;  /* 0x0044f40001147983 */ /* 0x000ea80000300800 */
[----:B------:R-:W2:Y:S01]  /*d70a0*/  LDL.LU R18, [R1+0x44fc] ;  /* 0x0044fc0001127983 */ /* 0x000ea20000300800 */
[----:B------:R-:W-:Y:S01]  /*d70b0*/  IMAD.MOV.U32 R9, RZ, RZ, R15 ;  /* 0x000000ffff097224 */ /* 0x000fe200078e000f */
[----:B------:R-:W-:-:S02]  /*d70c0*/  ISETP.GT.AND P2, PT, R6, 0x3e, PT ;  /* 0x0000003e0600780c */ /* 0x000fc40003f44270 */
[----:B-1----:R-:W2:Y:S04]  /*d70d0*/  LDL.LU R15, [R1+0x4508] ;  /* 0x00450800010f7983 */ /* 0x002ea80000300800 */
[----:B------:R1:W-:Y:S02]  /*d70e0*/  LDGSTS.E [R3+0xea80], [R8.64], P0 ;  /* 0x0ea8000008037fae */ /* 0x0003e40008121844 */
[----:B-1----:R-:W-:Y:S01]  /*d70f0*/  IMAD.MOV.U32 R9, RZ, RZ, R4 ;  /* 0x000000ffff097224 */ /* 0x002fe200078e0004 */
[----:B------:R-:W-:Y:S02]  /*d7100*/  MOV R8, R12 ;  /* 0x0000000c00087202 */ /* 0x000fe40000000f00 */
[----:B---3--:R-:W-:Y:S01]  /*d7110*/  SEL R4, RZ, 0x4, !P2 ;  /* 0x00000004ff047807 */ /* 0x008fe20005000000 */
[----:B------:R-:W3:Y:S03]  /*d7120*/  LDL.LU R12, [R1+0x4510] ;  /* 0x00451000010c7983 */ /* 0x000ee60000300800 */
[----:B------:R-:W-:Y:S01]  /*d7130*/  SEL R4, R4, RZ, !P1 ;  /* 0x000000ff04047207 */ /* 0x000fe20004800000 */
[----:B------:R1:W-:Y:S03]  /*d7140*/  LDGSTS.E [R3+0xeb00], [R8.64], P0 ;  /* 0x0eb0000008037fae */ /* 0x0003e60008121844 */
[----:B------:R-:W-:-:S02]  /*d7150*/  ISETP.NE.U32.AND P2, PT, R4, RZ, PT ;  /* 0x000000ff0400720c */ /* 0x000fc40003f45070 */
[----:B----4-:R-:W-:-:S04]  /*d7160*/  IADD3 R16, P3, R16, R14, RZ ;  /* 0x0000000e10107210 */ /* 0x010fc80007f7e0ff */
[----:B------:R-:W-:Y:S02]  /*d7170*/  IADD3.X R26, R26, R0, RZ, P3, !PT ;  /* 0x000000001a1a7210 */ /* 0x000fe40001ffe4ff */
[----:B------:R-:W-:Y:S01]  /*d7180*/  IADD3 R23, P4, R23, R14, RZ ;  /* 0x0000000e17177210 */ /* 0x000fe20007f9e0ff */
[----:B------:R4:W-:Y:S01]  /*d7190*/  STL [R1+0x4418], R16 ;  /* 0x0044181001007387 */ /* 0x0009e20000100800 */
[----:B-1----:R-:W-:-:S03]  /*d71a0*/  MOV R8, R16 ;  /* 0x0000001000087202 */ /* 0x002fc60000000f00 */
[----:B------:R-:W-:Y:S01]  /*d71b0*/  IMAD.X R24, R24, 0x1, R0, P4 ;  /* 0x0000000118187824 */ /* 0x000fe200020e0600 */
[----:B------:R-:W-:Y:S01]  /*d71c0*/  STL [R1+0x4414], R26 ;  /* 0x0044141a01007387 */ /* 0x000fe20000100800 */
[----:B------:R-:W-:-:S03]  /*d71d0*/  IMAD.MOV.U32 R9, RZ, RZ, R26 ;  /* 0x000000ffff097224 */ /* 0x000fc600078e001a */
[----:B------:R-:W-:Y:S04]  /*d71e0*/  STL [R1+0x44e0], R23 ;  /* 0x0044e01701007387 */ /* 0x000fe80000100800 */
[----:B----4-:R-:W4:Y:S04]  /*d71f0*/  LDL.LU R16, [R1+0x4504] ;  /* 0x0045040001107983 */ /* 0x010f280000300800 */
[----:B------:R-:W-:Y:S04]  /*d7200*/  STL [R1+0x44dc], R24 ;  /* 0x0044dc1801007387 */ /* 0x000fe80000100800 */
[----:B------:R-:W4:Y:S04]  /*d7210*/  LDL.LU R4, [R1+0x450c] ;  /* 0x00450c0001047983 */ /* 0x000f280000300800 */
[----:B------:R1:W-:Y:S02]  /*d7220*/  LDGSTS.E [R3+0xeb80], [R8.64], P0 ;  /* 0x0eb8000008037fae */ /* 0x0003e40008121844 */
[----:B-1----:R-:W-:Y:S01]  /*d7230*/  MOV R8, R23 ;  /* 0x0000001700087202 */ /* 0x002fe20000000f00 */
[----:B------:R-:W-:-:S05]  /*d7240*/  IMAD.MOV.U32 R9, RZ, RZ, R24 ;  /* 0x000000ffff097224 */ /* 0x000fca00078e0018 */
[----:B------:R1:W-:Y:S01]  /*d7250*/  LDGSTS.E [R3+0xf800], [R8.64], P2 ;  /* 0x0f80000008037fae */ /* 0x0003e20009121844 */
[----:B------:R-:W-:-:S04]  /*d7260*/  IADD3 R10, P0, R10, R14, RZ ;  /* 0x0000000e0a0a7210 */ /* 0x000fc80007f1e0ff */
[----:B------:R-:W-:Y:S02]  /*d7270*/  IADD3.X R22, R22, R0, RZ, P0, !PT ;  /* 0x0000000016167210 */ /* 0x000fe400007fe4ff */
[----:B------:R-:W-:Y:S01]  /*d7280*/  IADD3 R11, P3, R11, R14, RZ ;  /* 0x0000000e0b0b7210 */ /* 0x000fe20007f7e0ff */
[----:B------:R1:W-:Y:S02]  /*d7290*/  STL [R1+0x44e8], R10 ;  /* 0x0044e80a01007387 */ /* 0x0003e40000100800 */
[----:B-1----:R-:W-:Y:S01]  /*d72a0*/  MOV R8, R10 ;  /* 0x0000000a00087202 */ /* 0x002fe20000000f00 */
[----:B------:R-:W-:Y:S02]  /*d72b0*/  IMAD.MOV.U32 R9, RZ, RZ, R22 ;  /* 0x000000ffff097224 */ /* 0x000fe400078e0016 */
[----:B------:R-:W-:Y:S01]  /*d72c0*/  IMAD.X R21, R21, 0x1, R0, P3 ;  /* 0x0000000115157824 */ /* 0x000fe200018e0600 */
[----:B------:R-:W-:Y:S04]  /*d72d0*/  STL [R1+0x44e4], R22 ;  /* 0x0044e41601007387 */ /* 0x000fe80000100800 */
[----:B------:R1:W-:Y:S04]  /*d72e0*/  STL [R1+0x44f0], R11 ;  /* 0x0044f00b01007387 */ /* 0x0003e80000100800 */
[----:B------:R-:W4:Y:S04]  /*d72f0*/  LDL.LU R10, [R1+0x4518] ;  /* 0x00451800010a7983 */ /* 0x000f280000300800 */
[----:B------:R1:W-:Y:S04]  /*d7300*/  LDGSTS.E [R3+0xf880], [R8.64], P2 ;  /* 0x0f88000008037fae */ /* 0x0003e80009121844 */
[----:B------:R2:W-:Y:S01]  /*d7310*/  STL [R1+0x44ec], R21 ;  /* 0x0044ec1501007387 */ /* 0x0005e20000100800 */
[----:B-1----:R-:W-:-:S03]  /*d7320*/  MOV R8, R11 ;  /* 0x0000000b00087202 */ /* 0x002fc60000000f00 */
[----:B------:R-:W4:Y:S01]  /*d7330*/  LDL.LU R11, [R1+0x4514] ;  /* 0x00451400010b7983 */ /* 0x000f220000300800 */
[-C--:B--2---:R-:W-:Y:S02]  /*d7340*/  IADD3 R19, P0, R19, R14.reuse, RZ ;  /* 0x0000000e13137210 */ /* 0x084fe40007f1e0ff */
[----:B------:R-:W-:Y:S02]  /*d7350*/  IADD3 R13, P3, R13, R14, RZ ;  /* 0x0000000e0d0d7210 */ /* 0x000fe40007f7e0ff */
[----:B------:R-:W-:Y:S01]  /*d7360*/  IADD3.X R20, R20, R0, RZ, P0, !PT ;  /* 0x0000000014147210 */ /* 0x000fe200007fe4ff */
[----:B------:R-:W-:Y:S02]  /*d7370*/  STL [R1+0x44f8], R19 ;  /* 0x0044f81301007387 */ /* 0x000fe40000100800 */
[----:B------:R-:W-:Y:S02]  /*d7380*/  IMAD.X R18, R18, 0x1, R0, P3 ;  /* 0x0000000112127824 */ /* 0x000fe400018e0600 */
[----:B------:R-:W-:Y:S04]  /*d7390*/  STL [R1+0x44f4], R20 ;  /* 0x0044f41401007387 */ /* 0x000fe80000100800 */
[----:B------:R-:W-:Y:S04]  /*d73a0*/  STL [R1+0x4500], R13 ;  /* 0x0045000d01007387 */ /* 0x000fe80000100800 */
[----:B------:R-:W2:Y:S04]  /*d73b0*/  LDL.LU R24, [R1+0x4ea4] ;  /* 0x004ea40001187983 */ /* 0x000ea80000300800 */
[----:B------:R1:W-:Y:S04]  /*d73c0*/  STL [R1+0x44fc], R18 ;  /* 0x0044fc1201007387 */ /* 0x0003e80000100800 */
[----:B------:R-:W2:Y:S01]  /*d73d0*/  LDL.LU R23, [R1+0x4eb0] ;  /* 0x004eb00001177983 */ /* 0x000ea20000300800 */
[----:B------:R-:W-:-:S03]  /*d73e0*/  IMAD.MOV.U32 R9, RZ, RZ, R21 ;  /* 0x000000ffff097224 */ /* 0x000fc600078e0015 */
[----:B------:R-:W2:Y:S04]  /*d73f0*/  LDL.LU R22, [R1+0x4e9c] ;  /* 0x004e9c0001167983 */ /* 0x000ea80000300800 */
[----:B------:R1:W-:Y:S04]  /*d7400*/  LDGSTS.E [R3+0xf900], [R8.64], P2 ;  /* 0x0f90000008037fae */ /* 0x0003e80009121844 */
[----:B------:R-:W2:Y:S01]  /*d7410*/  LDL.LU R21, [R1+0x4ea8] ;  /* 0x004ea80001157983 */ /* 0x000ea20000300800 */
[-C--:B------:R-:W-:Y:S02]  /*d7420*/  IADD3 R15, P0, R15, R14.reuse, RZ ;  /* 0x0000000e0f0f7210 */ /* 0x080fe40007f1e0ff */
[----:B-1----:R-:W-:Y:S01]  /*d7430*/  MOV R8, R19 ;  /* 0x0000001300087202 */ /* 0x002fe20000000f00 */
[----:B------:R-:W-:Y:S01]  /*d7440*/  IMAD.MOV.U32 R9, RZ, RZ, R20 ;  /* 0x000000ffff097224 */ /* 0x000fe200078e0014 */
[----:B---3--:R-:W-:-:S04]  /*d7450*/  IADD3 R12, P3, R12, R14, RZ ;  /* 0x0000000e0c0c7210 */ /* 0x008fc80007f7e0ff */
[----:B------:R1:W-:Y:S02]  /*d7460*/  LDGSTS.E [R3+0xf980], [R8.64], P2 ;  /* 0x0f98000008037fae */ /* 0x0003e40009121844 */
[----:B-1----:R-:W-:Y:S01]  /*d7470*/  IMAD.MOV.U32 R9, RZ, RZ, R18 ;  /* 0x000000ffff097224 */ /* 0x002fe200078e0012 */
[----:B------:R-:W-:Y:S01]  /*d7480*/  MOV R8, R13 ;  /* 0x0000000d00087202 */ /* 0x000fe20000000f00 */
[----:B------:R-:W3:Y:S04]  /*d7490*/  LDL.LU R18, [R1+0x4e94] ;  /* 0x004e940001127983 */ /* 0x000ee80000300800 */
[----:B------:R-:W3:Y:S04]  /*d74a0*/  LDL.LU R13, [R1+0x4ea0] ;  /* 0x004ea000010d7983 */ /* 0x000ee80000300800 */
[----:B------:R1:W-:Y:S04]  /*d74b0*/  LDGSTS.E [R3+0xfa00], [R8.64], P2 ;  /* 0x0fa0000008037fae */ /* 0x0003e80009121844 */
[----:B------:R-:W-:Y:S01]  /*d74c0*/  STL [R1+0x4508], R15 ;  /* 0x0045080f01007387 */ /* 0x000fe20000100800 */
[----:B-1----:R-:W-:-:S02]  /*d74d0*/  MOV R8, R15 ;  /* 0x0000000f00087202 */ /* 0x002fc40000000f00 */
[----:B----4-:R-:W-:-:S05]  /*d74e0*/  IADD3.X R16, R16, R0, RZ, P0, !PT ;  /* 0x0000000010107210 */ /* 0x010fca00007fe4ff */
[----:B------:R-:W-:Y:S02]  /*d74f0*/  IMAD.MOV.U32 R9, RZ, RZ, R16 ;  /* 0x000000ffff097224 */ /* 0x000fe400078e0010 */
[----:B------:R-:W-:Y:S01]  /*d7500*/  IMAD.X R4, R4, 0x1, R0, P3 ;  /* 0x0000000104047824 */ /* 0x000fe200018e0600 */
[----:B------:R1:W-:Y:S04]  /*d7510*/  STL [R1+0x4504], R16 ;  /* 0x0045041001007387 */ /* 0x0003e80000100800 */
[----:B------:R4:W-:Y:S04]  /*d7520*/  STL [R1+0x4510], R12 ;  /* 0x0045100c01007387 */ /* 0x0009e80000100800 */
[----:B------:R1:W-:Y:S04]  /*d7530*/  STL [R1+0x450c], R4 ;  /* 0x00450c0401007387 */ /* 0x0003e80000100800 */
[----:B------:R-:W3:Y:S04]  /*d7540*/  LDL.LU R20, [R1+0x4e8c] ;  /* 0x004e8c0001147983 */ /* 0x000ee80000300800 */
[----:B------:R4:W-:Y:S04]  /*d7550*/  LDGSTS.E [R3+0xfa80], [R8.64], P2 ;  /* 0x0fa8000008037fae */ /* 0x0009e80009121844 */
[----:B------:R-:W3:Y:S04]  /*d7560*/  LDL.LU R19, [R1+0x4e98] ;  /* 0x004e980001137983 */ /* 0x000ee80000300800 */
[----:B-1----:R-:W3:Y:S01]  /*d7570*/  LDL.LU R16, [R1+0x4e84] ;  /* 0x004e840001107983 */ /* 0x002ee20000300800 */
[----:B----4-:R-:W-:-:S03]  /*d7580*/  MOV R8, R12 ;  /* 0x0000000c00087202 */ /* 0x010fc60000000f00 */
[----:B------:R-:W4:Y:S01]  /*d7590*/  LDL.LU R12, [R1+0x4e90] ;  /* 0x004e9000010c7983 */ /* 0x000f220000300800 */
[----:B------:R-:W-:Y:S01]  /*d75a0*/  IMAD.MOV.U32 R9, RZ, RZ, R4 ;  /* 0x000000ffff097224 */ /* 0x000fe200078e0004 */
[----:B------:R-:W-:-:S04]  /*d75b0*/  LOP3.LUT R17, R17, 0x1f, RZ, 0xc0, !PT ;  /* 0x0000001f11117812 */ /* 0x000fc800078ec0ff */
[----:B------:R1:W-:Y:S01]  /*d75c0*/  LDGSTS.E [R3+0xfb00], [R8.64], P2 ;  /* 0x0fb0000008037fae */ /* 0x0003e20009121844 */
[----:B------:R-:W-:Y:S01]  /*d75d0*/  ISETP.GT.AND P0, PT, R6, 0x3, PT ;  /* 0x000000030600780c */ /* 0x000fe20003f04270 */
[----:B------:R-:W-:-:S03]  /*d75e0*/  IMAD.SHL.U32 R17, R17, 0x4, RZ ;  /* 0x0000000411117824 */ /* 0x000fc600078e00ff */
[----:B------:R-:W-:Y:S02]  /*d75f0*/  SEL R4, RZ, 0x4, !P0 ;  /* 0x00000004ff047807 */ /* 0x000fe40004000000 */
[----:B------:R-:W-:-:S04]  /*d7600*/  IADD3 R10, P3, R10, R14, RZ ;  /* 0x0000000e0a0a7210 */ /* 0x000fc80007f7e0ff */
[----:B-1----:R-:W-:Y:S01]  /*d7610*/  MOV R8, R10 ;  /* 0x0000000a00087202 */ /* 0x002fe20000000f00 */
[----:B------:R-:W-:Y:S01]  /*d7620*/  STL [R1+0x4518], R10 ;  /* 0x0045180a01007387 */ /* 0x000fe20000100800 */
[----:B------:R-:W-:-:S05]  /*d7630*/  IADD3.X R11, R11, R0, RZ, P3, !PT ;  /* 0x000000000b0b7210 */ /* 0x000fca0001ffe4ff */
[----:B------:R-:W-:Y:S01]  /*d7640*/  IMAD.MOV.U32 R9, RZ, RZ, R11 ;  /* 0x000000ffff097224 */ /* 0x000fe200078e000b */
[----:B------:R1:W-:Y:S04]  /*d7650*/  STL [R1+0x4514], R11 ;  /* 0x0045140b01007387 */ /* 0x0003e80000100800 */
[----:B------:R2:W-:Y:S01]  /*d7660*/  LDGSTS.E [R3+0xfb80], [R8.64], P2 ;  /* 0x0fb8000008037fae */ /* 0x0005e20009121844 */
[----:B------:R-:W-:-:S03]  /*d7670*/  SEL R4, R4, RZ, !P1 ;  /* 0x000000ff04047207 */ /* 0x000fc60004800000 */
[----:B------:R-:W4:Y:S01]  /*d7680*/  LDL.LU R15, [R1+0x4e88] ;  /* 0x004e8800010f7983 */ /* 0x000f220000300800 */
[----:B-1----:R-:W-:-:S03]  /*d7690*/  LOP3.LUT R11, R17, 0x60, RZ, 0x3c, !PT ;  /* 0x00000060110b7812 */ /* 0x002fc600078e3cff */
[----:B------:R-:W4:Y:S01]  /*d76a0*/  LDL.LU R10, [R1+0x4e80] ;  /* 0x004e8000010a7983 */ /* 0x000f220000300800 */
[----:B------:R-:W-:-:S03]  /*d76b0*/  ISETP.NE.U32.AND P0, PT, R4, RZ, PT ;  /* 0x000000ff0400720c */ /* 0x000fc60003f05070 */
[----:B------:R-:W4:Y:S01]  /*d76c0*/  LDL.LU R17, [R1+0x4e7c] ;  /* 0x004e7c0001117983 */ /* 0x000f220000300800 */
[----:B------:R-:W-:Y:S01]  /*d76d0*/  IMAD R4, R29, 0x10000, R11 ;  /* 0x000100001d047824 */ /* 0x000fe200078e020b */
[----:B--2---:R-:W-:-:S04]  /*d76e0*/  IADD3 R23, P2, R23, R14, RZ ;  /* 0x0000000e17177210 */ /* 0x004fc80007f5e0ff */
[----:B------:R-:W-:Y:S01]  /*d76f0*/  IADD3.X R24, R24, R0, RZ, P2, !PT ;  /* 0x0000000018187210 */ /* 0x000fe200017fe4ff */
[----:B------:R-:W-:Y:S04]  /*d7700*/  STL [R1+0x4eb0], R23 ;  /* 0x004eb01701007387 */ /* 0x000fe80000100800 */
[----:B------:R-:W-:Y:S04]  /*d7710*/  STL [R1+0x4ea4], R24 ;  /* 0x004ea41801007387 */ /* 0x000fe80000100800 */
[----:B------:R-:W2:Y:S01]  /*d7720*/  LDL.LU R11, [R1+0x4e74] ;  /* 0x004e7400010b7983 */ /* 0x000ea20000300800 */
[----:B------:R-:W-:Y:S01]  /*d7730*/  IADD3 R21, P2, R21, R14, RZ ;  /* 0x0000000e15157210 */ /* 0x000fe20007f5e0ff */
[----:B------:R-:W-:Y:S01]  /*d7740*/  IMAD.MOV.U32 R9, RZ, RZ, R24 ;  /* 0x000000ffff097224 */ /* 0x000fe200078e0018 */
[----:B------:R-:W-:-:S02]  /*d7750*/  MOV R8, R23 ;  /* 0x0000001700087202 */ /* 0x000fc40000000f00 */
[----:B------:R-:W-:-:S03]  /*d7760*/  IADD3.X R22, R22, R0, RZ, P2, !PT ;  /* 0x0000000016167210 */ /* 0x000fc600017fe4ff */
[----:B------:R1:W-:Y:S04]  /*d7770*/  LDGSTS.E [R4+0xc00], [R8.64], P0 ;  /* 0x00c0000008047fae */ /* 0x0003e80008121844 */
[----:B------:R-:W-:Y:S04]  /*d7780*/  STL [R1+0x4ea8], R21 ;  /* 0x004ea81501007387 */ /* 0x000fe80000100800 */
[----:B------:R-:W-:Y:S01]  /*d7790*/  STL [R1+0x4e9c], R22 ;  /* 0x004e9c1601007387 */ /* 0x000fe20000100800 */
[----:B-1----:R-:W-:Y:S01]  /*d77a0*/  MOV R8, R21 ;  /* 0x0000001500087202 */ /* 0x002fe20000000f00 */
[----:B------:R-:W-:-:S05]  /*d77b0*/  IMAD.MOV.U32 R9, RZ, RZ, R22 ;  /* 0x000000ffff097224 */ /* 0x000fca00078e0016 */
[----:B------:R1:W-:Y:S01]  /*d77c0*/  LDGSTS.E [R4+0xc80], [R8.64], P0 ;  /* 0x00c8000008047fae */ /* 0x0003e20008121844 */
[----:B---3--:R-:W-:-:S05]  /*d77d0*/  IADD3 R13, P3, R13, R14, RZ ;  /* 0x0000000e0d0d7210 */ /* 0x008fca0007f7e0ff */
[----:B------:R-:W-:Y:S01]  /*d77e0*/  IMAD.X R18, R18, 0x1, R0, P3 ;  /* 0x0000000112127824 */ /* 0x000fe200018e0600 */
[----:B------:R-:W-:Y:S01]  /*d77f0*/  STL [R1+0x4ea0], R13 ;  /* 0x004ea00d01007387 */ /* 0x000fe20000100800 */
[----:B-1----:R-:W-:Y:S02]  /*d7800*/  MOV R8, R13 ;  /* 0x0000000d00087202 */ /* 0x002fe40000000f00 */
[----:B------:R-:W-:Y:S01]  /*d7810*/  IMAD.MOV.U32 R9, RZ, RZ, R18 ;  /* 0x000000ffff097224 */ /* 0x000fe200078e0012 */
[----:B------:R1:W-:Y:S04]  /*d7820*/  STL [R1+0x4e94], R18 ;  /* 0x004e941201007387 */ /* 0x0003e80000100800 */
[----:B------:R3:W-:Y:S04]  /*d7830*/  LDGSTS.E [R4+0xd00], [R8.64], P0 ;  /* 0x00d0000008047fae */ /* 0x0007e80008121844 */
[----:B-1----:R-:W2:Y:S04]  /*d7840*/  LDL.LU R18, [R1+0x4e6c] ;  /* 0x004e6c0001127983 */ /* 0x002ea80000300800 */
[----:B------:R-:W2:Y:S04]  /*d7850*/  LDL.LU R13, [R1+0x4e78] ;  /* 0x004e7800010d7983 */ /* 0x000ea80000300800 */
[----:B------:R-:W2:Y:S04]  /*d7860*/  LDL.LU R24, [R1+0x4da4] ;  /* 0x004da40001187983 */ /* 0x000ea80000300800 */
[----:B------:R-:W2:Y:S01]  /*d7870*/  LDL.LU R23, [R1+0x4db0] ;  /* 0x004db00001177983 */ /* 0x000ea20000300800 */
[----:B------:R-:W-:-:S04]  /*d7880*/  IADD3 R19, P2, R19, R14, RZ ;  /* 0x0000000e13137210 */ /* 0x000fc80007f5e0ff */
[----:B------:R-:W-:Y:S02]  /*d7890*/  IADD3.X R20, R20, R0, RZ, P2, !PT ;  /* 0x0000000014147210 */ /* 0x000fe400017fe4ff */
[----:B----4-:R-:W-:Y:S01]  /*d78a0*/  IADD3 R12, P3, R12, R14, RZ ;  /* 0x0000000e0c0c7210 */ /* 0x010fe20007f7e0ff */
[----:B------:R-:W-:Y:S04]  /*d78b0*/  STL [R1+0x4e98], R19 ;  /* 0x004e981301007387 */ /* 0x000fe80000100800 */
[----:B------:R-:W-:Y:S01]  /*d78c0*/  IMAD.X R16, R16, 0x1, R0, P3 ;  /* 0x0000000110107824 */ /* 0x000fe200018e0600 */
[----:B------:R-:W-:Y:S01]  /*d78d0*/  STL [R1+0x4e8c], R20 ;  /* 0x004e8c1401007387 */ /* 0x000fe20000100800 */
[----:B---3--:R-:W-:Y:S01]  /*d78e0*/  MOV R8, R19 ;  /* 0x0000001300087202 */ /* 0x008fe20000000f00 */
[----:B------:R-:W-:-:S02]  /*d78f0*/  IMAD.MOV.U32 R9, RZ, RZ, R20 ;  /* 0x000000ffff097224 */ /* 0x000fc400078e0014 */
[----:B------:R-:W-:Y:S04]  /*d7900*/  STL [R1+0x4e90], R12 ;  /* 0x004e900c01007387 */ /* 0x000fe80000100800 */
[----:B------:R1:W-:Y:S04]  /*d7910*/  STL [R1+0x4e84], R16 ;  /* 0x004e841001007387 */ /* 0x0003e80000100800 */
[----:B------:R-:W4:Y:S04]  /*d7920*/  LDL.LU R22, [R1+0x4d9c] ;  /* 0x004d9c0001167983 */ /* 0x000f280000300800 */
[----:B------:R-:W4:Y:S04]  /*d7930*/  LDL.LU R21, [R1+0x4da8] ;  /* 0x004da80001157983 */ /* 0x000f280000300800 */
[----:B------:R1:W-:Y:S02]  /*d7940*/  LDGSTS.E [R4+0xd80], [R8.64], P0 ;  /* 0x00d8000008047fae */ /* 0x0003e40008121844 */
[----:B-1----:R-:W-:Y:S01]  /*d7950*/  IMAD.MOV.U32 R9, RZ, RZ, R16 ;  /* 0x000000ffff097224 */ /* 0x002fe200078e0010 */
[----:B------:R-:W-:Y:S01]  /*d7960*/  MOV R8, R12 ;  /* 0x0000000c00087202 */ /* 0x000fe20000000f00 */
[----:B------:R-:W4:Y:S04]  /*d7970*/  LDL.LU R16, [R1+0x4d94] ;  /* 0x004d940001107983 */ /* 0x000f280000300800 */
[----:B------:R-:W4:Y:S04]  /*d7980*/  LDL.LU R12, [R1+0x4da0] ;  /* 0x004da000010c7983 */ /* 0x000f280000300800 */
[----:B------:R1:W-:Y:S01]  /*d7990*/  LDGSTS.E [R4+0xe00], [R8.64], P0 ;  /* 0x00e0000008047fae */ /* 0x0003e20008121844 */
[----:B------:R-:W-:-:S02]  /*d79a0*/  IADD3 R15, P2, R15, R14, RZ ;  /* 0x0000000e0f0f7210 */ /* 0x000fc40007f5e0ff */
[----:B------:R-:W-:Y:S02]  /*d79b0*/  IADD3 R10, P3, R10, R14, RZ ;  /* 0x0000000e0a0a7210 */ /* 0x000fe40007f7e0ff */
[----:B------:R-:W-:Y:S01]  /*d79c0*/  IADD3.X R17, R17, R0, RZ, P2, !PT ;  /* 0x0000000011117210 */ /* 0x000fe200017fe4ff */
[----:B------:R-:W-:Y:S01]  /*d79d0*/  STL [R1+0x4e88], R15 ;  /* 0x004e880f01007387 */ /* 0x000fe20000100800 */
[----:B-1----:R-:W-:-:S03]  /*d79e0*/  MOV R8, R15 ;  /* 0x0000000f00087202 */ /* 0x002fc60000000f00 */
[----:B------:R-:W-:Y:S01]  /*d79f0*/  IMAD.MOV.U32 R9, RZ, RZ, R17 ;  /* 0x000000ffff097224 */ /* 0x000fe200078e0011 */
[----:B------:R1:W-:Y:S04]  /*d7a00*/  STL [R1+0x4e7c], R17 ;  /* 0x004e7c1101007387 */ /* 0x0003e80000100800 */
[----:B------:R-:W-:Y:S04]  /*d7a10*/  STL [R1+0x4e80], R10 ;  /* 0x004e800a01007387 */ /* 0x000fe80000100800 */
[----:B------:R1:W-:Y:S01]  /*d7a20*/  LDGSTS.E [R4+0xe80], [R8.64], P0 ;  /* 0x00e8000008047fae */ /* 0x0003e20008121844 */
[----:B--2---:R-:W-:-:S05]  /*d7a30*/  IMAD.X R11, R11, 0x1, R0, P3 ;  /* 0x000000010b0b7824 */ /* 0x004fca00018e0600 */
[----:B------:R2:W-:Y:S01]  /*d7a40*/  STL [R1+0x4e74], R11 ;  /* 0x004e740b01007387 */ /* 0x0005e20000100800 */
[----:B-1----:R-:W-:-:S03]  /*d7a50*/  IMAD.MOV.U32 R9, RZ, RZ, R11 ;  /* 0x000000ffff097224 */ /* 0x002fc600078e000b */
[----:B------:R-:W3:Y:S04]  /*d7a60*/  LDL.LU R20, [R1+0x4d8c] ;  /* 0x004d8c0001147983 */ /* 0x000ee80000300800 */
[----:B------:R-:W3:Y:S04]  /*d7a70*/  LDL.LU R19, [R1+0x4d98] ;  /* 0x004d980001137983 */ /* 0x000ee80000300800 */
[----:B------:R-:W3:Y:S04]  /*d7a80*/  LDL.LU R17, [R1+0x4d84] ;  /* 0x004d840001117983 */ /* 0x000ee80000300800 */
[----:B--2---:R-:W2:Y:S01]  /*d7a90*/  LDL.LU R11, [R1+0x4d90] ;  /* 0x004d9000010b7983 */ /* 0x004ea20000300800 */
[----:B------:R-:W-:-:S02]  /*d7aa0*/  MOV R8, R10 ;  /* 0x0000000a00087202 */ /* 0x000fc40000000f00 */
[----:B------:R-:W-:Y:S01]  /*d7ab0*/  ISETP.GT.AND P2, PT, R6, 0x7, PT ;  /* 0x000000070600780c */ /* 0x000fe20003f44270 */
[----:B------:R-:W2:Y:S04]  /*d7ac0*/  LDL.LU R15, [R1+0x4d88] ;  /* 0x004d8800010f7983 */ /* 0x000ea80000300800 */
[----:B------:R1:W-:Y:S04]  /*d7ad0*/  LDGSTS.E [R4+0xf00], [R8.64], P0 ;  /* 0x00f0000008047fae */ /* 0x0003e80008121844 */
[----:B------:R-:W2:Y:S01]  /*d7ae0*/  LDL.LU R10, [R1+0x4d80] ;  /* 0x004d8000010a7983 */ /* 0x000ea20000300800 */
[----:B-1----:R-:W-:-:S04]  /*d7af0*/  SEL R8, RZ, 0x4, !P2 ;  /* 0x00000004ff087807 */ /* 0x002fc80005000000 */
[----:B------:R-:W-:Y:S02]  /*d7b00*/  SEL R8, R8, RZ, !P1 ;  /* 0x000000ff08087207 */ /* 0x000fe40004800000 */
[----:B------:R-:W-:-:S04]  /*d7b10*/  IADD3 R13, P3, R13, R14, RZ ;  /* 0x0000000e0d0d7210 */ /* 0x000fc80007f7e0ff */
[----:B------:R-:W-:Y:S02]  /*d7b20*/  IADD3.X R18, R18, R0, RZ, P3, !PT ;  /* 0x0000000012127210 */ /* 0x000fe40001ffe4ff */
[----:B------:R-:W-:Y:S01]  /*d7b30*/  IADD3 R23, P4, R23, R14, RZ ;  /* 0x0000000e17177210 */ /* 0x000fe20007f9e0ff */
[----:B------:R-:W-:Y:S01]  /*d7b40*/  STL [R1+0x4e78], R13 ;  /* 0x004e780d01007387 */ /* 0x000fe20000100800 */
[----:B------:R-:W-:Y:S01]  /*d7b50*/  ISETP.NE.U32.AND P2, PT, R8, RZ, PT ;  /* 0x000000ff0800720c */ /* 0x000fe20003f45070 */
[----:B------:R-:W-:Y:S01]  /*d7b60*/  IMAD.MOV.U32 R9, RZ, RZ, R18 ;  /* 0x000000ffff097224 */ /* 0x000fe200078e0012 */
[----:B------:R-:W-:Y:S01]  /*d7b70*/  MOV R8, R13 ;  /* 0x0000000d00087202 */ /* 0x000fe20000000f00 */
[----:B------:R-:W-:Y:S01]  /*d7b80*/  IMAD.X R24, R24, 0x1, R0, P4 ;  /* 0x0000000118187824 */ /* 0x000fe200020e0600 */
[----:B------:R1:W-:Y:S04]  /*d7b90*/  STL [R1+0x4e6c], R18 ;  /* 0x004e6c1201007387 */ /* 0x0003e80000100800 */
[----:B------:R-:W-:Y:S04]  /*d7ba0*/  STL [R1+0x4db0], R23 ;  /* 0x004db01701007387 */ /* 0x000fe80000100800 */
[----:B------:R1:W-:Y:S04]  /*d7bb0*/  LDGSTS.E [R4+0xf80], [R8.64], P0 ;  /* 0x00f8000008047fae */ /* 0x0003e80008121844 */
[----:B-1----:R-:W2:Y:S04]  /*d7bc0*/  LDL.LU R18, [R1+0x4d7c] ;  /* 0x004d7c0001127983 */ /* 0x002ea80000300800 */
[----:B------:R-:W-:Y:S04]  /*d7bd0*/  STL [R1+0x4da4], R24 ;  /* 0x004da41801007387 */ /* 0x000fe80000100800 */
[----:B------:R-:W2:Y:S01]  /*d7be0*/  LDL.LU R13, [R1+0x4d74] ;  /* 0x004d7400010d7983 */ /* 0x000ea20000300800 */
[----:B------:R-:W-:Y:S01]  /*d7bf0*/  MOV R8, R23 ;  /* 0x0000001700087202 */ /* 0x000fe20000000f00 */
[----:B------:R-:W-:-:S05]  /*d7c00*/  IMAD.MOV.U32 R9, RZ, RZ, R24 ;  /* 0x000000ffff097224 */ /* 0x000fca00078e0018 */
[----:B------:R1:W-:Y:S01]  /*d7c10*/  LDGSTS.E [R4+0x1c00], [R8.64], P2 ;  /* 0x01c0000008047fae */ /* 0x0003e20009121844 */
[----:B----4-:R-:W-:-:S04]  /*d7c20*/  IADD3 R21, P0, R21, R14, RZ ;  /* 0x0000000e15157210 */ /* 0x010fc80007f1e0ff */
[----:B------:R-:W-:Y:S02]  /*d7c30*/  IADD3.X R22, R22, R0, RZ, P0, !PT ;  /* 0x0000000016167210 */ /* 0x000fe400007fe4ff */
[----:B-1----:R-:W-:-:S03]  /*d7c40*/  MOV R8, R21 ;  /* 0x0000001500087202 */ /* 0x002fc60000000f00 */
[----:B------:R-:W-:Y:S01]  /*d7c50*/  IMAD.MOV.U32 R9, RZ, RZ, R22 ;  /* 0x000000ffff097224 */ /* 0x000fe200078e0016 */
[----:B------:R-:W-:Y:S04]  /*d7c60*/  STL [R1+0x4da8], R21 ;  /* 0x004da81501007387 */ /* 0x000fe80000100800 */
[----:B------:R-:W-:Y:S04]  /*d7c70*/  STL [R1+0x4d9c], R22 ;  /* 0x004d9c1601007387 */ /* 0x000fe80000100800 */
[----:B------:R1:W-:Y:S01]  /*d7c80*/  LDGSTS.E [R4+0x1c80], [R8.64], P2 ;  /* 0x01c8000008047fae */ /* 0x0003e20009121844 */
[----:B------:R-:W-:-:S05]  /*d7c90*/  IADD3 R12, P3, R12, R14, RZ ;  /* 0x0000000e0c0c7210 */ /* 0x000fca0007f7e0ff */
        /* <DEDUP_REMOVED lines=10> */
[----:B---3--:R-:W-:-:S04]  /*d7d40*/  IADD3 R19, P0, R19, R14, RZ ;  /* 0x0000000e13137210 */ /* 0x008fc80007f1e0ff */
[----:B------:R-:W-:Y:S02]  /*d7d50*/  IADD3.X R20, R20, R0, RZ, P0, !PT ;  /* 0x0000000014147210 */ /* 0x000fe400007fe4ff */
[----:B--2---:R-:W-:Y:S01]  /*d7d60*/  IADD3 R11, P3, R11, R14, RZ ;  /* 0x0000000e0b0b7210 */ /* 0x004fe20007f7e0ff */
[----:B------:R-:W-:Y:S04]  /*d7d70*/  STL [R1+0x4d98], R19 ;  /* 0x004d981301007387 */ /* 0x000fe80000100800 */
[----:B------:R-:W-:Y:S01]  /*d7d80*/  IMAD.X R17, R17, 0x1, R0, P3 ;  /* 0x0000000111117824 */ /* 0x000fe200018e0600 */
[----:B------:R-:W-:Y:S01]  /*d7d90*/  STL [R1+0x4d8c], R20 ;  /* 0x004d8c1401007387 */ /* 0x000fe20000100800 */
[----:B----4-:R-:W-:Y:S01]  /*d7da0*/  MOV R8, R19 ;  /* 0x0000001300087202 */ /* 0x010fe20000000f00 */
[----:B------:R-:W-:-:S02]  /*d7db0*/  IMAD.MOV.U32 R9, RZ, RZ, R20 ;  /* 0x000000ffff097224 */ /* 0x000fc400078e0014 */
[----:B------:R-:W-:Y:S04]  /*d7dc0*/  STL [R1+0x4d90], R11 ;  /* 0x004d900b01007387 */ /* 0x000fe80000100800 */
[----:B------:R1:W-:Y:S04]  /*d7dd0*/  STL [R1+0x4d84], R17 ;  /* 0x004d841101007387 */ /* 0x0003e80000100800 */
[----:B------:R-:W2:Y:S04]  /*d7de0*/  LDL.LU R22, [R1+0x4c9c] ;  /* 0x004c9c0001167983 */ /* 0x000ea80000300800 */
[----:B------:R-:W3:Y:S04]  /*d7df0*/  LDL.LU R21, [R1+0x4ca8] ;  /* 0x004ca80001157983 */ /* 0x000ee80000300800 */
[----:B------:R4:W-:Y:S02]  /*d7e00*/  LDGSTS.E [R4+0x1d80], [R8.64], P2 ;  /* 0x01d8000008047fae */ /* 0x0009e40009121844 */
[----:B----4-:R-:W-:Y:S01]  /*d7e10*/  IMAD.MOV.U32 R9, RZ, RZ, R17 ;  /* 0x000000ffff097224 */ /* 0x010fe200078e0011 */
[----:B------:R-:W-:Y:S01]  /*d7e20*/  MOV R8, R11 ;  /* 0x0000000b00087202 */ /* 0x000fe20000000f00 */
[----:B-1----:R-:W4:Y:S04]  /*d7e30*/  LDL.LU R17, [R1+0x4c94] ;  /* 0x004c940001117983 */ /* 0x002f280000300800 */
[----:B------:R-:W4:Y:S01]  /*d7e40*/  LDL.LU R11, [R1+0x4ca0] ;  /* 0x004ca000010b7983 */ /* 0x000f220000300800 */
[----:B------:R-:W-:-:S02]  /*d7e50*/  IADD3 R15, P0, R15, R14, RZ ;  /* 0x0000000e0f0f7210 */ /* 0x000fc40007f1e0ff */
[----:B------:R-:W-:Y:S01]  /*d7e60*/  IADD3 R10, P3, R10, R14, RZ ;  /* 0x0000000e0a0a7210 */ /* 0x000fe20007f7e0ff */
[----:B------:R1:W-:Y:S04]  /*d7e70*/  LDGSTS.E [R4+0x1e00], [R8.64], P2 ;  /* 0x01e0000008047fae */ /* 0x0003e80009121844 */
[----:B------:R-:W-:Y:S01]  /*d7e80*/  STL [R1+0x4d88], R15 ;  /* 0x004d880f01007387 */ /* 0x000fe20000100800 */
[----:B------:R-:W-:Y:S02]  /*d7e90*/  IADD3.X R18, R18, R0, RZ, P0, !PT ;  /* 0x0000000012127210 */ /* 0x000fe400007fe4ff */
[----:B-1----:R-:W-:-:S03]  /*d7ea0*/  MOV R8, R15 ;  /* 0x0000000f00087202 */ /* 0x002fc60000000f00 */
[----:B------:R-:W-:Y:S02]  /*d7eb0*/  IMAD.MOV.U32 R9, RZ, RZ, R18 ;  /* 0x000000ffff097224 */ /* 0x000fe400078e0012 */
[----:B------:R-:W-:Y:S01]  /*d7ec0*/  IMAD.X R13, R13, 0x1, R0, P3 ;  /* 0x000000010d0d7824 */ /* 0x000fe200018e0600 */
[----:B------:R1:W-:Y:S04]  /*d7ed0*/  STL [R1+0x4d7c], R18 ;  /* 0x004d7c1201007387 */ /* 0x0003e80000100800 */
[----:B------:R-:W-:Y:S04]  /*d7ee0*/  STL [R1+0x4d80], R10 ;  /* 0x004d800a01007387 */ /* 0x000fe80000100800 */
[----:B------:R1:W-:Y:S04]  /*d7ef0*/  STL [R1+0x4d74], R13 ;  /* 0x004d740d01007387 */ /* 0x0003e80000100800 */
[----:B------:R-:W4:Y:S04]  /*d7f00*/  LDL.LU R20, [R1+0x4c8c] ;  /* 0x004c8c0001147983 */ /* 0x000f280000300800 */
[----:B------:R1:W-:Y:S04]  /*d7f10*/  LDGSTS.E [R4+0x1e80], [R8.64], P2 ;  /* 0x01e8000008047fae */ /* 0x0003e80009121844 */
[----:B------:R-:W4:Y:S04]  /*d7f20*/  LDL.LU R19, [R1+0x4c98] ;  /* 0x004c980001137983 */ /* 0x000f280000300800 */
[----:B-1----:R-:W4:Y:S01]  /*d7f30*/  LDL.LU R18, [R1+0x4c84] ;  /* 0x004c840001127983 */ /* 0x002f220000300800 */
[----:B------:R-:W-:-:S03]  /*d7f40*/  IMAD.MOV.U32 R9, RZ, RZ, R13 ;  /* 0x000000ffff097224 */ /* 0x000fc600078e000d */
[----:B------:R-:W4:Y:S01]  /*d7f50*/  LDL.LU R13, [R1+0x4c90] ;  /* 0x004c9000010d7983 */ /* 0x000f220000300800 */
[----:B------:R-:W-:Y:S02]  /*d7f60*/  MOV R8, R10 ;  /* 0x0000000a00087202 */ /* 0x000fe40000000f00 */
[----:B------:R-:W-:Y:S01]  /*d7f70*/  ISETP.GT.AND P0, PT, R6, 0xb, PT ;  /* 0x0000000b0600780c */ /* 0x000fe20003f04270 */
[----:B------:R-:W4:Y:S04]  /*d7f80*/  LDL.LU R15, [R1+0x4c88] ;  /* 0x004c8800010f7983 */ /* 0x000f280000300800 */
[----:B------:R1:W-:Y:S04]  /*d7f90*/  LDGSTS.E [R4+0x1f00], [R8.64], P2 ;  /* 0x01f0000008047fae */ /* 0x0003e80009121844 */
[----:B------:R-:W4:Y:S01]  /*d7fa0*/  LDL.LU R10, [R1+0x4c80] ;  /* 0x004c8000010a7983 */ /* 0x000f220000300800 */
[----:B-1----:R-:W-:-:S04]  /*d7fb0*/  SEL R8, RZ, 0x4, !P0 ;  /* 0x00000004ff087807 */ /* 0x002fc80004000000 */
[----:B------:R-:W-:-:S04]  /*d7fc0*/  SEL R8, R8, RZ, !P1 ;  /* 0x000000ff08087207 */ /* 0x000fc80004800000 */
[----:B------:R-:W-:Y:S02]  /*d7fd0*/  ISETP.NE.U32.AND P0, PT, R8, RZ, PT ;  /* 0x000000ff0800720c */ /* 0x000fe40003f05070 */
[----:B------:R-:W-:-:S04]  /*d7fe0*/  IADD3 R12, P3, R12, R14, RZ ;  /* 0x0000000e0c0c7210 */ /* 0x000fc80007f7e0ff */
[----:B------:R-:W-:Y:S02]  /*d7ff0*/  IADD3.X R16, R16, R0, RZ, P3, !PT ;  /* 0x0000000010107210 */ /* 0x000fe40001ffe4ff */
[----:B------:R-:W-:Y:S01]  /*d8000*/  IADD3 R23, P4, R23, R14, RZ ;  /* 0x0000000e17177210 */ /* 0x000fe20007f9e0ff */
[----:B------:R-:W-:Y:S02]  /*d8010*/  STL [R1+0x4d78], R12 ;  /* 0x004d780c01007387 */ /* 0x000fe40000100800 */
[----:B------:R-:W-:Y:S02]  /*d8020*/  IMAD.MOV.U32 R9, RZ, RZ, R16 ;  /* 0x000000ffff097224 */ /* 0x000fe400078e0010 */
[----:B------:R-:W-:Y:S01]  /*d8030*/  IMAD.X R24, R24, 0x1, R0, P4 ;  /* 0x0000000118187824 */ /* 0x000fe200020e0600 */
[----:B------:R1:W-:Y:S01]  /*d8040*/  STL [R1+0x4d2c], R16 ;  /* 0x004d2c1001007387 */ /* 0x0003e20000100800 */
[----:B------:R-:W-:-:S03]  /*d8050*/  MOV R8, R12 ;  /* 0x0000000c00087202 */ /* 0x000fc60000000f00 */
[----:B------:R-:W-:Y:S04]  /*d8060*/  STL [R1+0x4cb0], R23 ;  /* 0x004cb01701007387 */ /* 0x000fe80000100800 */
[----:B------:R1:W-:Y:S04]  /*d8070*/  LDGSTS.E [R4+0x1f80], [R8.64], P2 ;  /* 0x01f8000008047fae */ /* 0x0003e80009121844 */
[----:B-1----:R-:W4:Y:S04]  /*d8080*/  LDL.LU R16, [R1+0x4c7c] ;  /* 0x004c7c0001107983 */ /* 0x002f280000300800 */
[----:B------:R-:W-:Y:S04]  /*d8090*/  STL [R1+0x4ca4], R24 ;  /* 0x004ca41801007387 */ /* 0x000fe80000100800 */
[----:B------:R-:W4:Y:S01]  /*d80a0*/  LDL.LU R12, [R1+0x4c74] ;  /* 0x004c7400010c7983 */ /* 0x000f220000300800 */
[----:B------:R-:W-:Y:S01]  /*d80b0*/  MOV R8, R23 ;  /* 0x0000001700087202 */ /* 0x000fe20000000f00 */
[----:B------:R-:W-:-:S05]  /*d80c0*/  IMAD.MOV.U32 R9, RZ, RZ, R24 ;  /* 0x000000ffff097224 */ /* 0x000fca00078e0018 */
[----:B------:R1:W-:Y:S01]  /*d80d0*/  LDGSTS.E [R4+0x2c00], [R8.64], P0 ;  /* 0x02c0000008047fae */ /* 0x0003e20008121844 */
[----:B---3--:R-:W-:-:S04]  /*d80e0*/  IADD3 R21, P2, R21, R14, RZ ;  /* 0x0000000e15157210 */ /* 0x008fc80007f5e0ff */
[----:B--2---:R-:W-:Y:S02]  /*d80f0*/  IADD3.X R22, R22, R0, RZ, P2, !PT ;  /* 0x0000000016167210 */ /* 0x004fe400017fe4ff */
[----:B-1----:R-:W-:-:S03]  /*d8100*/  MOV R8, R21 ;  /* 0x0000001500087202 */ /* 0x002fc60000000f00 */
[----:B------:R-:W-:Y:S01]  /*d8110*/  IMAD.MOV.U32 R9, RZ, RZ, R22 ;  /* 0x000000ffff097224 */ /* 0x000fe200078e0016 */
[----:B------:R-:W-:Y:S04]  /*d8120*/  STL [R1+0x4ca8], R21 ;  /* 0x004ca81501007387 */ /* 0x000fe80000100800 */
[----:B------:R-:W-:Y:S04]  /*d8130*/  STL [R1+0x4c9c], R22 ;  /* 0x004c9c1601007387 */ /* 0x000fe80000100800 */
[----:B------:R1:W-:Y:S01]  /*d8140*/  LDGSTS.E [R4+0x2c80], [R8.64], P0 ;  /* 0x02c8000008047fae */ /* 0x0003e20008121844 */
[----:B----4-:R-:W-:-:S05]  /*d8150*/  IADD3 R11, P3, R11, R14, RZ ;  /* 0x0000000e0b0b7210 */ /* 0x010fca0007f7e0ff */
[----:B------:R-:W-:Y:S01]  /*d8160*/  IMAD.X R17, R17, 0x1, R0, P3 ;  /* 0x0000000111117824 */ /* 0x000fe200018e0600 */
[----:B------:R-:W-:Y:S01]  /*d8170*/  STL [R1+0x4ca0], R11 ;  /* 0x004ca00b01007387 */ /* 0x000fe20000100800 */
[----:B-1----:R-:W-:Y:S02]  /*d8180*/  MOV R8, R11 ;  /* 0x0000000b00087202 */ /* 0x002fe40000000f00 */
[----:B------:R-:W-:Y:S01]  /*d8190*/  IMAD.MOV.U32 R9, RZ, RZ, R17 ;  /* 0x000000ffff097224 */ /* 0x000fe200078e0011 */
[----:B------:R1:W-:Y:S04]  /*d81a0*/  STL [R1+0x4c94], R17 ;  /* 0x004c941101007387 */ /* 0x0003e80000100800 */
[----:B------:R2:W-:Y:S04]  /*d81b0*/  LDGSTS.E [R4+0x2d00], [R8.64], P0 ;  /* 0x02d0000008047fae */ /* 0x0005e80008121844 */
[----:B-1----:R-:W3:Y:S04]  /*d81c0*/  LDL.LU R17, [R1+0x4c2c] ;  /* 0x004c2c0001117983 */ /* 0x002ee80000300800 */
[----:B------:R-:W4:Y:S04]  /*d81d0*/  LDL.LU R11, [R1+0x4c78] ;  /* 0x004c7800010b7983 */ /* 0x000f280000300800 */
[----:B------:R-:W3:Y:S04]  /*d81e0*/  LDL.LU R24, [R1+0x4ba4] ;  /* 0x004ba40001187983 */ /* 0x000ee80000300800 */
[----:B------:R-:W3:Y:S01]  /*d81f0*/  LDL.LU R23, [R1+0x4bb0] ;  /* 0x004bb00001177983 */ /* 0x000ee20000300800 */
[----:B------:R-:W-:-:S04]  /*d8200*/  IADD3 R19, P2, R19, R14, RZ ;  /* 0x0000000e13137210 */ /* 0x000fc80007f5e0ff */
[----:B------:R-:W-:Y:S02]  /*d8210*/  IADD3.X R20, R20, R0, RZ, P2, !PT ;  /* 0x0000000014147210 */ /* 0x000fe400017fe4ff */
[----:B------:R-:W-:Y:S01]  /*d8220*/  IADD3 R13, P3, R13, R14, RZ ;  /* 0x0000000e0d0d7210 */ /* 0x000fe20007f7e0ff */
[----:B------:R-:W-:Y:S04]  /*d8230*/  STL [R1+0x4c98], R19 ;  /* 0x004c981301007387 */ /* 0x000fe80000100800 */
[----:B------:R-:W-:Y:S01]  /*d8240*/  IMAD.X R18, R18, 0x1, R0, P3 ;  /* 0x0000000112127824 */ /* 0x000fe200018e0600 */
[----:B------:R-:W-:Y:S01]  /*d8250*/  STL [R1+0x4c8c], R20 ;  /* 0x004c8c1401007387 */ /* 0x000fe20000100800 */
[----:B--2---:R-:W-:Y:S01]  /*d8260*/  MOV R8, R19 ;  /* 0x0000001300087202 */ /* 0x004fe20000000f00 */
[----:B------:R-:W-:-:S02]  /*d8270*/  IMAD.MOV.U32 R9, RZ, RZ, R20 ;  /* 0x000000ffff097224 */ /* 0x000fc400078e0014 */
[----:B------:R-:W-:Y:S04]  /*d8280*/  STL [R1+0x4c90], R13 ;  /* 0x004c900d01007387 */ /* 0x000fe80000100800 */
[----:B------:R1:W-:Y:S04]  /*d8290*/  STL [R1+0x4c84], R18 ;  /* 0x004c841201007387 */ /* 0x0003e80000100800 */
[----:B------:R-:W2:Y:S04]  /*d82a0*/  LDL.LU R22, [R1+0x4b9c] ;  /* 0x004b9c0001167983 */ /* 0x000ea80000300800 */
[----:B------:R-:W2:Y:S01]  /*d82b0*/  LDL.LU R21, [R1+0x4ba8] ;  /* 0x004ba80001157983 */ /* 0x000ea20000300800 */
[----:B------:R-:W-:-:S03]  /*d82c0*/  IADD3 R15, P2, R15, R14, RZ ;  /* 0x0000000e0f0f7210 */ /* 0x000fc60007f5e0ff */
[----:B------:R1:W-:Y:S01]  /*d82d0*/  LDGSTS.E [R4+0x2d80], [R8.64], P0 ;  /* 0x02d8000008047fae */ /* 0x0003e20008121844 */
[----:B------:R-:W-:Y:S01]  /*d82e0*/  IADD3 R10, P3, R10, R14, RZ ;  /* 0x0000000e0a0a7210 */ /* 0x000fe20007f7e0ff */
[----:B-1----:R-:W-:Y:S01]  /*d82f0*/  IMAD.MOV.U32 R9, RZ, RZ, R18 ;  /* 0x000000ffff097224 */ /* 0x002fe200078e0012 */
[----:B------:R-:W-:Y:S01]  /*d8300*/  MOV R8, R13 ;  /* 0x0000000d00087202 */ /* 0x000fe20000000f00 */
[----:B------:R-:W2:Y:S04]  /*d8310*/  LDL.LU R18, [R1+0x4b94] ;  /* 0x004b940001127983 */ /* 0x000ea80000300800 */
[----:B------:R-:W2:Y:S04]  /*d8320*/  LDL.LU R13, [R1+0x4ba0] ;  /* 0x004ba000010d7983 */ /* 0x000ea80000300800 */
[----:B------:R1:W-:Y:S04]  /*d8330*/  LDGSTS.E [R4+0x2e00], [R8.64], P0 ;  /* 0x02e0000008047fae */ /* 0x0003e80008121844 */
[----:B------:R-:W-:Y:S01]  /*d8340*/  STL [R1+0x4c88], R15 ;  /* 0x004c880f01007387 */ /* 0x000fe20000100800 */
[----:B-1----:R-:W-:-:S02]  /*d8350*/  MOV R8, R15 ;  /* 0x0000000f00087202 */ /* 0x002fc40000000f00 */
[----:B------:R-:W-:-:S05]  /*d8360*/  IADD3.X R16, R16, R0, RZ, P2, !PT ;  /* 0x0000000010107210 */ /* 0x000fca00017fe4ff */
[----:B------:R-:W-:Y:S02]  /*d8370*/  IMAD.MOV.U32 R9, RZ, RZ, R16 ;  /* 0x000000ffff097224 */ /* 0x000fe400078e0010 */
[----:B------:R-:W-:Y:S01]  /*d8380*/  IMAD.X R12, R12, 0x1, R0, P3 ;  /* 0x000000010c0c7824 */ /* 0x000fe200018e0600 */
[----:B------:R1:W-:Y:S04]  /*d8390*/  STL [R1+0x4c7c], R16 ;  /* 0x004c7c1001007387 */ /* 0x0003e80000100800 */
[----:B------:R-:W-:Y:S04]  /*d83a0*/  STL [R1+0x4c80], R10 ;  /* 0x004c800a01007387 */ /* 0x000fe80000100800 */
[----:B------:R1:W-:Y:S04]  /*d83b0*/  STL [R1+0x4c74], R12 ;  /* 0x004c740c01007387 */ /* 0x0003e80000100800 */
[----:B------:R-:W2:Y:S04]  /*d83c0*/  LDL.LU R20, [R1+0x4b8c] ;  /* 0x004b8c0001147983 */ /* 0x000ea80000300800 */
[----:B------:R1:W-:Y:S04]  /*d83d0*/  LDGSTS.E [R4+0x2e80], [R8.64], P0 ;  /* 0x02e8000008047fae */ /* 0x0003e80008121844 */
[----:B------:R-:W2:Y:S04]  /*d83e0*/  LDL.LU R19, [R1+0x4b98] ;  /* 0x004b980001137983 */ /* 0x000ea80000300800 */
[----:B-1----:R-:W2:Y:S01]  /*d83f0*/  LDL.LU R16, [R1+0x4b84] ;  /* 0x004b840001107983 */ /* 0x002ea20000300800 */
[----:B------:R-:W-:-:S03]  /*d8400*/  IMAD.MOV.U32 R9, RZ, RZ, R12 ;  /* 0x000000ffff097224 */ /* 0x000fc600078e000c */
[----:B------:R-:W2:Y:S01]  /*d8410*/  LDL.LU R12, [R1+0x4b90] ;  /* 0x004b9000010c7983 */ /* 0x000ea20000300800 */
[----:B------:R-:W-:Y:S02]  /*d8420*/  MOV R8, R10 ;  /* 0x0000000a00087202 */ /* 0x000fe40000000f00 */
[----:B------:R-:W-:Y:S01]  /*d8430*/  ISETP.GT.AND P2, PT, R6, 0xf, PT ;  /* 0x0000000f0600780c */ /* 0x000fe20003f44270 */
[----:B------:R-:W2:Y:S04]  /*d8440*/  LDL.LU R15, [R1+0x4b88] ;  /* 0x004b8800010f7983 */ /* 0x000ea80000300800 */
[----:B------:R1:W-:Y:S04]  /*d8450*/  LDGSTS.E [R4+0x2f00], [R8.64], P0 ;  /* 0x02f0000008047fae */ /* 0x0003e80008121844 */
[----:B------:R-:W2:Y:S01]  /*d8460*/  LDL.LU R10, [R1+0x4b80] ;  /* 0x004b8000010a7983 */ /* 0x000ea20000300800 */
[----:B-1----:R-:W-:-:S04]  /*d8470*/  SEL R8, RZ, 0x4, !P2 ;  /* 0x00000004ff087807 */ /* 0x002fc80005000000 */
[----:B------:R-:W-:-:S04]  /*d8480*/  SEL R8, R8, RZ, !P1 ;  /* 0x000000ff08087207 */ /* 0x000fc80004800000 */
[----:B------:R-:W-:Y:S02]  /*d8490*/  ISETP.NE.U32.AND P2, PT, R8, RZ, PT ;  /* 0x000000ff0800720c */ /* 0x000fe40003f45070 */
[----:B----4-:R-:W-:-:S04]  /*d84a0*/  IADD3 R11, P3, R11, R14, RZ ;  /* 0x0000000e0b0b7210 */ /* 0x010fc80007f7e0ff */
[----:B---3--:R-:W-:Y:S02]  /*d84b0*/  IADD3.X R17, R17, R0, RZ, P3, !PT ;  /* 0x0000000011117210 */ /* 0x008fe40001ffe4ff */
        /* <DEDUP_REMOVED lines=11> */
[----:B---3--:R-:W-:Y:S01]  /*d8570*/  MOV R8, R23 ;  /* 0x0000001700087202 */ /* 0x008fe20000000f00 */
[----:B------:R-:W-:-:S05]  /*d8580*/  IMAD.MOV.U32 R9, RZ, RZ, R24 ;  /* 0x000000ffff097224 */ /* 0x000fca00078e0018 */
[----:B------:R1:W-:Y:S01]  /*d8590*/  LDGSTS.E [R4+0x3c00], [R8.64], P2 ;  /* 0x03c0000008047fae */ /* 0x0003e20009121844 */
[----:B--2---:R-:W-:-:S04]  /*d85a0*/  IADD3 R21, P0, R21, R14, RZ ;  /* 0x0000000e15157210 */ /* 0x004fc80007f1e0ff */
        /* <DEDUP_REMOVED lines=13> */
[----:B-1----:R-:W3:Y:S04]  /*d8680*/  LDL.LU R18, [R1+0x4aec] ;  /* 0x004aec0001127983 */ /* 0x002ee80000300800 */
[----:B------:R-:W3:Y:S04]  /*d8690*/  LDL.LU R13, [R1+0x4b78] ;  /* 0x004b7800010d7983 */ /* 0x000ee80000300800 */
        /* <DEDUP_REMOVED lines=12> */
[----:B------:R-:W3:Y:S04]  /*d8760*/  LDL.LU R22, [R1+0x4a9c] ;  /* 0x004a9c0001167983 */ /* 0x000ee80000300800 */
[----:B------:R-:W3:Y:S04]  /*d8770*/  LDL.LU R21, [R1+0x4aa8] ;  /* 0x004aa80001157983 */ /* 0x000ee80000300800 */
[----:B------:R1:W-:Y:S01]  /*d8780*/  LDGSTS.E [R4+0x3d80], [R8.64], P2 ;  /* 0x03d8000008047fae */ /* 0x0003e20009121844 */
[----:B------:R-:W-:Y:S01]  /*d8790*/  IADD3 R15, P0, R15, R14, RZ ;  /* 0x0000000e0f0f7210 */ /* 0x000fe20007f1e0ff */
[----:B-1----:R-:W-:Y:S01]  /*d87a0*/  IMAD.MOV.U32 R9, RZ, RZ, R16 ;  /* 0x000000ffff097224 */ /* 0x002fe200078e0010 */
[----:B------:R-:W-:Y:S01]  /*d87b0*/  MOV R8, R12 ;  /* 0x0000000c00087202 */ /* 0x000fe20000000f00 */
[----:B------:R-:W3:Y:S04]  /*d87c0*/  LDL.LU R16, [R1+0x4a94] ;  /* 0x004a940001107983 */ /* 0x000ee80000300800 */
[----:B------:R-:W3:Y:S01]  /*d87d0*/  LDL.LU R12, [R1+0x4aa0] ;  /* 0x004aa000010c7983 */ /* 0x000ee20000300800 */
[----:B------:R-:W-:-:S03]  /*d87e0*/  IADD3 R10, P3, R10, R14, RZ ;  /* 0x0000000e0a0a7210 */ /* 0x000fc60007f7e0ff */
[----:B------:R1:W-:Y:S04]  /*d87f0*/  LDGSTS.E [R4+0x3e00], [R8.64], P2 ;  /* 0x03e0000008047fae */ /* 0x0003e80009121844 */
[----:B------:R-:W-:Y:S01]  /*d8800*/  STL [R1+0x4b88], R15 ;  /* 0x004b880f01007387 */ /* 0x000fe20000100800 */
[----:B-1----:R-:W-:Y:S02]  /*d8810*/  MOV R8, R15 ;  /* 0x0000000f00087202 */ /* 0x002fe40000000f00 */
[----:B----4-:R-:W-:-:S05]  /*d8820*/  IADD3.X R17, R17, R0, RZ, P0, !PT ;  /* 0x0000000011117210 */ /* 0x010fca00007fe4ff */
        /* <DEDUP_REMOVED lines=9> */
[----:B----4-:R-:W-:-:S03]  /*d88c0*/  IMAD.MOV.U32 R9, RZ, RZ, R11 ;  /* 0x000000ffff097224 */ /* 0x010fc600078e000b */
[----:B------:R-:W4:Y:S01]  /*d88d0*/  LDL.LU R11, [R1+0x4a90] ;  /* 0x004a9000010b7983 */ /* 0x000f220000300800 */
[----:B------:R-:W-:Y:S02]  /*d88e0*/  MOV R8, R10 ;  /* 0x0000000a00087202 */ /* 0x000fe40000000f00 */
[----:B------:R-:W-:Y:S01]  /*d88f0*/  ISETP.GT.AND P0, PT, R6, 0x13, PT ;  /* 0x000000130600780c */ /* 0x000fe20003f04270 */
[----:B------:R-:W4:Y:S04]  /*d8900*/  LDL.LU R15, [R1+0x4a88] ;  /* 0x004a8800010f7983 */ /* 0x000f280000300800 */
[----:B------:R1:W-:Y:S04]  /*d8910*/  LDGSTS.E [R4+0x3f00], [R8.64], P2 ;  /* 0x03f0000008047fae */ /* 0x0003e80009121844 */
[----:B------:R-:W4:Y:S01]  /*d8920*/  LDL.LU R10, [R1+0x4a80] ;  /* 0x004a8000010a7983 */ /* 0x000f220000300800 */
[----:B-1----:R-:W-:-:S04]  /*d8930*/  SEL R8, RZ, 0x4, !P0 ;  /* 0x00000004ff087807 */ /* 0x002fc80004000000 */
[----:B------:R-:W-:Y:S02]  /*d8940*/  SEL R8, R8, RZ, !P1 ;  /* 0x000000ff08087207 */ /* 0x000fe40004800000 */
[----:B---3--:R-:W-:-:S04]  /*d8950*/  IADD3 R13, P3, R13, R14, RZ ;  /* 0x0000000e0d0d7210 */ /* 0x008fc80007f7e0ff */
        /* <DEDUP_REMOVED lines=16> */
[----:B------:R-:W-:-:S04]  /*d8a60*/  IADD3 R21, P2, R21, R14, RZ ;  /* 0x0000000e15157210 */ /* 0x000fc80007f5e0ff */
        /* <DEDUP_REMOVED lines=13> */
[----:B-1----:R-:W4:Y:S04]  /*d8b40*/  LDL.LU R16, [R1+0x49ec] ;  /* 0x0049ec0001107983 */ /* 0x002f280000300800 */
[----:B------:R-:W4:Y:S04]  /*d8b50*/  LDL.LU R12, [R1+0x4a78] ;  /* 0x004a7800010c7983 */ /* 0x000f280000300800 */
[----:B------:R-:W4:Y:S04]  /*d8b60*/  LDL.LU R24, [R1+0x49a4] ;  /* 0x0049a40001187983 */ /* 0x000f280000300800 */
[----:B------:R-:W4:Y:S01]  /*d8b70*/  LDL.LU R23, [R1+0x49b0] ;  /* 0x0049b00001177983 */ /* 0x000f220000300800 */
[----:B--2---:R-:W-:-:S04]  /*d8b80*/  IADD3 R19, P2, R19, R14, RZ ;  /* 0x0000000e13137210 */ /* 0x004fc80007f5e0ff */
        /* <DEDUP_REMOVED lines=476> */
[----:B------:R-:W-:-:S05]  /*da950*/  IADD3.X R18, R18, R0, RZ, P2, !PT ;  /* 0x0000000012127210 */ /* 0x000fca00017fe4ff */
[----:B------:R1:W-:Y:S01]  /*da960*/  STL [R1+0x4044], R18 ;  /* 0x0040441201007387 */ /* 0x0003e20000100800 */
[----:B------:R-:W-:-:S03]  /*da970*/  IMAD.X R13, R13, 0x1, R0, P3 ;  /* 0x000000010d0d7824 */ /* 0x000fc600018e0600 */
[----:B------:R-:W-:Y:S01]  /*da980*/  STL [R1+0x4050], R10 ;  /* 0x0040500a01007387 */ /* 0x000fe20000100800 */
[----:B-1----:R-:W-:-:S03]  /*da990*/  IMAD.MOV.U32 R9, RZ, RZ, R18 ;  /* 0x000000ffff097224 */ /* 0x002fc600078e0012 */
[----:B------:R1:W-:Y:S01]  /*da9a0*/  STL [R1+0x404c], R13 ;  /* 0x00404c0d01007387 */ /* 0x0003e20000100800 */
[----:B------:R-:W-:-:S03]  /*da9b0*/  MOV R8, R15 ;  /* 0x0000000f00087202 */ /* 0x000fc60000000f00 */
[----:B------:R-:W4:Y:S04]  /*da9c0*/  LDL.LU R20, [R1+0x4134] ;  /* 0x0041340001147983 */ /* 0x000f280000300800 */
[----:B------:R-:W4:Y:S04]  /*da9d0*/  LDL.LU R19, [R1+0x4138] ;  /* 0x0041380001137983 */ /* 0x000f280000300800 */
[----:B------:R-:W4:Y:S04]  /*da9e0*/  LDL.LU R18, [R1+0x413c] ;  /* 0x00413c0001127983 */ /* 0x000f280000300800 */
[----:B------:R-:W4:Y:S01]  /*da9f0*/  LDL.LU R15, [R1+0x4140] ;  /* 0x00414000010f7983 */ /* 0x000f220000300800 */
[----:B------:R-:W-:-:S03]  /*daa00*/  ISETP.GT.AND P2, PT, R6, 0x2f, PT ;  /* 0x0000002f0600780c */ /* 0x000fc60003f44270 */
[----:B------:R1:W-:Y:S02]  /*daa10*/  LDGSTS.E [R4+0xae80], [R8.64], P0 ;  /* 0x0ae8000008047fae */ /* 0x0003e40008121844 */
[----:B-1----:R-:W-:Y:S01]  /*daa20*/  MOV R8, R10 ;  /* 0x0000000a00087202 */ /* 0x002fe20000000f00 */
[----:B------:R-:W-:Y:S02]  /*daa30*/  IMAD.MOV.U32 R9, RZ, RZ, R13 ;  /* 0x000000ffff097224 */ /* 0x000fe400078e000d */
        /* <DEDUP_REMOVED lines=99> */
[----:B------:R-:W-:Y:S01]  /*db070*/  IADD3.X R22, R22, R0, RZ, P2, !PT ;  /* 0x0000000016167210 */ /* 0x000fe200017fe4ff */
[----:B------:R-:W-:Y:S01]  /*db080*/  STL [R1+0x4228], R21 ;  /* 0x0042281501007387 */ /* 0x000fe20000100800 */
[----:B-1----:R-:W-:-:S03]  /*db090*/  MOV R8, R21 ;  /* 0x0000001500087202 */ /* 0x002fc60000000f00 */
[----:B------:R-:W-:Y:S01]  /*db0a0*/  IMAD.MOV.U32 R9, RZ, RZ, R22 ;  /* 0x000000ffff097224 */ /* 0x000fe200078e0016 */
        /* <DEDUP_REMOVED lines=24> */
[----:B------:R-:W2:Y:S04]  /*db230*/  LDL.LU R21, [R1+0x4328] ;  /* 0x0043280001157983 */ /* 0x000ea80000300800 */
[----:B------:R1:W-:Y:S01]  /*db240*/  LDGSTS.E [R4+0xcd80], [R8.64], P0 ;  /* 0x0cd8000008047fae */ /* 0x0003e20008121844 */
[----:B------:R-:W-:Y:S01]  /*db250*/  IADD3 R13, P2, R13, R14, RZ ;  /* 0x0000000e0d0d7210 */ /* 0x000fe20007f5e0ff */
[----:B-1----:R-:W-:Y:S01]  /*db260*/  IMAD.MOV.U32 R9, RZ, RZ, R16 ;  /* 0x000000ffff097224 */ /* 0x002fe200078e0010 */
[----:B------:R-:W-:Y:S01]  /*db270*/  MOV R8, R12 ;  /* 0x0000000c00087202 */ /* 0x000fe20000000f00 */
[----:B------:R-:W2:Y:S04]  /*db280*/  LDL.LU R16, [R1+0x432c] ;  /* 0x00432c0001107983 */ /* 0x000ea80000300800 */
[----:B------:R-:W2:Y:S01]  /*db290*/  LDL.LU R12, [R1+0x4330] ;  /* 0x00433000010c7983 */ /* 0x000ea20000300800 */
[----:B------:R-:W-:-:S03]  /*db2a0*/  IADD3 R10, P3, R10, R14, RZ ;  /* 0x0000000e0a0a7210 */ /* 0x000fc60007f7e0ff */
[----:B------:R1:W-:Y:S04]  /*db2b0*/  LDGSTS.E [R4+0xce00], [R8.64], P0 ;  /* 0x0ce0000008047fae */ /* 0x0003e80008121844 */
[----:B------:R4:W-:Y:S01]  /*db2c0*/  STL [R1+0x4248], R13 ;  /* 0x0042480d01007387 */ /* 0x0009e20000100800 */
[----:B-1----:R-:W-:Y:S02]  /*db2d0*/  MOV R8, R13 ;  /* 0x0000000d00087202 */ /* 0x002fe40000000f00 */
[----:B----4-:R-:W-:-:S05]  /*db2e0*/  IADD3.X R17, R17, R0, RZ, P2, !PT ;  /* 0x0000000011117210 */ /* 0x010fca00017fe4ff */
[----:B------:R-:W-:Y:S02]  /*db2f0*/  IMAD.MOV.U32 R9, RZ, RZ, R17 ;  /* 0x000000ffff097224 */ /* 0x000fe400078e0011 */
[----:B------:R-:W-:Y:S01]  /*db300*/  IMAD.X R11, R11, 0x1, R0, P3 ;  /* 0x000000010b0b7824 */ /* 0x000fe200018e0600 */
[----:B------:R-:W-:Y:S04]  /*db310*/  STL [R1+0x4244], R17 ;  /* 0x0042441101007387 */ /* 0x000fe80000100800 */
[----:B------:R-:W-:Y:S04]  /*db320*/  STL [R1+0x4250], R10 ;  /* 0x0042500a01007387 */ /* 0x000fe80000100800 */
[----:B------:R1:W-:Y:S04]  /*db330*/  STL [R1+0x424c], R11 ;  /* 0x00424c0b01007387 */ /* 0x0003e80000100800 */
[----:B------:R-:W4:Y:S04]  /*db340*/  LDL.LU R20, [R1+0x4334] ;  /* 0x0043340001147983 */ /* 0x000f280000300800 */
[----:B------:R1:W-:Y:S04]  /*db350*/  LDGSTS.E [R4+0xce80], [R8.64], P0 ;  /* 0x0ce8000008047fae */ /* 0x0003e80008121844 */
[----:B------:R-:W4:Y:S04]  /*db360*/  LDL.LU R19, [R1+0x4338] ;  /* 0x0043380001137983 */ /* 0x000f280000300800 */
[----:B------:R-:W4:Y:S01]  /*db370*/  LDL.LU R13, [R1+0x433c] ;  /* 0x00433c00010d7983 */ /* 0x000f220000300800 */
[----:B-1----:R-:W-:-:S03]  /*db380*/  IMAD.MOV.U32 R9, RZ, RZ, R11 ;  /* 0x000000ffff097224 */ /* 0x002fc600078e000b */
[----:B------:R-:W4:Y:S01]  /*db390*/  LDL.LU R11, [R1+0x4340] ;  /* 0x00434000010b7983 */ /* 0x000f220000300800 */
[----:B------:R-:W-:Y:S02]  /*db3a0*/  MOV R8, R10 ;  /* 0x0000000a00087202 */ /* 0x000fe40000000f00 */
[----:B------:R-:W-:Y:S01]  /*db3b0*/  ISETP.GT.AND P2, PT, R6, 0x37, PT ;  /* 0x000000370600780c */ /* 0x000fe20003f44270 */
[----:B------:R-:W4:Y:S04]  /*db3c0*/  LDL.LU R17, [R1+0x4348] ;  /* 0x0043480001117983 */ /* 0x000f280000300800 */
[----:B------:R1:W-:Y:S04]  /*db3d0*/  LDGSTS.E [R4+0xcf00], [R8.64], P0 ;  /* 0x0cf0000008047fae */ /* 0x0003e80008121844 */
[----:B------:R-:W4:Y:S01]  /*db3e0*/  LDL.LU R10, [R1+0x4350] ;  /* 0x00435000010a7983 */ /* 0x000f220000300800 */
[----:B-1----:R-:W-:-:S02]  /*db3f0*/  SEL R8, RZ, 0x4, !P2 ;  /* 0x00000004ff087807 */ /* 0x002fc40005000000 */
[----:B---3--:R-:W-:Y:S02]  /*db400*/  IADD3 R15, P3, R15, R14, RZ ;  /* 0x0000000e0f0f7210 */ /* 0x008fe40007f7e0ff */
[----:B------:R-:W-:Y:S02]  /*db410*/  SEL R8, R8, RZ, !P1 ;  /* 0x000000ff08087207 */ /* 0x000fe40004800000 */
[----:B------:R-:W-:Y:S02]  /*db420*/  IADD3.X R18, R18, R0, RZ, P3, !PT ;  /* 0x0000000012127210 */ /* 0x000fe40001ffe4ff */
[----:B------:R-:W-:Y:S02]  /*db430*/  ISETP.NE.U32.AND P2, PT, R8, RZ, PT ;  /* 0x000000ff0800720c */ /* 0x000fe40003f45070 */
[----:B------:R-:W-:Y:S01]  /*db440*/  IADD3 R23, P4, R23, R14, RZ ;  /* 0x0000000e17177210 */ /* 0x000fe20007f9e0ff */
[----:B------:R-:W-:Y:S01]  /*db450*/  IMAD.MOV.U32 R9, RZ, RZ, R18 ;  /* 0x000000ffff097224 */ /* 0x000fe200078e0012 */
[----:B------:R-:W-:Y:S01]  /*db460*/  MOV R8, R15 ;  /* 0x0000000f00087202 */ /* 0x000fe20000000f00 */
[----:B------:R-:W-:Y:S02]  /*db470*/  STL [R1+0x4258], R15 ;  /* 0x0042580f01007387 */ /* 0x000fe40000100800 */
[----:B------:R-:W-:-:S02]  /*db480*/  IMAD.X R24, R24, 0x1, R0, P4 ;  /* 0x0000000118187824 */ /* 0x000fc400020e0600 */
[----:B------:R1:W-:Y:S04]  /*db490*/  LDGSTS.E [R4+0xcf80], [R8.64], P0 ;  /* 0x0cf8000008047fae */ /* 0x0003e80008121844 */
[----:B------:R3:W-:Y:S04]  /*db4a0*/  STL [R1+0x4254], R18 ;  /* 0x0042541201007387 */ /* 0x0007e80000100800 */
[----:B------:R-:W-:Y:S01]  /*db4b0*/  STL [R1+0x4320], R23 ;  /* 0x0043201701007387 */ /* 0x000fe20000100800 */
[----:B-1----:R-:W-:Y:S01]  /*db4c0*/  MOV R8, R23 ;  /* 0x0000001700087202 */ /* 0x002fe20000000f00 */
[----:B------:R-:W-:-:S02]  /*db4d0*/  IMAD.MOV.U32 R9, RZ, RZ, R24 ;  /* 0x000000ffff097224 */ /* 0x000fc400078e0018 */
[----:B---3--:R-:W3:Y:S04]  /*db4e0*/  LDL.LU R18, [R1+0x4344] ;  /* 0x0043440001127983 */ /* 0x008ee80000300800 */
[----:B------:R-:W-:Y:S04]  /*db4f0*/  STL [R1+0x431c], R24 ;  /* 0x00431c1801007387 */ /* 0x000fe80000100800 */
[----:B------:R-:W3:Y:S04]  /*db500*/  LDL.LU R15, [R1+0x434c] ;  /* 0x00434c00010f7983 */ /* 0x000ee80000300800 */
        /* <DEDUP_REMOVED lines=19> */
[----:B----4-:R-:W-:-:S04]  /*db640*/  IADD3 R19, P0, R19, R14, RZ ;  /* 0x0000000e13137210 */ /* 0x010fc80007f1e0ff */
        /* <DEDUP_REMOVED lines=10> */
[----:B------:R-:W4:Y:S04]  /*db6f0*/  LDL.LU R21, [R1+0x4428] ;  /* 0x0044280001157983 */ /* 0x000f280000300800 */
[----:B------:R1:W-:Y:S02]  /*db700*/  LDGSTS.E [R4+0xdd80], [R8.64], P2 ;  /* 0x0dd8000008047fae */ /* 0x0003e40009121844 */
[----:B-1----:R-:W-:Y:S01]  /*db710*/  IMAD.MOV.U32 R9, RZ, RZ, R13 ;  /* 0x000000ffff097224 */ /* 0x002fe200078e000d */
[----:B------:R-:W-:Y:S01]  /*db720*/  MOV R8, R11 ;  /* 0x0000000b00087202 */ /* 0x000fe20000000f00 */
[----:B------:R-:W2:Y:S04]  /*db730*/  LDL.LU R13, [R1+0x442c] ;  /* 0x00442c00010d7983 */ /* 0x000ea80000300800 */
[----:B------:R-:W2:Y:S01]  /*db740*/  LDL.LU R11, [R1+0x4430] ;  /* 0x00443000010b7983 */ /* 0x000ea20000300800 */
[----:B------:R-:W-:-:S02]  /*db750*/  IADD3 R17, P0, R17, R14, RZ ;  /* 0x0000000e11117210 */ /* 0x000fc40007f1e0ff */
[----:B------:R-:W-:Y:S01]  /*db760*/  IADD3 R10, P3, R10, R14, RZ ;  /* 0x0000000e0a0a7210 */ /* 0x000fe20007f7e0ff */
[----:B------:R1:W-:Y:S01]  /*db770*/  LDGSTS.E [R4+0xde00], [R8.64], P2 ;  /* 0x0de0000008047fae */ /* 0x0003e20009121844 */
[----:B---3--:R-:W-:-:S03]  /*db780*/  IADD3.X R18, R18, R0, RZ, P0, !PT ;  /* 0x0000000012127210 */ /* 0x008fc600007fe4ff */
[----:B------:R3:W-:Y:S04]  /*db790*/  STL [R1+0x4348], R17 ;  /* 0x0043481101007387 */ /* 0x0007e80000100800 */
[----:B------:R3:W-:Y:S01]  /*db7a0*/  STL [R1+0x4344], R18 ;  /* 0x0043441201007387 */ /* 0x0007e20000100800 */
[----:B------:R-:W-:-:S03]  /*db7b0*/  IMAD.X R15, R15, 0x1, R0, P3 ;  /* 0x000000010f0f7824 */ /* 0x000fc600018e0600 */
[----:B------:R-:W-:Y:S01]  /*db7c0*/  STL [R1+0x4350], R10 ;  /* 0x0043500a01007387 */ /* 0x000fe20000100800 */
[----:B-1----:R-:W-:Y:S01]  /*db7d0*/  MOV R8, R17 ;  /* 0x0000001100087202 */ /* 0x002fe20000000f00 */
[----:B------:R-:W-:Y:S02]  /*db7e0*/  IMAD.MOV.U32 R9, RZ, RZ, R18 ;  /* 0x000000ffff097224 */ /* 0x000fe400078e0012 */
[----:B------:R-:W2:Y:S04]  /*db7f0*/  LDL.LU R19, [R1+0x4438] ;  /* 0x0044380001137983 */ /* 0x000ea80000300800 */
[----:B------:R1:W-:Y:S04]  /*db800*/  STL [R1+0x434c], R15 ;  /* 0x00434c0f01007387 */ /* 0x0003e80000100800 */
[----:B---3--:R-:W3:Y:S01]  /*db810*/  LDL.LU R17, [R1+0x4440] ;  /* 0x0044400001117983 */ /* 0x008ee20000300800 */
[----:B------:R-:W-:-:S03]  /*db820*/  ISETP.GT.AND P0, PT, R6, 0x3b, PT ;  /* 0x0000003b0600780c */ /* 0x000fc60003f04270 */
[----:B------:R1:W-:Y:S04]  /*db830*/  LDGSTS.E [R4+0xde80], [R8.64], P2 ;  /* 0x0de8000008047fae */ /* 0x0003e80009121844 */
[----:B------:R-:W3:Y:S04]  /*db840*/  LDL.LU R20, [R1+0x4434] ;  /* 0x0044340001147983 */ /* 0x000ee80000300800 */
[----:B------:R-:W3:Y:S01]  /*db850*/  LDL.LU R18, [R1+0x443c] ;  /* 0x00443c0001127983 */ /* 0x000ee20000300800 */
[----:B-1----:R-:W-:Y:S01]  /*db860*/  MOV R8, R10 ;  /* 0x0000000a00087202 */ /* 0x002fe20000000f00 */
[----:B------:R-:W-:-:S02]  /*db870*/  IMAD.MOV.U32 R9, RZ, RZ, R15 ;  /* 0x000000ffff097224 */ /* 0x000fc400078e000f */
[----:B------:R-:W3:Y:S04]  /*db880*/  LDL.LU R15, [R1+0x4448] ;  /* 0x00444800010f7983 */ /* 0x000ee80000300800 */
[----:B------:R1:W-:Y:S04]  /*db890*/  LDGSTS.E [R4+0xdf00], [R8.64], P2 ;  /* 0x0df0000008047fae */ /* 0x0003e80009121844 */
[----:B------:R-:W3:Y:S01]  /*db8a0*/  LDL.LU R10, [R1+0x4450] ;  /* 0x00445000010a7983 */ /* 0x000ee20000300800 */
        /* <DEDUP_REMOVED lines=13> */
[----:B-1----:R-:W3:Y:S04]  /*db980*/  LDL.LU R16, [R1+0x4444] ;  /* 0x0044440001107983 */ /* 0x002ee80000300800 */
[----:B------:R-:W-:Y:S04]  /*db990*/  STL [R1+0x441c], R24 ;  /* 0x00441c1801007387 */ /* 0x000fe80000100800 */
[----:B------:R-:W3:Y:S01]  /*db9a0*/  LDL.LU R12, [R1+0x444c] ;  /* 0x00444c00010c7983 */ /* 0x000ee20000300800 */
[----:B------:R-:W-:Y:S01]  /*db9b0*/  MOV R8, R23 ;  /* 0x0000001700087202 */ /* 0x000fe20000000f00 */
[----:B------:R-:W-:-:S05]  /*db9c0*/  IMAD.MOV.U32 R9, RZ, RZ, R24 ;  /* 0x000000ffff097224 */ /* 0x000fca00078e0018 */
[----:B------:R1:W-:Y:S01]  /*db9d0*/  LDGSTS.E [R4+0xec00], [R8.64], P0 ;  /* 0x0ec0000008047fae */ /* 0x0003e20008121844 */
[----:B----4-:R-:W-:-:S04]  /*db9e0*/  IADD3 R21, P2, R21, R14, RZ ;  /* 0x0000000e15157210 */ /* 0x010fc80007f5e0ff */
[----:B--2---:R-:W-:Y:S02]  /*db9f0*/  IADD3.X R22, R22, R0, RZ, P2, !PT ;  /* 0x0000000016167210 */ /* 0x004fe400017fe4ff */
        /* <DEDUP_REMOVED lines=13> */
[----:B------:R-:W4:Y:S01]  /*dbad0*/  LDL.LU R11, [R1+0x4458] ;  /* 0x00445800010b7983 */ /* 0x000f220000300800 */
[----:B------:R-:W-:-:S02]  /*dbae0*/  IADD3 R19, P2, R19, R14, RZ ;  /* 0x0000000e13137210 */ /* 0x000fc40007f5e0ff */
[----:B---3--:R-:W-:-:S03]  /*dbaf0*/  IADD3 R17, P3, R17, R14, RZ ;  /* 0x0000000e11117210 */ /* 0x008fc60007f7e0ff */
[----:B------:R1:W-:Y:S01]  /*dbb00*/  STL [R1+0x4438], R19 ;  /* 0x0044381301007387 */ /* 0x0003e20000100800 */
[----:B------:R-:W-:Y:S01]  /*dbb10*/  IADD3.X R20, R20, R0, RZ, P2, !PT ;  /* 0x0000000014147210 */ /* 0x000fe200017fe4ff */
[----:B------:R-:W-:-:S04]  /*dbb20*/  IMAD.X R18, R18, 0x1, R0, P3 ;  /* 0x0000000112127824 */ /* 0x000fc800018e0600 */
[----:B------:R3:W-:Y:S04]  /*dbb30*/  STL [R1+0x4434], R20 ;  /* 0x0044341401007387 */ /* 0x0007e80000100800 */
[----:B------:R-:W-:Y:S04]  /*dbb40*/  STL [R1+0x4440], R17 ;  /* 0x0044401101007387 */ /* 0x000fe80000100800 */
[----:B------:R1:W-:Y:S01]  /*dbb50*/  STL [R1+0x443c], R18 ;  /* 0x00443c1201007387 */ /* 0x0003e20000100800 */
[----:B------:R-:W-:-:S03]  /*dbb60*/  IADD3 R15, P2, R15, R14, RZ ;  /* 0x0000000e0f0f7210 */ /* 0x000fc60007f5e0ff */
[----:B------:R-:W4:Y:S04]  /*dbb70*/  LDL.LU R27, [R1+0x451c] ;  /* 0x00451c00011b7983 */ /* 0x000f280000300800 */
[----:B------:R-:W4:Y:S01]  /*dbb80*/  LDL.LU R26, [R1+0x4520] ;  /* 0x00452000011a7983 */ /* 0x000f220000300800 */
[----:B------:R-:W-:Y:S01]  /*dbb90*/  IADD3 R10, P3, R10, R14, RZ ;  /* 0x0000000e0a0a7210 */ /* 0x000fe20007f7e0ff */
[----:B--2---:R-:W-:Y:S01]  /*dbba0*/  IMAD.MOV.U32 R9, RZ, RZ, R20 ;  /* 0x000000ffff097224 */ /* 0x004fe200078e0014 */
[----:B------:R-:W-:Y:S01]  /*dbbb0*/  MOV R8, R19 ;  /* 0x0000001300087202 */ /* 0x000fe20000000f00 */
[----:B------:R-:W2:Y:S04]  /*dbbc0*/  LDL.LU R24, [R1+0x4524] ;  /* 0x0045240001187983 */ /* 0x000ea80000300800 */
[----:B------:R-:W2:Y:S04]  /*dbbd0*/  LDL.LU R23, [R1+0x4528] ;  /* 0x0045280001177983 */ /* 0x000ea80000300800 */
[----:B------:R-:W2:Y:S04]  /*dbbe0*/  LDL.LU R21, [R1+0x4530] ;  /* 0x0045300001157983 */ /* 0x000ea80000300800 */
[----:B-1----:R-:W2:Y:S04]  /*dbbf0*/  LDL.LU R19, [R1+0x4538] ;  /* 0x0045380001137983 */ /* 0x002ea80000300800 */
[----:B------:R-:W-:Y:S04]  /*dbc00*/  STL [R1+0x4448], R15 ;  /* 0x0044480f01007387 */ /* 0x000fe80000100800 */
[----:B------:R1:W-:Y:S02]  /*dbc10*/  LDGSTS.E [R4+0xed80], [R8.64], P0 ;  /* 0x0ed8000008047fae */ /* 0x0003e40008121844 */
[----:B-1----:R-:W-:Y:S01]  /*dbc20*/  MOV R8, R17 ;  /* 0x0000001100087202 */ /* 0x002fe20000000f00 */
[----:B------:R-:W-:-:S05]  /*dbc30*/  IMAD.MOV.U32 R9, RZ, RZ, R18 ;  /* 0x000000ffff097224 */ /* 0x000fca00078e0012 */
[----:B------:R1:W-:Y:S02]  /*dbc40*/  LDGSTS.E [R4+0xee00], [R8.64], P0 ;  /* 0x0ee0000008047fae */ /* 0x0003e40008121844 */
[----:B-1----:R-:W-:Y:S02]  /*dbc50*/  MOV R8, R15 ;  /* 0x0000000f00087202 */ /* 0x002fe40000000f00 */
[----:B------:R-:W-:-:S05]  /*dbc60*/  IADD3.X R16, R16, R0, RZ, P2, !PT ;  /* 0x0000000010107210 */ /* 0x000fca00017fe4ff */
[----:B------:R1:W-:Y:S01]  /*dbc70*/  STL [R1+0x4444], R16 ;  /* 0x0044441001007387 */ /* 0x0003e20000100800 */
[----:B------:R-:W-:-:S03]  /*dbc80*/  IMAD.X R12, R12, 0x1, R0, P3 ;  /* 0x000000010c0c7824 */ /* 0x000fc600018e0600 */
[----:B------:R-:W-:Y:S04]  /*dbc90*/  STL [R1+0x4450], R10 ;  /* 0x0044500a01007387 */ /* 0x000fe80000100800 */
[----:B------:R-:W2:Y:S04]  /*dbca0*/  LDL.LU R22, [R1+0x452c] ;  /* 0x00452c0001167983 */ /* 0x000ea80000300800 */
[----:B------:R1:W-:Y:S01]  /*dbcb0*/  STL [R1+0x444c], R12 ;  /* 0x00444c0c01007387 */ /* 0x0003e20000100800 */
[----:B------:R-:W-:-:S03]  /*dbcc0*/  IMAD.MOV.U32 R9, RZ, RZ, R16 ;  /* 0x000000ffff097224 */ /* 0x000fc600078e0010 */
[----:B---3--:R-:W2:Y:S04]  /*dbcd0*/  LDL.LU R20, [R1+0x4534] ;  /* 0x0045340001147983 */ /* 0x008ea80000300800 */
[----:B------:R-:W2:Y:S04]  /*dbce0*/  LDL.LU R18, [R1+0x453c] ;  /* 0x00453c0001127983 */ /* 0x000ea80000300800 */
[----:B------:R-:W2:Y:S04]  /*dbcf0*/  LDL.LU R17, [R1+0x4540] ;  /* 0x0045400001117983 */ /* 0x000ea80000300800 */
[----:B-1----:R-:W2:Y:S04]  /*dbd00*/  LDL.LU R16, [R1+0x4544] ;  /* 0x0045440001107983 */ /* 0x002ea80000300800 */
[----:B------:R-:W2:Y:S01]  /*dbd10*/  LDL.LU R15, [R1+0x4548] ;  /* 0x00454800010f7983 */ /* 0x000ea20000300800 */
[----:B------:R-:W-:-:S03]  /*dbd20*/  ISETP.GT.AND P2, PT, R6, 0x3f, PT ;  /* 0x0000003f0600780c */ /* 0x000fc60003f44270 */
[----:B------:R1:W-:Y:S02]  /*dbd30*/  LDGSTS.E [R4+0xee80], [R8.64], P0 ;  /* 0x0ee8000008047fae */ /* 0x0003e40008121844 */
[----:B-1----:R-:W-:Y:S01]  /*dbd40*/  MOV R8, R10 ;  /* 0x0000000a00087202 */ /* 0x002fe20000000f00 */
[----:B------:R-:W-:Y:S02]  /*dbd50*/  IMAD.MOV.U32 R9, RZ, RZ, R12 ;  /* 0x000000ffff097224 */ /* 0x000fe400078e000c */
[----:B------:R-:W2:Y:S04]  /*dbd60*/  LDL.LU R12, [R1+0x4550] ;  /* 0x00455000010c7983 */ /* 0x000ea80000300800 */
[----:B------:R1:W-:Y:S04]  /*dbd70*/  LDGSTS.E [R4+0xef00], [R8.64], P0 ;  /* 0x0ef0000008047fae */ /* 0x0003e80008121844 */
[----:B------:R-:W2:Y:S01]  /*dbd80*/  LDL.LU R10, [R1+0x4558] ;  /* 0x00455800010a7983 */ /* 0x000ea20000300800 */
[----:B-1----:R-:W-:-:S04]  /*dbd90*/  SEL R8, RZ, 0x4, !P2 ;  /* 0x00000004ff087807 */ /* 0x002fc80005000000 */
[----:B------:R-:W-:-:S04]  /*dbda0*/  SEL R8, R8, RZ, !P1 ;  /* 0x000000ff08087207 */ /* 0x000fc80004800000 */
[----:B------:R-:W-:Y:S02]  /*dbdb0*/  ISETP.NE.U32.AND P2, PT, R8, RZ, PT ;  /* 0x000000ff0800720c */ /* 0x000fe40003f45070 */
[----:B----4-:R-:W-:-:S04]  /*dbdc0*/  IADD3 R11, P3, R11, R14, RZ ;  /* 0x0000000e0b0b7210 */ /* 0x010fc80007f7e0ff */
[----:B------:R-:W-:Y:S01]  /*dbdd0*/  IADD3.X R13, R13, R0, RZ, P3, !PT ;  /* 0x000000000d0d7210 */ /* 0x000fe20001ffe4ff */
[----:B------:R-:W-:Y:S01]  /*dbde0*/  STL [R1+0x4458], R11 ;  /* 0x0044580b01007387 */ /* 0x000fe20000100800 */
[----:B------:R-:W-:Y:S02]  /*dbdf0*/  IMAD.MOV.U32 R8, RZ, RZ, R11 ;  /* 0x000000ffff087224 */ /* 0x000fe400078e000b */
[----:B------:R-:W-:Y:S01]  /*dbe00*/  MOV R9, R13 ;  /* 0x0000000d00097202 */ /* 0x000fe20000000f00 */
[----:B------:R1:W-:Y:S04]  /*dbe10*/  STL [R1+0x4454], R13 ;  /* 0x0044540d01007387 */ /* 0x0003e80000100800 */
[----:B------:R4:W-:Y:S04]  /*dbe20*/  LDGSTS.E [R4+0xef80], [R8.64], P0 ;  /* 0x0ef8000008047fae */ /* 0x0009e80008121844 */
[----:B-1----:R-:W3:Y:S04]  /*dbe30*/  LDL.LU R13, [R1+0x454c] ;  /* 0x00454c00010d7983 */ /* 0x002ee80000300800 */
[----:B------:R-:W3:Y:S01]  /*dbe40*/  LDL.LU R11, [R1+0x4554] ;  /* 0x00455400010b7983 */ /* 0x000ee20000300800 */
[----:B------:R-:W-:-:S05]  /*dbe50*/  IADD3 R26, P0, R26, R14, RZ ;  /* 0x0000000e1a1a7210 */ /* 0x000fca0007f1e0ff */
[----:B------:R-:W-:Y:S01]  /*dbe60*/  IMAD.X R27, R27, 0x1, R0, P0 ;  /* 0x000000011b1b7824 */ /* 0x000fe200000e0600 */
[----:B--2---:R-:W-:Y:S01]  /*dbe70*/  IADD3 R23, P3, R23, R14, RZ ;  /* 0x0000000e17177210 */ /* 0x004fe20007f7e0ff */
[----:B----4-:R-:W-:-:S03]  /*dbe80*/  IMAD.MOV.U32 R8, RZ, RZ, R26 ;  /* 0x000000ffff087224 */ /* 0x010fc600078e001a */
[----:B------:R-:W-:Y:S02]  /*dbe90*/  MOV R9, R27 ;  /* 0x0000001b00097202 */ /* 0x000fe40000000f00 */
[----:B------:R-:W-:Y:S02]  /*dbea0*/  IADD3 R21, P0, R21, R14, RZ ;  /* 0x0000000e15157210 */ /* 0x000fe40007f1e0ff */
[----:B------:R-:W-:Y:S01]  /*dbeb0*/  IADD3.X R24, R24, R0, RZ, P3, !PT ;  /* 0x0000000018187210 */ /* 0x000fe20001ffe4ff */
[----:B------:R1:W-:Y:S01]  /*dbec0*/  LDGSTS.E [R4+0xfc00], [R8.64], P2 ;  /* 0x0fc0000008047fae */ /* 0x0003e20009121844 */
[----:B------:R-:W-:-:S03]  /*dbed0*/  IADD3 R19, P3, R19, R14, RZ ;  /* 0x0000000e13137210 */ /* 0x000fc60007f7e0ff */
[----:B------:R-:W-:Y:S04]  /*dbee0*/  STL [R1+0x4520], R26 ;  /* 0x0045201a01007387 */ /* 0x000fe80000100800 */
[----:B------:R-:W-:Y:S01]  /*dbef0*/  STL [R1+0x451c], R27 ;  /* 0x00451c1b01007387 */ /* 0x000fe20000100800 */
[----:B-1----:R-:W-:Y:S01]  /*dbf00*/  IMAD.MOV.U32 R8, RZ, RZ, R23 ;  /* 0x000000ffff087224 */ /* 0x002fe200078e0017 */
[----:B------:R-:W-:Y:S02]  /*dbf10*/  MOV R9, R24 ;  /* 0x0000001800097202 */ /* 0x000fe40000000f00 */
[----:B------:R-:W-:Y:S04]  /*dbf20*/  STL [R1+0x4528], R23 ;  /* 0x0045281701007387 */ /* 0x000fe80000100800 */
[----:B------:R-:W-:Y:S04]  /*dbf30*/  STL [R1+0x4524], R24 ;  /* 0x0045241801007387 */ /* 0x000fe80000100800 */
[----:B------:R1:W-:Y:S04]  /*dbf40*/  LDGSTS.E [R4+0xfc80], [R8.64], P2 ;  /* 0x0fc8000008047fae */ /* 0x0003e80009121844 */
[----:B------:R-:W-:Y:S01]  /*dbf50*/  STL [R1+0x4530], R21 ;  /* 0x0045301501007387 */ /* 0x000fe20000100800 */
[----:B-1----:R-:W-:-:S02]  /*dbf60*/  IMAD.MOV.U32 R8, RZ, RZ, R21 ;  /* 0x000000ffff087224 */ /* 0x002fc400078e0015 */
[----:B------:R-:W-:Y:S01]  /*dbf70*/  IMAD.X R22, R22, 0x1, R0, P0 ;  /* 0x0000000116167824 */ /* 0x000fe200000e0600 */
[----:B------:R-:W-:-:S04]  /*dbf80*/  IADD3.X R20, R20, R0, RZ, P3, !PT ;  /* 0x0000000014147210 */ /* 0x000fc80001ffe4ff */
[----:B------:R-:W-:Y:S01]  /*dbf90*/  STL [R1+0x452c], R22 ;  /* 0x00452c1601007387 */ /* 0x000fe20000100800 */
[----:B------:R-:W-:Y:S02]  /*dbfa0*/  MOV R9, R22 ;  /* 0x0000001600097202 */ /* 0x000fe40000000f00 */
[-C--:B------:R-:W-:Y:S01]  /*dbfb0*/  IADD3 R17, P0, R17, R14.reuse, RZ ;  /* 0x0000000e11117210 */ /* 0x080fe20007f1e0ff */
[----:B------:R1:W-:Y:S04]  /*dbfc0*/  STL [R1+0x4538], R19 ;  /* 0x0045381301007387 */ /* 0x0003e80000100800 */
[----:B------:R-:W-:Y:S01]  /*dbfd0*/  IMAD.X R18, R18, 0x1, R0, P0 ;  /* 0x0000000112127824 */ /* 0x000fe200000e0600 */
[----:B------:R-:W-:Y:S01]  /*dbfe0*/  IADD3 R15, P3, R15, R14, RZ ;  /* 0x0000000e0f0f7210 */ /* 0x000fe20007f7e0ff */
[----:B------:R-:W-:Y:S03]  /*dbff0*/  STL [R1+0x4534], R20 ;  /* 0x0045341401007387 */ /* 0x000fe60000100800 */
[----:B------:R-:W-:Y:S01]  /*dc000*/  IADD3.X R16, R16, R0, RZ, P3, !PT ;  /* 0x0000000010107210 */ /* 0x000fe20001ffe4ff */
[----:B------:R-:W-:Y:S04]  /*dc010*/  STL [R1+0x4540], R17 ;  /* 0x0045401101007387 */ /* 0x000fe80000100800 */
[----:B------:R-:W-:Y:S04]  /*dc020*/  STL [R1+0x453c], R18 ;  /* 0x00453c1201007387 */ /* 0x000fe80000100800 */
[----:B------:R2:W-:Y:S04]  /*dc030*/  LDGSTS.E [R4+0xfd00], [R8.64], P2 ;  /* 0x0fd0000008047fae */ /* 0x0005e80009121844 */
[----:B------:R-:W-:Y:S04]  /*dc040*/  STL [R1+0x4548], R15 ;  /* 0x0045480f01007387 */ /* 0x000fe80000100800 */
[----:B------:R4:W-:Y:S01]  /*dc050*/  STL [R1+0x4544], R16 ;  /* 0x0045441001007387 */ /* 0x0009e20000100800 */
[----:B--2---:R-:W-:-:S03]  /*dc060*/  IMAD.MOV.U32 R8, RZ, RZ, R19 ;  /* 0x000000ffff087224 */ /* 0x004fc600078e0013 */
[----:B-1----:R-:W2:Y:S04]  /*dc070*/  LDL.LU R19, [R1+0x4560] ;  /* 0x0045600001137983 */ /* 0x002ea80000300800 */
[----:B------:R-:W2:Y:S04]  /*dc080*/  LDL.LU R22, [R1+0x4568] ;  /* 0x0045680001167983 */ /* 0x000ea80000300800 */
[----:B------:R-:W2:Y:S04]  /*dc090*/  LDL.LU R21, [R1+0x455c] ;  /* 0x00455c0001157983 */ /* 0x000ea80000300800 */
[----:B------:R-:W2:Y:S01]  /*dc0a0*/  LDL.LU R23, [R1+0x4564] ;  /* 0x0045640001177983 */ /* 0x000ea20000300800 */
[----:B------:R-:W-:-:S02]  /*dc0b0*/  MOV R9, R20 ;  /* 0x0000001400097202 */ /* 0x000fc40000000f00 */
[-C--:B------:R-:W-:Y:S02]  /*dc0c0*/  IADD3 R12, P0, R12, R14.reuse, RZ ;  /* 0x0000000e0c0c7210 */ /* 0x080fe40007f1e0ff */
[----:B------:R-:W-:Y:S01]  /*dc0d0*/  IADD3 R10, P3, R10, R14, RZ ;  /* 0x0000000e0a0a7210 */ /* 0x000fe20007f7e0ff */
[----:B------:R1:W-:Y:S04]  /*dc0e0*/  LDGSTS.E [R4+0xfd80], [R8.64], P2 ;  /* 0x0fd8000008047fae */ /* 0x0003e80009121844 */
[----:B------:R-:W-:Y:S04]  /*dc0f0*/  STL [R1+0x4550], R12 ;  /* 0x0045500c01007387 */ /* 0x000fe80000100800 */
[----:B------:R3:W-:Y:S01]  /*dc100*/  STL [R1+0x4558], R10 ;  /* 0x0045580a01007387 */ /* 0x0007e20000100800 */
[----:B-1----:R-:W-:Y:S01]  /*dc110*/  IMAD.MOV.U32 R8, RZ, RZ, R17 ;  /* 0x000000ffff087224 */ /* 0x002fe200078e0011 */
[----:B------:R-:W-:-:S05]  /*dc120*/  MOV R9, R18 ;  /* 0x0000001200097202 */ /* 0x000fca0000000f00 */
[----:B------:R1:W-:Y:S02]  /*dc130*/  LDGSTS.E [R4+0xfe00], [R8.64], P2 ;  /* 0x0fe0000008047fae */ /* 0x0003e40009121844 */
[----:B-1----:R-:W-:Y:S01]  /*dc140*/  MOV R9, R16 ;  /* 0x0000001000097202 */ /* 0x002fe20000000f00 */
[----:B------:R-:W-:-:S05]  /*dc150*/  IMAD.MOV.U32 R8, RZ, RZ, R15 ;  /* 0x000000ffff087224 */ /* 0x000fca00078e000f */
[----:B------:R1:W-:Y:S01]  /*dc160*/  LDGSTS.E [R4+0xfe80], [R8.64], P2 ;  /* 0x0fe8000008047fae */ /* 0x0003e20009121844 */
[----:B---3--:R-:W-:Y:S01]  /*dc170*/  IMAD.X R13, R13, 0x1, R0, P0 ;  /* 0x000000010d0d7824 */ /* 0x008fe200000e0600 */
[----:B------:R-:W-:-:S04]  /*dc180*/  IADD3.X R11, R11, R0, RZ, P3, !PT ;  /* 0x000000000b0b7210 */ /* 0x000fc80001ffe4ff */
[----:B------:R-:W-:Y:S04]  /*dc190*/  STL [R1+0x454c], R13 ;  /* 0x00454c0d01007387 */ /* 0x000fe80000100800 */
[----:B------:R3:W-:Y:S04]  /*dc1a0*/  STL [R1+0x4554], R11 ;  /* 0x0045540b01007387 */ /* 0x0007e80000100800 */
[----:B----4-:R-:W4:Y:S04]  /*dc1b0*/  LDL.LU R16, [R1+0x45e0] ;  /* 0x0045e00001107983 */ /* 0x010f280000300800 */
[----:B------:R-:W4:Y:S04]  /*dc1c0*/  LDL.LU R14, [R1+0x45e8] ;  /* 0x0045e800010e7983 */ /* 0x000f280000300800 */
[----:B------:R-:W4:Y:S04]  /*dc1d0*/  LDL.LU R17, [R1+0x45dc] ;  /* 0x0045dc0001117983 */ /* 0x000f280000300800 */
[----:B------:R-:W4:Y:S01]  /*dc1e0*/  LDL.LU R15, [R1+0x45e4] ;  /* 0x0045e400010f7983 */ /* 0x000f220000300800 */
[----:B-1----:R-:W-:Y:S01]  /*dc1f0*/  IMAD.MOV.U32 R8, RZ, RZ, R12 ;  /* 0x000000ffff087224 */ /* 0x002fe200078e000c */
[----:B------:R-:W-:-:S05]  /*dc200*/  MOV R9, R13 ;  /* 0x0000000d00097202 */ /* 0x000fca0000000f00 */
[----:B------:R1:W-:Y:S01]  /*dc210*/  LDGSTS.E [R4+0xff00], [R8.64], P2 ;  /* 0x0ff0000008047fae */ /* 0x0003e20009121844 */
[CC--:B------:R-:W-:Y:S01]  /*dc220*/  ISETP.GE.AND P0, PT, R25.reuse, R6.reuse, PT ;  /* 0x000000061900720c */ /* 0x0c0fe20003f06270 */
[----:B-1----:R-:W-:Y:S01]  /*dc230*/  IMAD.MOV.U32 R8, RZ, RZ, R10 ;  /* 0x000000ffff087224 */ /* 0x002fe200078e000a */
[----:B------:R-:W-:Y:S02]  /*dc240*/  MOV R9, R11 ;  /* 0x0000000b00097202 */ /* 0x000fe40000000f00 */
[----:B------:R-:W-:Y:S01]  /*dc250*/  LOP3.LUT R10, R25, 0x20, RZ, 0xfc, !PT ;  /* 0x00000020190a7812 */ /* 0x000fe200078efcff */
[----:B------:R-:W-:Y:S01]  /*dc260*/  IMAD.MOV.U32 R25, RZ, RZ, c[0x0][0x18c] ;  /* 0x00006300ff197624 */ /* 0x000fe200078e00ff */
[----:B---3--:R-:W3:Y:S04]  /*dc270*/  LDL.LU R11, [R1+0x465c] ;  /* 0x00465c00010b7983 */ /* 0x008ee80000300800 */
[----:B------:R1:W-:Y:S01]  /*dc280*/  LDGSTS.E [R4+0xff80], [R8.64], P2 ;  /* 0x0ff8000008047fae */ /* 0x0003e20009121844 */
[----:B------:R-:W-:-:S03]  /*dc290*/  ISETP.GE.AND P2, PT, R10, R6, PT ;  /* 0x000000060a00720c */ /* 0x000fc60003f46270 */
[----:B------:R-:W3:Y:S01]  /*dc2a0*/  LDL.LU R10, [R1+0x4660] ;  /* 0x00466000010a7983 */ /* 0x000ee20000300800 */
[----:B------:R-:W-:Y:S02]  /*dc2b0*/  SEL R6, RZ, 0x4, P0 ;  /* 0x00000004ff067807 */ /* 0x000fe40000000000 */
[----:B------:R-:W-:Y:S01]  /*dc2c0*/  SHF.L.U32 R249, R25, 0x6, RZ ;  /* 0x0000000619f97819 */ /* 0x000fe200000006ff */
[----:B------:R-:W3:Y:S01]  /*dc2d0*/  LDL.LU R13, [R1+0x4664] ;  /* 0x00466400010d7983 */ /* 0x000ee20000300800 */
[----:B------:R-:W-:-:S03]  /*dc2e0*/  SEL R6, R6, RZ, !P1 ;  /* 0x000000ff06067207 */ /* 0x000fc60004800000 */
[----:B------:R-:W3:Y:S01]  /*dc2f0*/  LDL.LU R12, [R1+0x4668] ;  /* 0x00466800010c7983 */ /* 0x000ee20000300800 */
[----:B------:R-:W-:Y:S01]  /*dc300*/  IMAD.SHL.U32 R249, R249, 0x4, RZ ;  /* 0x00000004f9f97824 */ /* 0x000fe200078e00ff */
[----:B------:R-:W-:Y:S02]  /*dc310*/  ISETP.NE.U32.AND P0, PT, R6, RZ, PT ;  /* 0x000000ff0600720c */ /* 0x000fe40003f05070 */
[----:B------:R-:W-:Y:S01]  /*dc320*/  SEL R6, RZ, 0x4, P2 ;  /* 0x00000004ff067807 */ /* 0x000fe20001000000 */
[----:B------:R-:W3:Y:S04]  /*dc330*/  LDL.LU R18, [R1+0x46e0] ;  /* 0x0046e00001127983 */ /* 0x000ee80000300800 */
[----:B------:R-:W3:Y:S01]  /*dc340*/  LDL.LU R20, [R1+0x46e8] ;  /* 0x0046e80001147983 */ /* 0x000ee20000300800 */
[----:B------:R-:W-:-:S03]  /*dc350*/  SEL R6, R6, RZ, !P1 ;  /* 0x000000ff06067207 */ /* 0x000fc60004800000 */
[----:B------:R-:W0:Y:S01]  /*dc360*/  LDGDEPBAR ;  /* 0x00000000000079af */ /* 0x000e220000000000 */
[----:B------:R-:W-:Y:S02]  /*dc370*/  ISETP.NE.U32.AND P1, PT, R6, RZ, PT ;  /* 0x000000ff0600720c */ /* 0x000fe40003f25070 */
[-C--:B--2---:R-:W-:Y:S02]  /*dc380*/  IADD3 R19, P2, R19, R249.reuse, RZ ;  /* 0x000000f913137210 */ /* 0x084fe40007f5e0ff */
[----:B------:R-:W-:Y:S02]  /*dc390*/  IADD3 R22, P3, R22, R249, RZ ;  /* 0x000000f916167210 */ /* 0x000fe40007f7e0ff */
[----:B------:R-:W-:Y:S01]  /*dc3a0*/  IADD3.X R21, R21, R2, RZ, P2, !PT ;  /* 0x0000000215157210 */ /* 0x000fe200017fe4ff */
[----:B------:R2:W-:Y:S02]  /*dc3b0*/  STL [R1+0x4560], R19 ;  /* 0x0045601301007387 */ /* 0x0005e40000100800 */
[----:B------:R-:W-:-:S02]  /*dc3c0*/  IMAD.X R23, R23, 0x1, R2, P3 ;  /* 0x0000000117177824 */ /* 0x000fc400018e0602 */
[----:B------:R2:W-:Y:S01]  /*dc3d0*/  STL [R1+0x455c], R21 ;  /* 0x00455c1501007387 */ /* 0x0005e20000100800 */
[----:B-1----:R-:W-:-:S03]  /*dc3e0*/  MOV R8, R19 ;  /* 0x0000001300087202 */ /* 0x002fc60000000f00 */
[----:B------:R-:W-:Y:S04]  /*dc3f0*/  STL [R1+0x4568], R22 ;  /* 0x0045681601007387 */ /* 0x000fe80000100800 */
[----:B------:R-:W-:Y:S04]  /*dc400*/  STL [R1+0x4564], R23 ;  /* 0x0045641701007387 */ /* 0x000fe80000100800 */
[----:B--2---:R-:W2:Y:S01]  /*dc410*/  LDL.LU R19, [R1+0x46dc] ;  /* 0x0046dc0001137983 */ /* 0x004ea20000300800 */
[----:B------:R-:W-:-:S03]  /*dc420*/  IMAD.MOV.U32 R9, RZ, RZ, R21 ;  /* 0x000000ffff097224 */ /* 0x000fc600078e0015 */
[----:B------:R-:W2:Y:S04]  /*dc430*/  LDL.LU R21, [R1+0x46e4] ;  /* 0x0046e40001157983 */ /* 0x000ea80000300800 */
[----:B------:R-:W2:Y:S04]  /*dc440*/  LDL.LU R26, [R1+0x4760] ;  /* 0x00476000011a7983 */ /* 0x000ea80000300800 */
[----:B------:R-:W2:Y:S04]  /*dc450*/  LDL.LU R6, [R1+0x4768] ;  /* 0x0047680001067983 */ /* 0x000ea80000300800 */
[----:B------:R1:W-:Y:S01]  /*dc460*/  LDGSTS.E [R7+0x20000], [R8.64], P0 ;  /* 0x2000000008077fae */ /* 0x0003e20008121844 */
[----:B----4-:R-:W-:-:S02]  /*dc470*/  IADD3 R16, P2, R16, R249, RZ ;  /* 0x000000f910107210 */ /* 0x010fc40007f5e0ff */
[----:B------:R-:W-:Y:S02]  /*dc480*/  IADD3 R14, P3, R14, R249, RZ ;  /* 0x000000f90e0e7210 */ /* 0x000fe40007f7e0ff */
[----:B------:R-:W-:Y:S01]  /*dc490*/  IADD3.X R17, R17, R2, RZ, P2, !PT ;  /* 0x0000000211117210 */ /* 0x000fe200017fe4ff */
[----:B------:R-:W-:Y:S04]  /*dc4a0*/  STL [R1+0x45e0], R16 ;  /* 0x0045e01001007387 */ /* 0x000fe80000100800 */
[----:B------:R-:W-:Y:S01]  /*dc4b0*/  STL [R1+0x45dc], R17 ;  /* 0x0045dc1101007387 */ /* 0x000fe20000100800 */
[----:B------:R-:W-:-:S03]  /*dc4c0*/  IMAD.X R15, R15, 0x1, R2, P3 ;  /* 0x000000010f0f7824 */ /* 0x000fc600018e0602 */
[----:B------:R-:W-:Y:S04]  /*dc4d0*/  STL [R1+0x45e8], R14 ;  /* 0x0045e80e01007387 */ /* 0x000fe80000100800 */
[----:B------:R-:W4:Y:S04]  /*dc4e0*/  LDL.LU R27, [R1+0x475c] ;  /* 0x00475c00011b7983 */ /* 0x000f280000300800 */
[----:B------:R-:W-:Y:S04]  /*dc4f0*/  STL [R1+0x45e4], R15 ;  /* 0x0045e40f01007387 */ /* 0x000fe80000100800 */
[----:B------:R-:W4:Y:S01]  /*dc500*/  LDL.LU R28, [R1+0x4764] ;  /* 0x00476400011c7983 */ /* 0x000f220000300800 */
[----:B-1----:R-:W-:Y:S01]  /*dc510*/  MOV R8, R22 ;  /* 0x0000001600087202 */ /* 0x002fe20000000f00 */
[----:B------:R-:W-:-:S05]  /*dc520*/  IMAD.MOV.U32 R9, RZ, RZ, R23 ;  /* 0x000000ffff097224 */ /* 0x000fca00078e0017 */
[----:B------:R1:W-:Y:S01]  /*dc530*/  LDGSTS.E [R7+0x20080], [R8.64], P1 ;  /* 0x2008000008077fae */ /* 0x0003e20008921844 */
[----:B---3--:R-:W-:Y:S02]  /*dc540*/  IADD3 R10, P2, R10, R249, RZ ;  /* 0x000000f90a0a7210 */ /* 0x008fe40007f5e0ff */
[----:B-1----:R-:W-:Y:S01]  /*dc550*/  MOV R8, R16 ;  /* 0x0000001000087202 */ /* 0x002fe20000000f00 */
[----:B------:R-:W-:Y:S01]  /*dc560*/  IMAD.MOV.U32 R9, RZ, RZ, R17 ;  /* 0x000000ffff097224 */ /* 0x000fe200078e0011 */
[----:B------:R-:W-:-:S04]  /*dc570*/  IADD3.X R11, R11, R2, RZ, P2, !PT ;  /* 0x000000020b0b7210 */ /* 0x000fc800017fe4ff */
[----:B------:R1:W-:Y:S01]  /*dc580*/  LDGSTS.E [R7+0x20800], [R8.64], P0 ;  /* 0x2080000008077fae */ /* 0x0003e20008121844 */
[----:B------:R-:W-:-:S03]  /*dc590*/  IADD3 R12, P3, R12, R249, RZ ;  /* 0x000000f90c0c7210 */ /* 0x000fc60007f7e0ff */
[----:B------:R-:W-:Y:S01]  /*dc5a0*/  STL [R1+0x4660], R10 ;  /* 0x0046600a01007387 */ /* 0x000fe20000100800 */
[----:B-1----:R-:W-:Y:S01]  /*dc5b0*/  MOV R8, R14 ;  /* 0x0000000e00087202 */ /* 0x002fe20000000f00 */
[----:B------:R-:W-:Y:S02]  /*dc5c0*/  IMAD.MOV.U32 R9, RZ, RZ, R15 ;  /* 0x000000ffff097224 */ /* 0x000fe400078e000f */
[----:B------:R1:W-:Y:S01]  /*dc5d0*/  STL [R1+0x465c], R11 ;  /* 0x00465c0b01007387 */ /* 0x0003e20000100800 */
[----:B------:R-:W-:-:S03]  /*dc5e0*/  IMAD.X R13, R13, 0x1, R2, P3 ;  /* 0x000000010d0d7824 */ /* 0x000fc600018e0602 */
[----:B------:R3:W-:Y:S04]  /*dc5f0*/  LDGSTS.E [R7+0x20880], [R8.64], P1 ;  /* 0x2088000008077fae */ /* 0x0007e80008921844 */
[----:B------:R-:W-:Y:S01]  /*dc600*/  STL [R1+0x4668], R12 ;  /* 0x0046680c01007387 */ /* 0x000fe20000100800 */
[----:B---3--:R-:W-:Y:S01]  /*dc610*/  MOV R8, R10 ;  /* 0x0000000a00087202 */ /* 0x008fe20000000f00 */
[----:B------:R-:W-:Y:S02]  /*dc620*/  IMAD.MOV.U32 R9, RZ, RZ, R11 ;  /* 0x000000ffff097224 */ /* 0x000fe400078e000b */
[----:B-1----:R-:W3:Y:S04]  /*dc630*/  LDL.LU.64 R10, [R1+0x3d38] ;  /* 0x003d3800010a7983 */ /* 0x002ee80000300a00 */
[----:B------:R1:W-:Y:S04]  /*dc640*/  LDGSTS.E [R7+0x21000], [R8.64], P0 ;  /* 0x2100000008077fae */ /* 0x0003e80008121844 */
[----:B------:R1:W-:Y:S01]  /*dc650*/  STL [R1+0x4664], R13 ;  /* 0x0046640d01007387 */ /* 0x0003e20000100800 */
[----:B------:R-:W-:-:S02]  /*dc660*/  IADD3 R18, P2, R18, R249, RZ ;  /* 0x000000f912127210 */ /* 0x000fc40007f5e0ff */
[----:B-1----:R-:W-:Y:S01]  /*dc670*/  MOV R8, R12 ;  /* 0x0000000c00087202 */ /* 0x002fe20000000f00 */
[----:B------:R-:W-:Y:S02]  /*dc680*/  IMAD.MOV.U32 R9, RZ, RZ, R13 ;  /* 0x000000ffff097224 */ /* 0x000fe400078e000d */
[----:B------:R-:W3:Y:S04]  /*dc690*/  LDL.LU.64 R12, [R1+0x3d30] ;  /* 0x003d3000010c7983 */ /* 0x000ee80000300a00 */
[----:B------:R-:W3:Y:S01]  /*dc6a0*/  LDL.LU.64 R14, [R1+0x3d08] ;  /* 0x003d0800010e7983 */ /* 0x000ee20000300a00 */
[----:B------:R-:W-:-:S03]  /*dc6b0*/  IADD3 R20, P3, R20, R249, RZ ;  /* 0x000000f914147210 */ /* 0x000fc60007f7e0ff */
[----:B------:R-:W3:Y:S04]  /*dc6c0*/  LDL.LU.64 R16, [R1+0x3d00] ;  /* 0x003d000001107983 */ /* 0x000ee80000300a00 */
[----:B------:R1:W-:Y:S04]  /*dc6d0*/  LDGSTS.E [R7+0x21080], [R8.64], P1 ;  /* 0x2108000008077fae */ /* 0x0003e80008921844 */
[----:B------:R-:W-:Y:S01]  /*dc6e0*/  STL [R1+0x46e0], R18 ;  /* 0x0046e01201007387 */ /* 0x000fe20000100800 */
[----:B-1----:R-:W-:Y:S02]  /*dc6f0*/  MOV R8, R18 ;  /* 0x0000001200087202 */ /* 0x002fe40000000f00 */
[----:B--2---:R-:W-:Y:S01]  /*dc700*/  IADD3.X R19, R19, R2, RZ, P2, !PT ;  /* 0x0000000213137210 */ /* 0x004fe200017fe4ff */
[----:B------:R-:W-:-:S04]  /*dc710*/  IMAD.X R21, R21, 0x1, R2, P3 ;  /* 0x0000000115157824 */ /* 0x000fc800018e0602 */
[----:B------:R1:W-:Y:S01]  /*dc720*/  STL [R1+0x46dc], R19 ;  /* 0x0046dc1301007387 */ /* 0x0003e20000100800 */
[----:B------:R-:W-:-:S03]  /*dc730*/  IMAD.MOV.U32 R9, RZ, RZ, R19 ;  /* 0x000000ffff097224 */ /* 0x000fc600078e0013 */
[----:B------:R-:W-:Y:S04]  /*dc740*/  STL [R1+0x46e8], R20 ;  /* 0x0046e81401007387 */ /* 0x000fe80000100800 */
[----:B------:R2:W-:Y:S04]  /*dc750*/  LDGSTS.E [R7+0x21800], [R8.64], P0 ;  /* 0x2180000008077fae */ /* 0x0005e80008121844 */
[----:B-1----:R-:W3:Y:S04]  /*dc760*/  LDL.LU.64 R18, [R1+0x3cd8] ;  /* 0x003cd80001127983 */ /* 0x002ee80000300a00 */
[----:B------:R1:W-:Y:S01]  /*dc770*/  STL [R1+0x46e4], R21 ;  /* 0x0046e41501007387 */ /* 0x0003e20000100800 */
[----:B--2---:R-:W-:Y:S01]  /*dc780*/  MOV R8, R20 ;  /* 0x0000001400087202 */ /* 0x004fe20000000f00 */
[----:B------:R-:W-:-:S02]  /*dc790*/  IMAD.MOV.U32 R9, RZ, RZ, R21 ;  /* 0x000000ffff097224 */ /* 0x000fc400078e0015 */
[----:B-1----:R-:W3:Y:S01]  /*dc7a0*/  LDL.LU.64 R20, [R1+0x3cd0] ;  /* 0x003cd00001147983 */ /* 0x002ee20000300a00 */
[----:B------:R-:W-:-:S03]  /*dc7b0*/  IADD3 R26, P2, R26, R249, RZ ;  /* 0x000000f91a1a7210 */ /* 0x000fc60007f5e0ff */
[----:B------:R-:W3:Y:S01]  /*dc7c0*/  LDL.LU.64 R22, [R1+0x3ca8] ;  /* 0x003ca80001167983 */ /* 0x000ee20000300a00 */
[----:B------:R-:W-:-:S03]  /*dc7d0*/  IADD3 R6, P3, R6, R249, RZ ;  /* 0x000000f906067210 */ /* 0x000fc60007f7e0ff */
[----:B------:R-:W3:Y:S04]  /*dc7e0*/  LDL.LU.64 R24, [R1+0x3ca0] ;  /* 0x003ca00001187983 */ /* 0x000ee80000300a00 */
[----:B------:R-:W-:Y:S04]  /*dc7f0*/  STL [R1+0x4760], R26 ;  /* 0x0047601a01007387 */ /* 0x000fe80000100800 */
[----:B------:R1:W-:Y:S01]  /*dc800*/  LDGSTS.E [R7+0x21880], [R8.64], P1 ;  /* 0x2188000008077fae */ /* 0x0003e20008921844 */
[----:B------:R-:W-:Y:S01]  /*dc810*/  MOV R40, R217 ;  /* 0x000000d900287202 */ /* 0x000fe20000000f00 */
[----:B------:R-:W-:Y:S01]  /*dc820*/  IMAD.MOV.U32 R41, RZ, RZ, R216 ;  /* 0x000000ffff297224 */ /* 0x000fe200078e00d8 */
[----:B-1----:R-:W-:Y:S01]  /*dc830*/  MOV R8, R26 ;  /* 0x0000001a00087202 */ /* 0x002fe20000000f00 */
[----:B------:R-:W-:Y:S01]  /*dc840*/  IMAD.MOV.U32 R42, RZ, RZ, R213 ;  /* 0x000000ffff2a7224 */ /* 0x000fe200078e00d5 */
[----:B------:R-:W-:-:S07]  /*dc850*/  MOV R43, R212 ;  /* 0x000000d4002b7202 */ /* 0x000fce0000000f00 */
[----:B------:R-:W-:Y:S01]  /*dc860*/  HMMA.1688.F32.TF32 R212, R84, R214, R40 ;  /* 0x000000d654d4723c */ /* 0x000fe20000081028 */
[----:B------:R-:W-:Y:S01]  /*dc870*/  MOV R38, R209 ;  /* 0x000000d100267202 */ /* 0x000fe20000000f00 */
[----:B------:R-:W-:-:S07]  /*dc880*/  IMAD.MOV.U32 R39, RZ, RZ, R208 ;  /* 0x000000ffff277224 */ /* 0x000fce00078e00d0 */
[----:B------:R-:W-:Y:S01]  /*dc890*/  HMMA.1688.F32.TF32 R216, R84, R210, R36 ;  /* 0x000000d254d8723c */ /* 0x000fe20000081024 */
[----:B------:R-:W-:Y:S01]  /*dc8a0*/  IMAD.MOV.U32 R34, RZ, RZ, R205 ;  /* 0x000000ffff227224 */ /* 0x000fe200078e00cd */
[----:B------:R-:W-:-:S07]  /*dc8b0*/  MOV R35, R204 ;  /* 0x000000cc00237202 */ /* 0x000fce0000000f00 */
[----:B------:R-:W-:Y:S01]  /*dc8c0*/  HMMA.1688.F32.TF32 R220, R84, R206, R32 ;  /* 0x000000ce54dc723c */ /* 0x000fe20000081020 */
[----:B----4-:R-:W-:-:S05]  /*dc8d0*/  IADD3.X R27, R27, R2, RZ, P2, !PT ;  /* 0x000000021b1b7210 */ /* 0x010fca00017fe4ff */
[----:B------:R1:W-:Y:S01]  /*dc8e0*/  STL [R1+0x475c], R27 ;  /* 0x00475c1b01007387 */ /* 0x0003e20000100800 */
[----:B------:R-:W-:Y:S02]  /*dc8f0*/  IMAD.MOV.U32 R9, RZ, RZ, R27 ;  /* 0x000000ffff097224 */ /* 0x000fe400078e001b */
[----:B------:R-:W-:Y:S01]  /*dc900*/  IMAD.X R28, R28, 0x1, R2, P3 ;  /* 0x000000011c1c7824 */ /* 0x000fe200018e0602 */
[----:B------:R-:W-:Y:S04]  /*dc910*/  STL [R1+0x4768], R6 ;  /* 0x0047680601007387 */ /* 0x000fe80000100800 */
[----:B------:R4:W-:Y:S04]  /*dc920*/  LDGSTS.E [R7+0x22000], [R8.64], P0 ;  /* 0x2200000008077fae */ /* 0x0009e80008121844 */
[----:B-1----:R-:W2:Y:S04]  /*dc930*/  LDL.LU.64 R26, [R1+0x3c78] ;  /* 0x003c7800011a7983 */ /* 0x002ea80000300a00 */
[----:B------:R1:W-:Y:S04]  /*dc940*/  STL [R1+0x4764], R28 ;  /* 0x0047641c01007387 */ /* 0x0003e80000100800 */
[----:B------:R-:W2:Y:S01]  /*dc950*/  LDL.LU.64 R44, [R1+0x3c70] ;  /* 0x003c7000012c7983 */ /* 0x000ea20000300a00 */
[----:B----4-:R-:W-:-:S03]  /*dc960*/  IMAD.MOV.U32 R9, RZ, RZ, R28 ;  /* 0x000000ffff097224 */ /* 0x010fc600078e001c */
[----:B------:R-:W4:Y:S04]  /*dc970*/  LDL.LU.64 R42, [R1+0x3c48] ;  /* 0x003c4800012a7983 */ /* 0x000f280000300a00 */
[----:B-1----:R-:W4:Y:S04]  /*dc980*/  LDL.LU R28, [R1+0x4570] ;  /* 0x00457000011c7983 */ /* 0x002f280000300800 */
[----:B------:R-:W4:Y:S04]  /*dc990*/  LDL.LU.64 R40, [R1+0x3c40] ;  /* 0x003c400001287983 */ /* 0x000f280000300a00 */
[----:B------:R-:W4:Y:S04]  /*dc9a0*/  LDL.LU.64 R50, [R1+0x3c18] ;  /* 0x003c180001327983 */ /* 0x000f280000300a00 */
[----:B------:R-:W4:Y:S04]  /*dc9b0*/  LDL.LU.64 R38, [R1+0x3c10] ;  /* 0x003c100001267983 */ /* 0x000f280000300a00 */
[----:B------:R-:W4:Y:S04]  /*dc9c0*/  LDL.LU.64 R36, [R1+0x3be8] ;  /* 0x003be80001247983 */ /* 0x000f280000300a00 */
[----:B------:R-:W4:Y:S04]  /*dc9d0*/  LDL.LU.64 R34, [R1+0x3be0] ;  /* 0x003be00001227983 */ /* 0x000f280000300a00 */
[----:B------:R-:W4:Y:S01]  /*dc9e0*/  LDL.LU.64 R32, [R1+0x3bb8] ;  /* 0x003bb80001207983 */ /* 0x000f220000300a00 */
[----:B------:R-:W-:-:S03]  /*dc9f0*/  MOV R8, R6 ;  /* 0x0000000600087202 */ /* 0x000fc60000000f00 */
[----:B------:R-:W4:Y:S04]  /*dca00*/  LDL.LU.64 R48, [R1+0x3bb0] ;  /* 0x003bb00001307983 */ /* 0x000f280000300a00 */
[----:B------:R3:W-:Y:S04]  /*dca10*/  LDGSTS.E [R7+0x22080], [R8.64], P1 ;  /* 0x2208000008077fae */ /* 0x0007e80008921844 */
[----:B------:R-:W4:Y:S01]  /*dca20*/  LDL.LU.64 R46, [R1+0x3ba8] ;  /* 0x003ba800012e7983 */ /* 0x000f220000300a00 */
[----:B---3--:R-:W-:-:S04]  /*dca30*/  IADD3 R8, P2, R10, R249, RZ ;  /* 0x000000f90a087210 */ /* 0x008fc80007f5e0ff */
[----:B------:R-:W-:Y:S02]  /*dca40*/  IADD3.X R6, R11, R2, RZ, P2, !PT ;  /* 0x000000020b067210 */ /* 0x000fe400017fe4ff */
[----:B------:R-:W-:-:S05]  /*dca50*/  IADD3 R10, P2, R12, R249, RZ ;  /* 0x000000f90c0a7210 */ /* 0x000fca0007f5e0ff */
[----:B------:R-:W-:Y:S01]  /*dca60*/  IMAD.X R9, R13, 0x1, R2, P2 ;  /* 0x000000010d097824 */ /* 0x000fe200010e0602 */
[----:B------:R-:W-:-:S04]  /*dca70*/  IADD3 R12, P2, R14, R249, RZ ;  /* 0x000000f90e0c7210 */ /* 0x000fc80007f5e0ff */
[----:B------:R-:W-:Y:S02]  /*dca80*/  IADD3.X R11, R15, R2, RZ, P2, !PT ;  /* 0x000000020f0b7210 */ /* 0x000fe400017fe4ff */
[----:B------:R-:W-:-:S05]  /*dca90*/  IADD3 R14, P2, R16, R249, RZ ;  /* 0x000000f9100e7210 */ /* 0x000fca0007f5e0ff */
[----:B------:R-:W-:Y:S01]  /*dcaa0*/  IMAD.X R13, R17, 0x1, R2, P2 ;  /* 0x00000001110d7824 */ /* 0x000fe200010e0602 */
[----:B------:R-:W-:Y:S01]  /*dcab0*/  MOV R57, R232 ;  /* 0x000000e800397202 */ /* 0x000fe20000000f00 */
[----:B------:R-:W-:Y:S02]  /*dcac0*/  IMAD.MOV.U32 R56, RZ, RZ, R233 ;  /* 0x000000ffff387224 */ /* 0x000fe400078e00e9 */
[----:B------:R-:W-:Y:S02]  /*dcad0*/  IMAD.MOV.U32 R58, RZ, RZ, R229 ;  /* 0x000000ffff3a7224 */ /* 0x000fe400078e00e5 */
[----:B------:R-:W-:Y:S01]  /*dcae0*/  IMAD.MOV.U32 R59, RZ, RZ, R228 ;  /* 0x000000ffff3b7224 */ /* 0x000fe200078e00e4 */
[----:B------:R-:W-:-:S04]  /*dcaf0*/  IADD3 R16, P2, R18, R249, RZ ;  /* 0x000000f912107210 */ /* 0x000fc80007f5e0ff */
[----:B------:R-:W-:Y:S02]  /*dcb00*/  IADD3.X R15, R19, R2, RZ, P2, !PT ;  /* 0x00000002130f7210 */ /* 0x000fe400017fe4ff */
[----:B------:R-:W-:-:S05]  /*dcb10*/  IADD3 R18, P2, R20, R249, RZ ;  /* 0x000000f914127210 */ /* 0x000fca0007f5e0ff */
[----:B------:R-:W-:Y:S01]  /*dcb20*/  IMAD.X R17, R21, 0x1, R2, P2 ;  /* 0x0000000115117824 */ /* 0x000fe200010e0602 */
[----:B------:R-:W-:-:S04]  /*dcb30*/  IADD3 R20, P2, R22, R249, RZ ;  /* 0x000000f916147210 */ /* 0x000fc80007f5e0ff */
[----:B------:R-:W-:Y:S02]  /*dcb40*/  IADD3.X R19, R23, R2, RZ, P2, !PT ;  /* 0x0000000217137210 */ /* 0x000fe400017fe4ff */
[----:B------:R-:W-:-:S05]  /*dcb50*/  IADD3 R22, P2, R24, R249, RZ ;  /* 0x000000f918167210 */ /* 0x000fca0007f5e0ff */
[----:B------:R-:W-:Y:S01]  /*dcb60*/  IMAD.X R21, R25, 0x1, R2, P2 ;  /* 0x0000000119157824 */ /* 0x000fe200010e0602 */
[----:B------:R-:W-:Y:S01]  /*dcb70*/  HMMA.1688.F32.TF32 R232, R84, R230, R56 ;  /* 0x000000e654e8723c */ /* 0x000fe20000081038 */
[----:B--2---:R-:W-:-:S04]  /*dcb80*/  IADD3 R24, P2, R26, R249, RZ ;  /* 0x000000f91a187210 */ /* 0x004fc80007f5e0ff */
[----:B------:R-:W-:Y:S02]  /*dcb90*/  IADD3.X R23, R27, R2, RZ, P2, !PT ;  /* 0x000000021b177210 */ /* 0x000fe400017fe4ff */
[----:B------:R-:W-:-:S05]  /*dcba0*/  IADD3 R26, P2, R44, R249, RZ ;  /* 0x000000f92c1a7210 */ /* 0x000fca0007f5e0ff */
[----:B------:R-:W-:Y:S02]  /*dcbb0*/  IMAD.X R25, R45, 0x1, R2, P2 ;  /* 0x000000012d197824 */ /* 0x000fe400010e0602 */
[----:B------:R-:W2:Y:S01]  /*dcbc0*/  LDL.LU.64 R44, [R1+0x3ba0] ;  /* 0x003ba000012c7983 */ /* 0x000ea20000300a00 */
[----:B----4-:R-:W-:-:S03]  /*dcbd0*/  IADD3 R80, P2, R42, R249, RZ ;  /* 0x000000f92a507210 */ /* 0x010fc60007f5e0ff */
[----:B------:R-:W3:Y:S01]  /*dcbe0*/  LDL.LU.64 R54, [R1+0x3b98] ;  /* 0x003b980001367983 */ /* 0x000ee20000300a00 */
[-C--:B------:R-:W-:Y:S02]  /*dcbf0*/  IADD3.X R27, R43, R2.reuse, RZ, P2, !PT ;  /* 0x000000022b1b7210 */ /* 0x080fe400017fe4ff */
[-C--:B------:R-:W-:Y:S01]  /*dcc00*/  IADD3 R82, P2, R40, R249.reuse, RZ ;  /* 0x000000f928527210 */ /* 0x080fe20007f5e0ff */
[----:B------:R-:W4:Y:S04]  /*dcc10*/  LDL.LU.64 R42, [R1+0x3b90] ;  /* 0x003b9000012a7983 */ /* 0x000f280000300a00 */
[----:B------:R-:W-:Y:S01]  /*dcc20*/  IMAD.X R81, R41, 0x1, R2, P2 ;  /* 0x0000000129517824 */ /* 0x000fe200010e0602 */
[-C--:B------:R-:W-:Y:S01]  /*dcc30*/  IADD3 R84, P2, R50, R249.reuse, RZ ;  /* 0x000000f932547210 */ /* 0x080fe20007f5e0ff */
[----:B------:R-:W4:Y:S03]  /*dcc40*/  LDL.LU.64 R40, [R1+0x3b88] ;  /* 0x003b880001287983 */ /* 0x000f260000300a00 */
[----:B------:R-:W-:Y:S01]  /*dcc50*/  IADD3.X R83, R51, R2, RZ, P2, !PT ;  /* 0x0000000233537210 */ /* 0x000fe200017fe4ff */
[----:B------:R-:W4:Y:S01]  /*dcc60*/  LDL.LU.64 R52, [R1+0x3b80] ;  /* 0x003b800001347983 */ /* 0x000f220000300a00 */
[----:B------:R-:W-:-:S05]  /*dcc70*/  IADD3 R86, P2, R38, R249, RZ ;  /* 0x000000f926567210 */ /* 0x000fca0007f5e0ff */
[----:B------:R-:W-:Y:S01]  /*dcc80*/  IMAD.X R85, R39, 0x1, R2, P2 ;  /* 0x0000000127557824 */ /* 0x000fe200010e0602 */
[-C--:B------:R-:W-:Y:S01]  /*dcc90*/  IADD3 R88, P2, R36, R249.reuse, RZ ;  /* 0x000000f924587210 */ /* 0x080fe20007f5e0ff */
[----:B------:R-:W4:Y:S03]  /*dcca0*/  LDL.LU.64 R38, [R1+0x3b78] ;  /* 0x003b780001267983 */ /* 0x000f260000300a00 */
[----:B------:R-:W-:Y:S02]  /*dccb0*/  IADD3.X R87, R37, R2, RZ, P2, !PT ;  /* 0x0000000225577210 */ /* 0x000fe400017fe4ff */
[----:B------:R-:W4:Y:S01]  /*dccc0*/  LDL.LU.64 R36, [R1+0x3b70] ;  /* 0x003b700001247983 */ /* 0x000f220000300a00 */
[----:B------:R-:W-:-:S03]  /*dccd0*/  IADD3 R90, P2, R34, R249, RZ ;  /* 0x000000f9225a7210 */ /* 0x000fc60007f5e0ff */
[----:B------:R-:W4:Y:S02]  /*dcce0*/  LDL.LU.64 R50, [R1+0x3a90] ;  /* 0x003a900001327983 */ /* 0x000f240000300a00 */
[----:B------:R-:W-:Y:S01]  /*dccf0*/  IMAD.X R89, R35, 0x1, R2, P2 ;  /* 0x0000000123597824 */ /* 0x000fe200010e0602 */
[-C--:B------:R-:W-:Y:S01]  /*dcd00*/  IADD3 R92, P2, R32, R249.reuse, RZ ;  /* 0x000000f9205c7210 */ /* 0x080fe20007f5e0ff */
[----:B------:R-:W4:Y:S03]  /*dcd10*/  LDL.LU.64 R34, [R1+0x3b68] ;  /* 0x003b680001227983 */ /* 0x000f260000300a00 */
[----:B------:R-:W-:Y:S02]  /*dcd20*/  IADD3.X R91, R33, R2, RZ, P2, !PT ;  /* 0x00000002215b7210 */ /* 0x000fe400017fe4ff */
[----:B------:R-:W4:Y:S01]  /*dcd30*/  LDL.LU.64 R32, [R1+0x3b60] ;  /* 0x003b600001207983 */ /* 0x000f220000300a00 */
[----:B------:R-:W-:-:S05]  /*dcd40*/  IADD3 R94, P2, R48, R249, RZ ;  /* 0x000000f9305e7210 */ /* 0x000fca0007f5e0ff */
[----:B------:R-:W-:Y:S01]  /*dcd50*/  IMAD.X R93, R49, 0x1, R2, P2 ;  /* 0x00000001315d7824 */ /* 0x000fe200010e0602 */
[-C--:B------:R-:W-:Y:S01]  /*dcd60*/  IADD3 R96, P2, R46, R249.reuse, RZ ;  /* 0x000000f92e607210 */ /* 0x080fe20007f5e0ff */
[----:B------:R-:W4:Y:S03]  /*dcd70*/  LDL.LU.64 R48, [R1+0x3b58] ;  /* 0x003b580001307983 */ /* 0x000f260000300a00 */
[----:B------:R-:W-:Y:S02]  /*dcd80*/  IADD3.X R95, R47, R2, RZ, P2, !PT ;  /* 0x000000022f5f7210 */ /* 0x000fe400017fe4ff */
[----:B------:R-:W4:Y:S01]  /*dcd90*/  LDL.LU.64 R46, [R1+0x3b50] ;  /* 0x003b5000012e7983 */ /* 0x000f220000300a00 */
[----:B--2---:R-:W-:-:S05]  /*dcda0*/  IADD3 R98, P2, R44, R249, RZ ;  /* 0x000000f92c627210 */ /* 0x004fca0007f5e0ff */
[----:B------:R-:W-:Y:S01]  /*dcdb0*/  IMAD.X R97, R45, 0x1, R2, P2 ;  /* 0x000000012d617824 */ /* 0x000fe200010e0602 */
[-C--:B---3--:R-:W-:Y:S01]  /*dcdc0*/  IADD3 R100, P2, R54, R249.reuse, RZ ;  /* 0x000000f936647210 */ /* 0x088fe20007f5e0ff */
[----:B------:R-:W2:Y:S03]  /*dcdd0*/  LDL.LU.64 R44, [R1+0x3b48] ;  /* 0x003b4800012c7983 */ /* 0x000ea60000300a00 */
[----:B------:R-:W-:Y:S02]  /*dcde0*/  IADD3.X R99, R55, R2, RZ, P2, !PT ;  /* 0x0000000237637210 */ /* 0x000fe400017fe4ff */
[----:B----4-:R-:W-:-:S05]  /*dcdf0*/  IADD3 R102, P2, R42, R249, RZ ;  /* 0x000000f92a667210 */ /* 0x010fca0007f5e0ff */
[--C-:B------:R-:W-:Y:S01]  /*dce00*/  IMAD.X R101, R43, 0x1, R2.reuse, P2 ;  /* 0x000000012b657824 */ /* 0x100fe200010e0602 */
[-C--:B------:R-:W-:Y:S01]  /*dce10*/  IADD3 R104, P2, R40, R249.reuse, RZ ;  /* 0x000000f928687210 */ /* 0x080fe20007f5e0ff */
[----:B------:R-:W3:Y:S03]  /*dce20*/  LDL.LU.64 R42, [R1+0x3b40] ;  /* 0x003b4000012a7983 */ /* 0x000ee60000300a00 */
[----:B------:R-:W-:Y:S02]  /*dce30*/  IADD3.X R103, R41, R2, RZ, P2, !PT ;  /* 0x0000000229677210 */ /* 0x000fe400017fe4ff */
[-C--:B------:R-:W-:Y:S01]  /*dce40*/  IADD3 R106, P2, R52, R249.reuse, RZ ;  /* 0x000000f9346a7210 */ /* 0x080fe20007f5e0ff */
[----:B------:R-:W4:Y:S04]  /*dce50*/  LDL.LU.64 R40, [R1+0x3b38] ;  /* 0x003b380001287983 */ /* 0x000f280000300a00 */
[----:B------:R-:W-:Y:S01]  /*dce60*/  IMAD.X R105, R53, 0x1, R2, P2 ;  /* 0x0000000135697824 */ /* 0x000fe200010e0602 */
[----:B------:R-:W-:-:S04]  /*dce70*/  IADD3 R108, P2, R38, R249, RZ ;  /* 0x000000f9266c7210 */ /* 0x000fc80007f5e0ff */
[-C--:B------:R-:W-:Y:S02]  /*dce80*/  IADD3.X R107, R39, R2.reuse, RZ, P2, !PT ;  /* 0x00000002276b7210 */ /* 0x080fe400017fe4ff */
[-C--:B------:R-:W-:Y:S01]  /*dce90*/  IADD3 R110, P2, R36, R249.reuse, RZ ;  /* 0x000000f9246e7210 */ /* 0x080fe20007f5e0ff */
[----:B------:R-:W4:Y:S04]  /*dcea0*/  LDL.LU.64 R38, [R1+0x3b30] ;  /* 0x003b300001267983 */ /* 0x000f280000300a00 */
[----:B------:R-:W-:Y:S01]  /*dceb0*/  IMAD.X R109, R37, 0x1, R2, P2 ;  /* 0x00000001256d7824 */ /* 0x000fe200010e0602 */
[----:B------:R-:W-:Y:S01]  /*dcec0*/  IADD3 R112, P2, R50, R249, RZ ;  /* 0x000000f932707210 */ /* 0x000fe20007f5e0ff */
[----:B------:R-:W4:Y:S03]  /*dced0*/  LDL.LU.64 R36, [R1+0x3b28] ;  /* 0x003b280001247983 */ /* 0x000f260000300a00 */
[----:B------:R-:W-:-:S02]  /*dcee0*/  IADD3.X R111, R51, R2, RZ, P2, !PT ;  /* 0x00000002336f7210 */ /* 0x000fc400017fe4ff */
[----:B------:R-:W-:-:S05]  /*dcef0*/  IADD3 R114, P2, R34, R249, RZ ;  /* 0x000000f922727210 */ /* 0x000fca0007f5e0ff */
[----:B------:R-:W-:Y:S01]  /*dcf00*/  IMAD.X R113, R35, 0x1, R2, P2 ;  /* 0x0000000123717824 */ /* 0x000fe200010e0602 */
[-C--:B------:R-:W-:Y:S01]  /*dcf10*/  IADD3 R116, P2, R32, R249.reuse, RZ ;  /* 0x000000f920747210 */ /* 0x080fe20007f5e0ff */
[----:B------:R-:W4:Y:S03]  /*dcf20*/  LDL.LU.64 R34, [R1+0x3b20] ;  /* 0x003b200001227983 */ /* 0x000f260000300a00 */
[----:B------:R-:W-:Y:S02]  /*dcf30*/  IADD3.X R115, R33, R2, RZ, P2, !PT ;  /* 0x0000000221737210 */ /* 0x000fe400017fe4ff */
[----:B------:R-:W4:Y:S04]  /*dcf40*/  LDL.LU.64 R32, [R1+0x3b18] ;  /* 0x003b180001207983 */ /* 0x000f280000300a00 */
[----:B------:R-:W4:Y:S04]  /*dcf50*/  LDL.LU.64 R62, [R1+0x3b10] ;  /* 0x003b1000013e7983 */ /* 0x000f280000300a00 */
[----:B------:R-:W4:Y:S04]  /*dcf60*/  LDL.LU.64 R60, [R1+0x3b08] ;  /* 0x003b0800013c7983 */ /* 0x000f280000300a00 */
[----:B------:R-:W4:Y:S04]  /*dcf70*/  LDL.LU.64 R58, [R1+0x3b00] ;  /* 0x003b0000013a7983 */ /* 0x000f280000300a00 */
[----:B------:R-:W4:Y:S04]  /*dcf80*/  LDL.LU.64 R56, [R1+0x3af8] ;  /* 0x003af80001387983 */ /* 0x000f280000300a00 */
[----:B------:R-:W4:Y:S04]  /*dcf90*/  LDL.LU.64 R54, [R1+0x3af0] ;  /* 0x003af00001367983 */ /* 0x000f280000300a00 */
        /* <DEDUP_REMOVED lines=8> */
[----:B--2---:R-:W-:-:S05]  /*dd020*/  IADD3 R122, P2, R44, R249, RZ ;  /* 0x000000f92c7a7210 */ /* 0x004fca0007f5e0ff */
[----:B------:R-:W-:Y:S02]  /*dd030*/  IMAD.X R121, R45, 0x1, R2, P2 ;  /* 0x000000012d797824 */ /* 0x000fe400010e0602 */
[----:B------:R-:W2:Y:S01]  /*dd040*/  LDL.LU.64 R44, [R1+0x3ac8] ;  /* 0x003ac800012c7983 */ /* 0x000ea20000300a00 */
[----:B---3--:R-:W-:-:S04]  /*dd050*/  IADD3 R124, P2, R42, R249, RZ ;  /* 0x000000f92a7c7210 */ /* 0x008fc80007f5e0ff */
[----:B------:R-:W-:Y:S02]  /*dd060*/  IADD3.X R123, R43, R2, RZ, P2, !PT ;  /* 0x000000022b7b7210 */ /* 0x000fe400017fe4ff */
[-C--:B----4-:R-:W-:Y:S01]  /*dd070*/  IADD3 R126, P2, R40, R249.reuse, RZ ;  /* 0x000000f9287e7210 */ /* 0x090fe20007f5e0ff */
[----:B------:R-:W3:Y:S04]  /*dd080*/  LDL.LU.64 R42, [R1+0x3ac0] ;  /* 0x003ac000012a7983 */ /* 0x000ee80000300a00 */
[----:B------:R-:W-:Y:S02]  /*dd090*/  IMAD.X R125, R41, 0x1, R2, P2 ;  /* 0x00000001297d7824 */ /* 0x000fe400010e0602 */
[----:B------:R-:W4:Y:S01]  /*dd0a0*/  LDL.LU.64 R40, [R1+0x3ab8] ;  /* 0x003ab80001287983 */ /* 0x000f220000300a00 */
[----:B------:R-:W-:-:S04]  /*dd0b0*/  IADD3 R128, P2, R38, R249, RZ ;  /* 0x000000f926807210 */ /* 0x000fc80007f5e0ff */
[----:B------:R-:W-:Y:S02]  /*dd0c0*/  IADD3.X R127, R39, R2, RZ, P2, !PT ;  /* 0x00000002277f7210 */ /* 0x000fe400017fe4ff */
[-C--:B------:R-:W-:Y:S01]  /*dd0d0*/  IADD3 R130, P2, R36, R249.reuse, RZ ;  /* 0x000000f924827210 */ /* 0x080fe20007f5e0ff */
[----:B------:R-:W4:Y:S04]  /*dd0e0*/  LDL.LU.64 R38, [R1+0x3ab0] ;  /* 0x003ab00001267983 */ /* 0x000f280000300a00 */
        /* <DEDUP_REMOVED lines=25> */
[----:B------:R-:W-:Y:S01]  /*dd280*/  IADD3.X R151, R47, R2, RZ, P2, !PT ;  /* 0x000000022f977210 */ /* 0x000fe200017fe4ff */
[----:B------:R-:W-:Y:S01]  /*dd290*/  IMAD.MOV.U32 R65, RZ, RZ, R6 ;  /* 0x000000ffff417224 */ /* 0x000fe200078e0006 */
[----:B------:R-:W-:Y:S01]  /*dd2a0*/  MOV R64, R8 ;  /* 0x0000000800407202 */ /* 0x000fe20000000f00 */
        /* <DEDUP_REMOVED lines=47> */
[----:B------:R-:W-:-:S02]  /*dd5a0*/  MOV R201, R107 ;  /* 0x0000006b00c97202 */ /* 0x000fc40000000f00 */
        /* <DEDUP_REMOVED lines=65> */
[----:B------:R1:W-:Y:S01]  /*dd9c0*/  LDGSTS.E [R7+0x28800], [R200.64], P0 ;  /* 0x28800000c8077fae */ /* 0x0003e20008121844 */
[----:B--2---:R-:W-:-:S03]  /*dd9d0*/  IADD3 R154, P2, R44, R249, RZ ;  /* 0x000000f92c9a7210 */ /* 0x004fc60007f5e0ff */
[----:B------:R2:W-:Y:S02]  /*dd9e0*/  LDGSTS.E [R7+0x28880], [R198.64], P1 ;  /* 0x28880000c6077fae */ /* 0x0005e40008921844 */
[----:B------:R-:W-:Y:S02]  /*dd9f0*/  IMAD.X R153, R45, 0x1, R2, P2 ;  /* 0x000000012d997824 */ /* 0x000fe400010e0602 */
[----:B------:R2:W-:Y:S01]  /*dda00*/  LDGSTS.E [R7+0x29000], [R196.64], P0 ;  /* 0x29000000c4077fae */ /* 0x0005e20008121844 */
[----:B---3--:R-:W-:Y:S01]  /*dda10*/  IADD3 R156, P2, R42, R249, RZ ;  /* 0x000000f92a9c7210 */ /* 0x008fe20007f5e0ff */
[----:B------:R-:W-:Y:S01]  /*dda20*/  IMAD.MOV.U32 R46, RZ, RZ, R154 ;  /* 0x000000ffff2e7224 */ /* 0x000fe200078e009a */
[----:B------:R-:W-:Y:S01]  /*dda30*/  MOV R47, R153 ;  /* 0x00000099002f7202 */ /* 0x000fe20000000f00 */
[----:B------:R2:W-:Y:S01]  /*dda40*/  LDGSTS.E [R7+0x29080], [R194.64], P1 ;  /* 0x29080000c2077fae */ /* 0x0005e20008921844 */
[----:B------:R-:W-:Y:S02]  /*dda50*/  IADD3.X R155, R43, R2, RZ, P2, !PT ;  /* 0x000000022b9b7210 */ /* 0x000fe400017fe4ff */
[----:B----4-:R-:W-:Y:S01]  /*dda60*/  IADD3 R158, P2, R40, R249, RZ ;  /* 0x000000f9289e7210 */ /* 0x010fe20007f5e0ff */
[----:B------:R-:W-:Y:S01]  /*dda70*/  IMAD.MOV.U32 R44, RZ, RZ, R156 ;  /* 0x000000ffff2c7224 */ /* 0x000fe200078e009c */
[----:B------:R2:W-:Y:S03]  /*dda80*/  LDGSTS.E [R7+0x29800], [R192.64], P0 ;  /* 0x29800000c0077fae */ /* 0x0005e60008121844 */
[----:B------:R-:W-:Y:S01]  /*dda90*/  IMAD.X R157, R41, 0x1, R2, P2 ;  /* 0x00000001299d7824 */ /* 0x000fe200010e0602 */
[----:B------:R-:W-:Y:S01]  /*ddaa0*/  MOV R45, R155 ;  /* 0x0000009b002d7202 */ /* 0x000fe20000000f00 */
[----:B------:R-:W-:Y:S01]  /*ddab0*/  IMAD.MOV.U32 R42, RZ, RZ, R158 ;  /* 0x000000ffff2a7224 */ /* 0x000fe200078e009e */
[----:B------:R2:W-:Y:S01]  /*ddac0*/  LDGSTS.E [R7+0x29880], [R190.64], P1 ;  /* 0x29880000be077fae */ /* 0x0005e20008921844 */
[----:B------:R-:W-:-:S03]  /*ddad0*/  IADD3 R160, P2, R38, R249, RZ ;  /* 0x000000f926a07210 */ /* 0x000fc60007f5e0ff */
[----:B------:R2:W-:Y:S01]  /*ddae0*/  LDGSTS.E [R7+0x2a000], [R188.64], P0 ;  /* 0x2a000000bc077fae */ /* 0x0005e20008121844 */
[----:B------:R-:W-:Y:S01]  /*ddaf0*/  IADD3.X R159, R39, R2, RZ, P2, !PT ;  /* 0x00000002279f7210 */ /* 0x000fe200017fe4ff */
[----:B------:R-:W-:Y:S01]  /*ddb00*/  IMAD.MOV.U32 R40, RZ, RZ, R160 ;  /* 0x000000ffff287224 */ /* 0x000fe200078e00a0 */
[----:B------:R-:W-:Y:S01]  /*ddb10*/  IADD3 R162, P2, R36, R249, RZ ;  /* 0x000000f924a27210 */ /* 0x000fe20007f5e0ff */
[----:B------:R2:W-:Y:S04]  /*ddb20*/  LDGSTS.E [R7+0x2a080], [R186.64], P1 ;  /* 0x2a080000ba077fae */ /* 0x0005e80008921844 */
[----:B------:R-:W-:Y:S01]  /*ddb30*/  IMAD.X R161, R37, 0x1, R2, P2 ;  /* 0x0000000125a17824 */ /* 0x000fe200010e0602 */
[----:B------:R-:W-:Y:S02]  /*ddb40*/  MOV R43, R157 ;  /* 0x0000009d002b7202 */ /* 0x000fe40000000f00 */
[----:B------:R-:W-:Y:S01]  /*ddb50*/  MOV R41, R159 ;  /* 0x0000009f00297202 */ /* 0x000fe20000000f00 */
[----:B------:R-:W-:Y:S01]  /*ddb60*/  IMAD.MOV.U32 R38, RZ, RZ, R162 ;  /* 0x000000ffff267224 */ /* 0x000fe200078e00a2 */
[----:B------:R2:W-:Y:S01]  /*ddb70*/  LDGSTS.E [R7+0x2a800], [R184.64], P0 ;  /* 0x2a800000b8077fae */ /* 0x0005e20008121844 */
[----:B------:R-:W-:-:S02]  /*ddb80*/  IADD3 R164, P2, R34, R249, RZ ;  /* 0x000000f922a47210 */ /* 0x000fc40007f5e0ff */
[----:B------:R-:W-:Y:S01]  /*ddb90*/  MOV R39, R161 ;  /* 0x000000a100277202 */ /* 0x000fe20000000f00 */
[----:B------:R2:W-:Y:S01]  /*ddba0*/  LDGSTS.E [R7+0x2a880], [R182.64], P1 ;  /* 0x2a880000b6077fae */ /* 0x0005e20008921844 */
[----:B------:R-:W-:Y:S02]  /*ddbb0*/  IADD3.X R163, R35, R2, RZ, P2, !PT ;  /* 0x0000000223a37210 */ /* 0x000fe400017fe4ff */
[-C--:B------:R-:W-:Y:S01]  /*ddbc0*/  IADD3 R166, P2, R32, R249.reuse, RZ ;  /* 0x000000f920a67210 */ /* 0x080fe20007f5e0ff */
[----:B------:R-:W-:Y:S01]  /*ddbd0*/  IMAD.MOV.U32 R36, RZ, RZ, R164 ;  /* 0x000000ffff247224 */ /* 0x000fe200078e00a4 */
[----:B------:R2:W-:Y:S03]  /*ddbe0*/  LDGSTS.E [R7+0x2b000], [R180.64], P0 ;  /* 0x2b000000b4077fae */ /* 0x0005e60008121844 */
[----:B------:R-:W-:Y:S01]  /*ddbf0*/  IMAD.X R165, R33, 0x1, R2, P2 ;  /* 0x0000000121a57824 */ /* 0x000fe200010e0602 */
[----:B------:R-:W-:Y:S01]  /*ddc00*/  IADD3 R28, P2, R28, R249, RZ ;  /* 0x000000f91c1c7210 */ /* 0x000fe20007f5e0ff */
[----:B------:R-:W-:Y:S01]  /*ddc10*/  IMAD.MOV.U32 R32, RZ, RZ, R112 ;  /* 0x000000ffff207224 */ /* 0x000fe200078e0070 */
[----:B------:R-:W-:Y:S01]  /*ddc20*/  MOV R37, R163 ;  /* 0x000000a300257202 */ /* 0x000fe20000000f00 */
[----:B------:R-:W-:Y:S01]  /*ddc30*/  IMAD.MOV.U32 R34, RZ, RZ, R166 ;  /* 0x000000ffff227224 */ /* 0x000fe200078e00a6 */
[----:B------:R2:W-:Y:S04]  /*ddc40*/  LDGSTS.E [R7+0x2b080], [R178.64], P1 ;  /* 0x2b080000b2077fae */ /* 0x0005e80008921844 */
[----:B------:R-:W-:Y:S04]  /*ddc50*/  STL [R1+0x4570], R28 ;  /* 0x0045701c01007387 */ /* 0x000fe80000100800 */
        /* <DEDUP_REMOVED lines=53> */
[----:B-1----:R1:W5:Y:S04]  /*ddfb0*/  LDL.LU.64 R64, [R1+0x5880] ;  /* 0x0058800001407983 */ /* 0x0023680000300a00 */
[----:B------:R-:W-:Y:S04]  /*ddfc0*/  STL.64 [R1+0x3aa8], R38 ;  /* 0x003aa82601007387 */ /* 0x000fe80000100a00 */
[----:B---3--:R1:W5:Y:S04]  /*ddfd0*/  LDL.LU.64 R66, [R1+0x5878] ;  /* 0x0058780001427983 */ /* 0x0083680000300a00 */
[----:B------:R-:W-:Y:S04]  /*ddfe0*/  STL.64 [R1+0x3aa0], R36 ;  /* 0x003aa02401007387 */ /* 0x000fe80000100a00 */
[----:B----4-:R1:W5:Y:S04]  /*ddff0*/  LDL.LU.64 R60, [R1+0x5870] ;  /* 0x00587000013c7983 */ /* 0x0103680000300a00 */
[----:B------:R-:W-:Y:S04]  /*de000*/  STL.64 [R1+0x3a98], R34 ;  /* 0x003a982201007387 */ /* 0x000fe80000100a00 */
[----:B------:R1:W5:Y:S04]  /*de010*/  LDL.LU.64 R62, [R1+0x5868] ;  /* 0x00586800013e7983 */ /* 0x0003680000300a00 */
[----:B------:R1:W5:Y:S04]  /*de020*/  LDL.LU.64 R56, [R1+0x5860] ;  /* 0x0058600001387983 */ /* 0x0003680000300a00 */
[----:B------:R-:W3:Y:S04]  /*de030*/  LDL.LU R8, [R1+0x456c] ;  /* 0x00456c0001087983 */ /* 0x000ee80000300800 */
        /* <DEDUP_REMOVED lines=12> */
[----:B------:R1:W-:Y:S04]  /*de100*/  LDGSTS.E [R7+0x2b800], [R176.64], P0 ;  /* 0x2b800000b0077fae */ /* 0x0003e80008121844 */
[----:B------:R1:W-:Y:S04]  /*de110*/  LDGSTS.E [R7+0x2b880], [R174.64], P1 ;  /* 0x2b880000ae077fae */ /* 0x0003e80008921844 */
[----:B------:R1:W-:Y:S04]  /*de120*/  LDGSTS.E [R7+0x2c000], [R172.64], P0 ;  /* 0x2c000000ac077fae */ /* 0x0003e80008121844 */
[----:B------:R1:W-:Y:S04]  /*de130*/  LDGSTS.E [R7+0x2c080], [R170.64], P1 ;  /* 0x2c080000aa077fae */ /* 0x0003e80008921844 */
[----:B------:R1:W-:Y:S04]  /*de140*/  LDGSTS.E [R7+0x2c800], [R168.64], P0 ;  /* 0x2c800000a8077fae */ /* 0x0003e80008121844 */
[----:B------:R1:W-:Y:S01]  /*de150*/  LDGSTS.E [R7+0x2c880], [R58.64], P1 ;  /* 0x2c8800003a077fae */ /* 0x0003e20008921844 */
[----:B------:R-:W-:-:S03]  /*de160*/  LOP3.LUT R6, R30, 0x10, RZ, 0x3c, !PT ;  /* 0x000000101e067812 */ /* 0x000fc600078e3cff */
[----:B------:R1:W-:Y:S04]  /*de170*/  LDGSTS.E [R7+0x2d000], [R54.64], P0 ;  /* 0x2d00000036077fae */ /* 0x0003e80008121844 */
[----:B------:R1:W-:Y:S04]  /*de180*/  LDGSTS.E [R7+0x2d080], [R52.64], P1 ;  /* 0x2d08000034077fae */ /* 0x0003e80008921844 */
[----:B------:R1:W-:Y:S04]  /*de190*/  LDGSTS.E [R7+0x2d800], [R50.64], P0 ;  /* 0x2d80000032077fae */ /* 0x0003e80008121844 */
[----:B------:R1:W-:Y:S01]  /*de1a0*/  LDGSTS.E [R7+0x2d880], [R48.64], P1 ;  /* 0x2d88000030077fae */ /* 0x0003e20008921844 */
[----:B------:R-:W-:-:S03]  /*de1b0*/  LEA R6, R29, R6, 0x10 ;  /* 0x000000061d067211 */ /* 0x000fc600078e80ff */
        /* <DEDUP_REMOVED lines=8> */
[----:B---3--:R-:W-:Y:S01]  /*de240*/  IMAD.X R8, R8, 0x1, R2, P2 ;  /* 0x0000000108087824 */ /* 0x008fe200010e0602 */
[----:B----4-:R-:W-:-:S04]  /*de250*/  IADD3 R16, P2, R16, R249, RZ ;  /* 0x000000f910107210 */ /* 0x010fc80007f5e0ff */
[----:B------:R3:W-:Y:S01]  /*de260*/  STL [R1+0x456c], R8 ;  /* 0x00456c0801007387 */ /* 0x0007e20000100800 */
[----:B--2---:R-:W-:Y:S01]  /*de270*/  IADD3 R14, P3, R14, R249, RZ ;  /* 0x000000f90e0e7210 */ /* 0x004fe20007f7e0ff */
[----:B------:R-:W-:Y:S02]  /*de280*/  IMAD.X R17, R17, 0x1, R2, P2 ;  /* 0x0000000111117824 */ /* 0x000fe400010e0602 */
[----:B------:R-:W-:Y:S01]  /*de290*/  STL [R1+0x4578], R16 ;  /* 0x0045781001007387 */ /* 0x000fe20000100800 */
[----:B------:R-:W-:-:S03]  /*de2a0*/  IADD3.X R15, R15, R2, RZ, P3, !PT ;  /* 0x000000020f0f7210 */ /* 0x000fc60001ffe4ff */
[----:B------:R-:W-:Y:S04]  /*de2b0*/  STL [R1+0x4574], R17 ;  /* 0x0045741101007387 */ /* 0x000fe80000100800 */
[----:B------:R-:W-:Y:S04]  /*de2c0*/  STL [R1+0x45f0], R14 ;  /* 0x0045f00e01007387 */ /* 0x000fe80000100800 */
[----:B------:R-:W2:Y:S04]  /*de2d0*/  LDL.LU R29, [R1+0x46f8] ;  /* 0x0046f800011d7983 */ /* 0x000ea80000300800 */
[----:B------:R-:W-:Y:S04]  /*de2e0*/  STL [R1+0x45ec], R15 ;  /* 0x0045ec0f01007387 */ /* 0x000fe80000100800 */
[----:B-1----:R-:W4:Y:S04]  /*de2f0*/  LDL.LU R7, [R1+0x4770] ;  /* 0x0047700001077983 */ /* 0x002f280000300800 */
[----:B------:R-:W4:Y:S01]  /*de300*/  LDL.LU R30, [R1+0x46f4] ;  /* 0x0046f400011e7983 */ /* 0x000f220000300800 */
[----:B------:R-:W-:Y:S01]  /*de310*/  IMAD.MOV.U32 R9, RZ, RZ, R8 ;  /* 0x000000ffff097224 */ /* 0x000fe200078e0008 */
[----:B---3--:R-:W-:-:S02]  /*de320*/  MOV R8, R28 ;  /* 0x0000001c00087202 */ /* 0x008fc40000000f00 */
[----:B------:R-:W3:Y:S01]  /*de330*/  LDL.LU R28, [R1+0x476c] ;  /* 0x00476c00011c7983 */ /* 0x000ee20000300800 */
[----:B------:R-:W-:-:S03]  /*de340*/  IADD3 R10, P2, R10, R249, RZ ;  /* 0x000000f90a0a7210 */ /* 0x000fc60007f5e0ff */
[----:B------:R1:W-:Y:S01]  /*de350*/  LDGSTS.E [R6+0x20100], [R8.64], P0 ;  /* 0x2010000008067fae */ /* 0x0003e20008121844 */
[----:B------:R-:W-:Y:S01]  /*de360*/  IADD3 R12, P3, R12, R249, RZ ;  /* 0x000000f90c0c7210 */ /* 0x000fe20007f7e0ff */
[----:B------:R-:W-:Y:S02]  /*de370*/  IMAD.X R11, R11, 0x1, R2, P2 ;  /* 0x000000010b0b7824 */ /* 0x000fe400010e0602 */
[----:B-1----:R-:W-:Y:S01]  /*de380*/  IMAD.MOV.U32 R8, RZ, RZ, R16 ;  /* 0x000000ffff087224 */ /* 0x002fe200078e0010 */
[----:B------:R-:W-:-:S05]  /*de390*/  MOV R9, R17 ;  /* 0x0000001100097202 */ /* 0x000fca0000000f00 */
[----:B------:R1:W-:Y:S01]  /*de3a0*/  LDGSTS.E [R6+0x20180], [R8.64], P1 ;  /* 0x2018000008067fae */ /* 0x0003e20008921844 */
[----:B------:R-:W-:-:S03]  /*de3b0*/  IADD3.X R13, R13, R2, RZ, P3, !PT ;  /* 0x000000020d0d7210 */ /* 0x000fc60001ffe4ff */
[----:B------:R-:W-:Y:S01]  /*de3c0*/  STL [R1+0x45f8], R10 ;  /* 0x0045f80a01007387 */ /* 0x000fe20000100800 */
[----:B-1----:R-:W-:Y:S01]  /*de3d0*/  IMAD.MOV.U32 R8, RZ, RZ, R14 ;  /* 0x000000ffff087224 */ /* 0x002fe200078e000e */
[----:B------:R-:W-:Y:S02]  /*de3e0*/  MOV R9, R15 ;  /* 0x0000000f00097202 */ /* 0x000fe40000000f00 */
[----:B------:R1:W-:Y:S04]  /*de3f0*/  STL [R1+0x45f4], R11 ;  /* 0x0045f40b01007387 */ /* 0x0003e80000100800 */
[----:B------:R1:W-:Y:S04]  /*de400*/  LDGSTS.E [R6+0x20900], [R8.64], P0 ;  /* 0x2090000008067fae */ /* 0x0003e80008121844 */
[----:B------:R-:W-:Y:S01]  /*de410*/  STL [R1+0x4670], R12 ;  /* 0x0046700c01007387 */ /* 0x000fe20000100800 */
[----:B-1----:R-:W-:Y:S01]  /*de420*/  IMAD.MOV.U32 R8, RZ, RZ, R10 ;  /* 0x000000ffff087224 */ /* 0x002fe200078e000a */
[----:B------:R-:W-:-:S02]  /*de430*/  MOV R9, R11 ;  /* 0x0000000b00097202 */ /* 0x000fc40000000f00 */
[----:B------:R-:W3:Y:S04]  /*de440*/  LDL.LU.64 R10, [R1+0x3d50] ;  /* 0x003d5000010a7983 */ /* 0x000ee80000300a00 */
[----:B------:R1:W-:Y:S04]  /*de450*/  LDGSTS.E [R6+0x20980], [R8.64], P1 ;  /* 0x2098000008067fae */ /* 0x0003e80008921844 */
[----:B------:R1:W-:Y:S01]  /*de460*/  STL [R1+0x466c], R13 ;  /* 0x00466c0d01007387 */ /* 0x0003e20000100800 */
[----:B------:R-:W-:Y:S01]  /*de470*/  IADD3 R18, P2, R18, R249, RZ ;  /* 0x000000f912127210 */ /* 0x000fe20007f5e0ff */
[----:B-1----:R-:W-:Y:S01]  /*de480*/  IMAD.MOV.U32 R8, RZ, RZ, R12 ;  /* 0x000000ffff087224 */ /* 0x002fe200078e000c */
[----:B------:R-:W-:-:S02]  /*de490*/  MOV R9, R13 ;  /* 0x0000000d00097202 */ /* 0x000fc40000000f00 */
[----:B------:R-:W3:Y:S04]  /*de4a0*/  LDL.LU.64 R12, [R1+0x3d28] ;  /* 0x003d2800010c7983 */ /* 0x000ee80000300a00 */
[----:B------:R-:W3:Y:S01]  /*de4b0*/  LDL.LU.64 R14, [R1+0x3d20] ;  /* 0x003d2000010e7983 */ /* 0x000ee20000300a00 */
[----:B------:R-:W-:Y:S01]  /*de4c0*/  IMAD.X R19, R19, 0x1, R2, P2 ;  /* 0x0000000113137824 */ /* 0x000fe200010e0602 */
[----:B------:R-:W-:Y:S02]  /*de4d0*/  IADD3 R20, P3, R20, R249, RZ ;  /* 0x000000f914147210 */ /* 0x000fe40007f7e0ff */
[----:B------:R-:W3:Y:S04]  /*de4e0*/  LDL.LU.64 R16, [R1+0x3cf8] ;  /* 0x003cf80001107983 */ /* 0x000ee80000300a00 */
[----:B------:R-:W-:Y:S01]  /*de4f0*/  STL [R1+0x4678], R18 ;  /* 0x0046781201007387 */ /* 0x000fe20000100800 */
[----:B------:R-:W-:-:S03]  /*de500*/  IADD3.X R21, R21, R2, RZ, P3, !PT ;  /* 0x0000000215157210 */ /* 0x000fc60001ffe4ff */
[----:B------:R1:W-:Y:S04]  /*de510*/  LDGSTS.E [R6+0x21100], [R8.64], P0 ;  /* 0x2110000008067fae */ /* 0x0003e80008121844 */
[----:B------:R1:W-:Y:S04]  /*de520*/  STL [R1+0x4674], R19 ;  /* 0x0046741301007387 */ /* 0x0003e80000100800 */
[----:B------:R-:W-:Y:S01]  /*de530*/  STL [R1+0x46f0], R20 ;  /* 0x0046f01401007387 */ /* 0x000fe20000100800 */
[----:B-1----:R-:W-:Y:S01]  /*de540*/  IMAD.MOV.U32 R8, RZ, RZ, R18 ;  /* 0x000000ffff087224 */ /* 0x002fe200078e0012 */
[----:B------:R-:W-:-:S02]  /*de550*/  MOV R9, R19 ;  /* 0x0000001300097202 */ /* 0x000fc40000000f00 */
[----:B------:R-:W3:Y:S04]  /*de560*/  LDL.LU.64 R18, [R1+0x3cf0] ;  /* 0x003cf00001127983 */ /* 0x000ee80000300a00 */
[----:B------:R1:W-:Y:S04]  /*de570*/  LDGSTS.E [R6+0x21180], [R8.64], P1 ;  /* 0x2118000008067fae */ /* 0x0003e80008921844 */
[----:B------:R1:W-:Y:S02]  /*de580*/  STL [R1+0x46ec], R21 ;  /* 0x0046ec1501007387 */ /* 0x0003e40000100800 */
[----:B-1----:R-:W-:Y:S01]  /*de590*/  IMAD.MOV.U32 R8, RZ, RZ, R20 ;  /* 0x000000ffff087224 */ /* 0x002fe200078e0014 */
[----:B------:R-:W-:-:S02]  /*de5a0*/  MOV R9, R21 ;  /* 0x0000001500097202 */ /* 0x000fc40000000f00 */
[----:B------:R-:W3:Y:S04]  /*de5b0*/  LDL.LU.64 R20, [R1+0x3cc8] ;  /* 0x003cc80001147983 */ /* 0x000ee80000300a00 */
[----:B------:R-:W3:Y:S04]  /*de5c0*/  LDL.LU.64 R22, [R1+0x3cc0] ;  /* 0x003cc00001167983 */ /* 0x000ee80000300a00 */
[----:B------:R-:W3:Y:S04]  /*de5d0*/  LDL.LU.64 R24, [R1+0x3c98] ;  /* 0x003c980001187983 */ /* 0x000ee80000300a00 */
[----:B------:R-:W3:Y:S04]  /*de5e0*/  LDL.LU.64 R26, [R1+0x3c90] ;  /* 0x003c9000011a7983 */ /* 0x000ee80000300a00 */
[----:B------:R1:W-:Y:S01]  /*de5f0*/  LDGSTS.E [R6+0x21900], [R8.64], P0 ;  /* 0x2190000008067fae */ /* 0x0003e20008121844 */
[----:B--2---:R-:W-:-:S05]  /*de600*/  IADD3 R29, P2, R29, R249, RZ ;  /* 0x000000f91d1d7210 */ /* 0x004fca0007f5e0ff */
[----:B------:R-:W-:Y:S01]  /*de610*/  STL [R1+0x46f8], R29 ;  /* 0x0046f81d01007387 */ /* 0x000fe20000100800 */
[----:B----4-:R-:W-:Y:S01]  /*de620*/  IADD3 R7, P3, R7, R249, RZ ;  /* 0x000000f907077210 */ /* 0x010fe20007f7e0ff */
[----:B------:R-:W-:-:S03]  /*de630*/  IMAD.X R30, R30, 0x1, R2, P2 ;  /* 0x000000011e1e7824 */ /* 0x000fc600010e0602 */
[----:B---3--:R-:W-:Y:S02]  /*de640*/  IADD3.X R28, R28, R2, RZ, P3, !PT ;  /* 0x000000021c1c7210 */ /* 0x008fe40001ffe4ff */
[----:B------:R2:W-:Y:S04]  /*de650*/  STL [R1+0x46f4], R30 ;  /* 0x0046f41e01007387 */ /* 0x0005e80000100800 */
[----:B------:R-:W-:Y:S04]  /*de660*/  STL [R1+0x4770], R7 ;  /* 0x0047700701007387 */ /* 0x000fe80000100800 */
[----:B------:R-:W3:Y:S04]  /*de670*/  LDL.LU.64 R42, [R1+0x3c68] ;  /* 0x003c6800012a7983 */ /* 0x000ee80000300a00 */
[----:B------:R4:W-:Y:S04]  /*de680*/  STL [R1+0x476c], R28 ;  /* 0x00476c1c01007387 */ /* 0x0009e80000100800 */
[----:B------:R-:W3:Y:S04]  /*de690*/  LDL.LU.64 R40, [R1+0x3c60] ;  /* 0x003c600001287983 */ /* 0x000ee80000300a00 */
[----:B------:R-:W3:Y:S04]  /*de6a0*/  LDL.LU.64 R38, [R1+0x3c38] ;  /* 0x003c380001267983 */ /* 0x000ee80000300a00 */
[----:B------:R-:W3:Y:S04]  /*de6b0*/  LDL.LU.64 R36, [R1+0x3c30] ;  /* 0x003c300001247983 */ /* 0x000ee80000300a00 */
[----:B------:R-:W3:Y:S04]  /*de6c0*/  LDL.LU.64 R46, [R1+0x3c08] ;  /* 0x003c0800012e7983 */ /* 0x000ee80000300a00 */
[----:B------:R-:W3:Y:S04]  /*de6d0*/  LDL.LU.64 R34, [R1+0x3c00] ;  /* 0x003c000001227983 */ /* 0x000ee80000300a00 */
[----:B------:R-:W3:Y:S01]  /*de6e0*/  LDL.LU.64 R32, [R1+0x3bd8] ;  /* 0x003bd80001207983 */ /* 0x000ee20000300a00 */
[----:B-1----:R-:W-:Y:S01]  /*de6f0*/  MOV R9, R30 ;  /* 0x0000001e00097202 */ /* 0x002fe20000000f00 */
[----:B------:R-:W-:-:S02]  /*de700*/  IMAD.MOV.U32 R8, RZ, RZ, R29 ;  /* 0x000000ffff087224 */ /* 0x000fc400078e001d */
[----:B--2---:R-:W2:Y:S04]  /*de710*/  LDL.LU.64 R30, [R1+0x3bd0] ;  /* 0x003bd000011e7983 */ /* 0x004ea80000300a00 */
[----:B------:R1:W-:Y:S02]  /*de720*/  LDGSTS.E [R6+0x21980], [R8.64], P1 ;  /* 0x2198000008067fae */ /* 0x0003e40008921844 */
[----:B-1----:R-:W-:Y:S02]  /*de730*/  MOV R9, R28 ;  /* 0x0000001c00097202 */ /* 0x002fe40000000f00 */
[----:B----4-:R-:W4:Y:S01]  /*de740*/  LDL.LU.64 R28, [R1+0x3a88] ;  /* 0x003a8800011c7983 */ /* 0x010f220000300a00 */
[----:B------:R-:W-:-:S03]  /*de750*/  IMAD.MOV.U32 R8, RZ, RZ, R7 ;  /* 0x000000ffff087224 */ /* 0x000fc600078e0007 */
[----:B------:R-:W4:Y:S04]  /*de760*/  LDL.LU.64 R44, [R1+0x3a80] ;  /* 0x003a8000012c7983 */ /* 0x000f280000300a00 */
[----:B------:R1:W-:Y:S02]  /*de770*/  LDGSTS.E [R6+0x22100], [R8.64], P0 ;  /* 0x2210000008067fae */ /* 0x0003e40008121844 */
[----:B-1----:R-:W-:-:S05]  /*de780*/  IADD3 R8, P2, R10, R249, RZ ;  /* 0x000000f90a087210 */ /* 0x002fca0007f5e0ff */
        /* <DEDUP_REMOVED lines=17> */
[----:B---3--:R-:W-:-:S04]  /*de8a0*/  IADD3 R26, P2, R42, R249, RZ ;  /* 0x000000f92a1a7210 */ /* 0x008fc80007f5e0ff */
[----:B------:R-:W-:Y:S02]  /*de8b0*/  IADD3.X R25, R43, R2, RZ, P2, !PT ;  /* 0x000000022b197210 */ /* 0x000fe400017fe4ff */
[----:B------:R-:W3:Y:S01]  /*de8c0*/  LDL.LU.64 R42, [R1+0x3a68] ;  /* 0x003a6800012a7983 */ /* 0x000ee20000300a00 */
[----:B------:R-:W-:-:S05]  /*de8d0*/  IADD3 R80, P2, R40, R249, RZ ;  /* 0x000000f928507210 */ /* 0x000fca0007f5e0ff */
[----:B------:R-:W-:Y:S02]  /*de8e0*/  IMAD.X R27, R41, 0x1, R2, P2 ;  /* 0x00000001291b7824 */ /* 0x000fe400010e0602 */
[----:B------:R-:W3:Y:S01]  /*de8f0*/  LDL.LU.64 R40, [R1+0x3a60] ;  /* 0x003a600001287983 */ /* 0x000ee20000300a00 */
[----:B------:R-:W-:-:S03]  /*de900*/  IADD3 R82, P2, R38, R249, RZ ;  /* 0x000000f926527210 */ /* 0x000fc60007f5e0ff */
[----:B------:R-:W3:Y:S01]  /*de910*/  LDL.LU.64 R50, [R1+0x3a48] ;  /* 0x003a480001327983 */ /* 0x000ee20000300a00 */
[----:B------:R-:W-:Y:S02]  /*de920*/  IADD3.X R81, R39, R2, RZ, P2, !PT ;  /* 0x0000000227517210 */ /* 0x000fe400017fe4ff */
[-C--:B------:R-:W-:Y:S01]  /*de930*/  IADD3 R84, P2, R36, R249.reuse, RZ ;  /* 0x000000f924547210 */ /* 0x080fe20007f5e0ff */
[----:B------:R-:W3:Y:S04]  /*de940*/  LDL.LU.64 R38, [R1+0x3a40] ;  /* 0x003a400001267983 */ /* 0x000ee80000300a00 */
[----:B------:R-:W-:Y:S02]  /*de950*/  IMAD.X R83, R37, 0x1, R2, P2 ;  /* 0x0000000125537824 */ /* 0x000fe400010e0602 */
[----:B------:R-:W3:Y:S01]  /*de960*/  LDL.LU.64 R36, [R1+0x3a38] ;  /* 0x003a380001247983 */ /* 0x000ee20000300a00 */
[----:B------:R-:W-:-:S03]  /*de970*/  IADD3 R86, P2, R46, R249, RZ ;  /* 0x000000f92e567210 */ /* 0x000fc60007f5e0ff */
[----:B------:R-:W3:Y:S01]  /*de980*/  LDL.LU.64 R48, [R1+0x3a30] ;  /* 0x003a300001307983 */ /* 0x000ee20000300a00 */
[----:B------:R-:W-:Y:S02]  /*de990*/  IADD3.X R85, R47, R2, RZ, P2, !PT ;  /* 0x000000022f557210 */ /* 0x000fe400017fe4ff */
[----:B------:R-:W-:-:S05]  /*de9a0*/  IADD3 R88, P2, R34, R249, RZ ;  /* 0x000000f922587210 */ /* 0x000fca0007f5e0ff */
[----:B------:R-:W-:Y:S01]  /*de9b0*/  IMAD.X R87, R35, 0x1, R2, P2 ;  /* 0x0000000123577824 */ /* 0x000fe200010e0602 */
[-C--:B------:R-:W-:Y:S01]  /*de9c0*/  IADD3 R90, P2, R32, R249.reuse, RZ ;  /* 0x000000f9205a7210 */ /* 0x080fe20007f5e0ff */
[----:B------:R-:W3:Y:S03]  /*de9d0*/  LDL.LU.64 R34, [R1+0x3a28] ;  /* 0x003a280001227983 */ /* 0x000ee60000300a00 */
[----:B------:R-:W-:Y:S02]  /*de9e0*/  IADD3.X R89, R33, R2, RZ, P2, !PT ;  /* 0x0000000221597210 */ /* 0x000fe400017fe4ff */
[----:B------:R-:W3:Y:S01]  /*de9f0*/  LDL.LU.64 R32, [R1+0x3a20] ;  /* 0x003a200001207983 */ /* 0x000ee20000300a00 */
[----:B--2---:R-:W-:-:S03]  /*dea00*/  IADD3 R92, P2, R30, R249, RZ ;  /* 0x000000f91e5c7210 */ /* 0x004fc60007f5e0ff */
[----:B------:R-:W2:Y:S02]  /*dea10*/  LDL.LU.64 R46, [R1+0x3a18] ;  /* 0x003a1800012e7983 */ /* 0x000ea40000300a00 */
[----:B------:R-:W-:Y:S01]  /*dea20*/  IMAD.X R91, R31, 0x1, R2, P2 ;  /* 0x000000011f5b7824 */ /* 0x000fe200010e0602 */
[-C--:B----4-:R-:W-:Y:S01]  /*dea30*/  IADD3 R94, P2, R28, R249.reuse, RZ ;  /* 0x000000f91c5e7210 */ /* 0x090fe20007f5e0ff */
[----:B------:R-:W4:Y:S03]  /*dea40*/  LDL.LU.64 R30, [R1+0x3a10] ;  /* 0x003a1000011e7983 */ /* 0x000f260000300a00 */
[----:B------:R-:W-:Y:S02]  /*dea50*/  IADD3.X R93, R29, R2, RZ, P2, !PT ;  /* 0x000000021d5d7210 */ /* 0x000fe400017fe4ff */
[----:B------:R-:W4:Y:S01]  /*dea60*/  LDL.LU.64 R28, [R1+0x3a08] ;  /* 0x003a0800011c7983 */ /* 0x000f220000300a00 */
[----:B------:R-:W-:-:S05]  /*dea70*/  IADD3 R96, P2, R44, R249, RZ ;  /* 0x000000f92c607210 */ /* 0x000fca0007f5e0ff */
[----:B------:R-:W-:Y:S02]  /*dea80*/  IMAD.X R95, R45, 0x1, R2, P2 ;  /* 0x000000012d5f7824 */ /* 0x000fe400010e0602 */
[----:B------:R-:W4:Y:S01]  /*dea90*/  LDL.LU.64 R44, [R1+0x3a00] ;  /* 0x003a0000012c7983 */ /* 0x000f220000300a00 */
[----:B---3--:R-:W-:-:S04]  /*deaa0*/  IADD3 R98, P2, R42, R249, RZ ;  /* 0x000000f92a627210 */ /* 0x008fc80007f5e0ff */
[----:B------:R-:W-:Y:S02]  /*deab0*/  IADD3.X R97, R43, R2, RZ, P2, !PT ;  /* 0x000000022b617210 */ /* 0x000fe400017fe4ff */
[----:B------:R-:W3:Y:S01]  /*deac0*/  LDL.LU.64 R42, [R1+0x39f8] ;  /* 0x0039f800012a7983 */ /* 0x000ee20000300a00 */
[----:B------:R-:W-:-:S05]  /*dead0*/  IADD3 R100, P2, R40, R249, RZ ;  /* 0x000000f928647210 */ /* 0x000fca0007f5e0ff */
[----:B------:R-:W-:Y:S01]  /*deae0*/  IMAD.X R99, R41, 0x1, R2, P2 ;  /* 0x0000000129637824 */ /* 0x000fe200010e0602 */
[-C--:B------:R-:W-:Y:S01]  /*deaf0*/  IADD3 R102, P2, R50, R249.reuse, RZ ;  /* 0x000000f932667210 */ /* 0x080fe20007f5e0ff */
[----:B------:R-:W3:Y:S03]  /*deb00*/  LDL.LU.64 R40, [R1+0x39f0] ;  /* 0x0039f00001287983 */ /* 0x000ee60000300a00 */
[----:B------:R-:W-:Y:S02]  /*deb10*/  IADD3.X R101, R51, R2, RZ, P2, !PT ;  /* 0x0000000233657210 */ /* 0x000fe400017fe4ff */
[----:B------:R-:W-:-:S05]  /*deb20*/  IADD3 R104, P2, R38, R249, RZ ;  /* 0x000000f926687210 */ /* 0x000fca0007f5e0ff */
[----:B------:R-:W-:Y:S01]  /*deb30*/  IMAD.X R103, R39, 0x1, R2, P2 ;  /* 0x0000000127677824 */ /* 0x000fe200010e0602 */
[-C--:B------:R-:W-:Y:S01]  /*deb40*/  IADD3 R106, P2, R36, R249.reuse, RZ ;  /* 0x000000f9246a7210 */ /* 0x080fe20007f5e0ff */
[----:B------:R-:W3:Y:S03]  /*deb50*/  LDL.LU.64 R38, [R1+0x39e8] ;  /* 0x0039e80001267983 */ /* 0x000ee60000300a00 */
[----:B------:R-:W-:Y:S02]  /*deb60*/  IADD3.X R105, R37, R2, RZ, P2, !PT ;  /* 0x0000000225697210 */ /* 0x000fe400017fe4ff */
[----:B------:R-:W3:Y:S01]  /*deb70*/  LDL.LU.64 R36, [R1+0x39e0] ;  /* 0x0039e00001247983 */ /* 0x000ee20000300a00 */
[----:B------:R-:W-:-:S05]  /*deb80*/  IADD3 R108, P2, R48, R249, RZ ;  /* 0x000000f9306c7210 */ /* 0x000fca0007f5e0ff */
[----:B------:R-:W-:Y:S01]  /*deb90*/  IMAD.X R107, R49, 0x1, R2, P2 ;  /* 0x00000001316b7824 */ /* 0x000fe200010e0602 */
[----:B------:R-:W-:-:S04]  /*deba0*/  IADD3 R110, P2, R34, R249, RZ ;  /* 0x000000f9226e7210 */ /* 0x000fc80007f5e0ff */
[-C--:B------:R-:W-:Y:S02]  /*debb0*/  IADD3.X R109, R35, R2.reuse, RZ, P2, !PT ;  /* 0x00000002236d7210 */ /* 0x080fe400017fe4ff */
[-C--:B------:R-:W-:Y:S01]  /*debc0*/  IADD3 R112, P2, R32, R249.reuse, RZ ;  /* 0x000000f920707210 */ /* 0x080fe20007f5e0ff */
[----:B------:R-:W3:Y:S04]  /*debd0*/  LDL.LU.64 R34, [R1+0x39d8] ;  /* 0x0039d80001227983 */ /* 0x000ee80000300a00 */
[----:B------:R-:W-:Y:S01]  /*debe0*/  IMAD.X R111, R33, 0x1, R2, P2 ;  /* 0x00000001216f7824 */ /* 0x000fe200010e0602 */
[----:B--2---:R-:W-:Y:S01]  /*debf0*/  IADD3 R114, P2, R46, R249, RZ ;  /* 0x000000f92e727210 */ /* 0x004fe20007f5e0ff */
[----:B------:R-:W2:Y:S03]  /*dec00*/  LDL.LU.64 R32, [R1+0x39d0] ;  /* 0x0039d00001207983 */ /* 0x000ea60000300a00 */
[----:B------:R-:W-:-:S02]  /*dec10*/  IADD3.X R113, R47, R2, RZ, P2, !PT ;  /* 0x000000022f717210 */ /* 0x000fc400017fe4ff */
[----:B----4-:R-:W-:-:S05]  /*dec20*/  IADD3 R116, P2, R30, R249, RZ ;  /* 0x000000f91e747210 */ /* 0x010fca0007f5e0ff */
        /* <DEDUP_REMOVED lines=13> */
[----:B------:R-:W-:Y:S02]  /*ded00*/  IMAD.X R119, R45, 0x1, R2, P2 ;  /* 0x000000012d777824 */ /* 0x000fe400010e0602 */
[----:B------:R-:W4:Y:S01]  /*ded10*/  LDL.LU.64 R44, [R1+0x3980] ;  /* 0x00398000012c7983 */ /* 0x000f220000300a00 */
[----:B---3--:R-:W-:-:S04]  /*ded20*/  IADD3 R122, P2, R42, R249, RZ ;  /* 0x000000f92a7a7210 */ /* 0x008fc80007f5e0ff */
[----:B------:R-:W-:Y:S02]  /*ded30*/  IADD3.X R121, R43, R2, RZ, P2, !PT ;  /* 0x000000022b797210 */ /* 0x000fe400017fe4ff */
[----:B------:R-:W3:Y:S01]  /*ded40*/  LDL.LU.64 R42, [R1+0x3978] ;  /* 0x00397800012a7983 */ /* 0x000ee20000300a00 */
[----:B------:R-:W-:-:S05]  /*ded50*/  IADD3 R124, P2, R40, R249, RZ ;  /* 0x000000f9287c7210 */ /* 0x000fca0007f5e0ff */
[----:B------:R-:W-:Y:S02]  /*ded60*/  IMAD.X R123, R41, 0x1, R2, P2 ;  /* 0x00000001297b7824 */ /* 0x000fe400010e0602 */
[----:B------:R-:W3:Y:S01]  /*ded70*/  LDL.LU.64 R40, [R1+0x3970] ;  /* 0x0039700001287983 */ /* 0x000ee20000300a00 */
[----:B------:R-:W-:-:S04]  /*ded80*/  IADD3 R126, P2, R38, R249, RZ ;  /* 0x000000f9267e7210 */ /* 0x000fc80007f5e0ff */
[----:B------:R-:W-:Y:S02]  /*ded90*/  IADD3.X R125, R39, R2, RZ, P2, !PT ;  /* 0x00000002277d7210 */ /* 0x000fe400017fe4ff */
[-C--:B------:R-:W-:Y:S01]  /*deda0*/  IADD3 R128, P2, R36, R249.reuse, RZ ;  /* 0x000000f924807210 */ /* 0x080fe20007f5e0ff */
[----:B------:R-:W3:Y:S04]  /*dedb0*/  LDL.LU.64 R38, [R1+0x3968] ;  /* 0x0039680001267983 */ /* 0x000ee80000300a00 */
[----:B------:R-:W-:Y:S02]  /*dedc0*/  IMAD.X R127, R37, 0x1, R2, P2 ;  /* 0x00000001257f7824 */ /* 0x000fe400010e0602 */
[----:B------:R-:W3:Y:S01]  /*dedd0*/  LDL.LU.64 R36, [R1+0x3960] ;  /* 0x0039600001247983 */ /* 0x000ee20000300a00 */
[----:B------:R-:W-:-:S04]  /*dede0*/  IADD3 R130, P2, R34, R249, RZ ;  /* 0x000000f922827210 */ /* 0x000fc80007f5e0ff */
[----:B------:R-:W-:Y:S02]  /*dedf0*/  IADD3.X R129, R35, R2, RZ, P2, !PT ;  /* 0x0000000223817210 */ /* 0x000fe400017fe4ff */
[-C--:B--2---:R-:W-:Y:S01]  /*dee00*/  IADD3 R132, P2, R32, R249.reuse, RZ ;  /* 0x000000f920847210 */ /* 0x084fe20007f5e0ff */
[----:B------:R-:W2:Y:S04]  /*dee10*/  LDL.LU.64 R34, [R1+0x3958] ;  /* 0x0039580001227983 */ /* 0x000ea80000300a00 */
[----:B------:R-:W-:Y:S02]  /*dee20*/  IMAD.X R131, R33, 0x1, R2, P2 ;  /* 0x0000000121837824 */ /* 0x000fe400010e0602 */
[----:B------:R-:W2:Y:S01]  /*dee30*/  LDL.LU.64 R32, [R1+0x3950] ;  /* 0x0039500001207983 */ /* 0x000ea20000300a00 */
[----:B----4-:R-:W-:-:S04]  /*dee40*/  IADD3 R134, P2, R30, R249, RZ ;  /* 0x000000f91e867210 */ /* 0x010fc80007f5e0ff */
[----:B------:R-:W-:Y:S02]  /*dee50*/  IADD3.X R133, R31, R2, RZ, P2, !PT ;  /* 0x000000021f857210 */ /* 0x000fe400017fe4ff */
[-C--:B------:R-:W-:Y:S01]  /*dee60*/  IADD3 R136, P2, R28, R249.reuse, RZ ;  /* 0x000000f91c887210 */ /* 0x080fe20007f5e0ff */
[----:B------:R-:W4:Y:S04]  /*dee70*/  LDL.LU.64 R30, [R1+0x3948] ;  /* 0x00394800011e7983 */ /* 0x000f280000300a00 */
[----:B------:R-:W-:Y:S02]  /*dee80*/  IMAD.X R135, R29, 0x1, R2, P2 ;  /* 0x000000011d877824 */ /* 0x000fe400010e0602 */
[----:B------:R-:W2:Y:S01]  /*dee90*/  LDL.LU.64 R28, [R1+0x3940] ;  /* 0x00394000011c7983 */ /* 0x000ea20000300a00 */
        /* <DEDUP_REMOVED lines=26> */
[----:B------:R1:W-:Y:S01]  /*df040*/  STL.64 [R1+0x3d50], R58 ;  /* 0x003d503a01007387 */ /* 0x0003e20000100a00 */
[----:B------:R-:W-:Y:S01]  /*df050*/  MOV R44, R18 ;  /* 0x00000012002c7202 */ /* 0x000fe20000000f00 */
[----:B------:R-:W-:Y:S01]  /*df060*/  IMAD.MOV.U32 R45, RZ, RZ, R17 ;  /* 0x000000ffff2d7224 */ /* 0x000fe200078e0011 */
[----:B------:R-:W-:Y:S01]  /*df070*/  MOV R46, R20 ;  /* 0x00000014002e7202 */ /* 0x000fe20000000f00 */
[----:B------:R1:W-:Y:S01]  /*df080*/  STL.64 [R1+0x3d28], R52 ;  /* 0x003d283401007387 */ /* 0x0003e20000100a00 */
[----:B------:R-:W-:-:S03]  /*df090*/  IMAD.MOV.U32 R47, RZ, RZ, R19 ;  /* 0x000000ffff2f7224 */ /* 0x000fc600078e0013 */
[----:B------:R1:W-:Y:S04]  /*df0a0*/  STL.64 [R1+0x3d20], R54 ;  /* 0x003d203601007387 */ /* 0x0003e80000100a00 */
[----:B------:R1:W-:Y:S04]  /*df0b0*/  STL.64 [R1+0x3cf8], R48 ;  /* 0x003cf83001007387 */ /* 0x0003e80000100a00 */
[----:B------:R1:W-:Y:S01]  /*df0c0*/  STL.64 [R1+0x3cf0], R50 ;  /* 0x003cf03201007387 */ /* 0x0003e20000100a00 */
[----:B------:R-:W-:-:S03]  /*df0d0*/  IMAD.MOV.U32 R20, RZ, RZ, R86 ;  /* 0x000000ffff147224 */ /* 0x000fc600078e0056 */
[----:B------:R1:W-:Y:S01]  /*df0e0*/  STL.64 [R1+0x3cc8], R44 ;  /* 0x003cc82c01007387 */ /* 0x0003e20000100a00 */
[----:B------:R-:W-:-:S03]  /*df0f0*/  IMAD.MOV.U32 R18, RZ, RZ, R88 ;  /* 0x000000ffff127224 */ /* 0x000fc600078e0058 */
[----:B------:R1:W-:Y:S01]  /*df100*/  STL.64 [R1+0x3cc0], R46 ;  /* 0x003cc02e01007387 */ /* 0x0003e20000100a00 */
        /* <DEDUP_REMOVED lines=71> */
[----:B------:R1:W-:Y:S01]  /*df580*/  LDGSTS.E [R6+0x23980], [R46.64], P1 ;  /* 0x239800002e067fae */ /* 0x0003e20008921844 */
[----:B---3--:R-:W-:-:S04]  /*df590*/  IADD3 R154, P2, R42, R249, RZ ;  /* 0x000000f92a9a7210 */ /* 0x008fc80007f5e0ff */
[----:B------:R-:W-:Y:S02]  /*df5a0*/  IADD3.X R153, R43, R2, RZ, P2, !PT ;  /* 0x000000022b997210 */ /* 0x000fe400017fe4ff */
[----:B------:R-:W-:-:S05]  /*df5b0*/  IADD3 R156, P2, R40, R249, RZ ;  /* 0x000000f9289c7210 */ /* 0x000fca0007f5e0ff */
[----:B------:R-:W-:Y:S01]  /*df5c0*/  IMAD.X R155, R41, 0x1, R2, P2 ;  /* 0x00000001299b7824 */ /* 0x000fe200010e0602 */
[----:B------:R-:W-:-:S04]  /*df5d0*/  IADD3 R158, P2, R38, R249, RZ ;  /* 0x000000f9269e7210 */ /* 0x000fc80007f5e0ff */
[----:B------:R-:W-:Y:S02]  /*df5e0*/  IADD3.X R157, R39, R2, RZ, P2, !PT ;  /* 0x00000002279d7210 */ /* 0x000fe400017fe4ff */
[----:B------:R-:W-:Y:S01]  /*df5f0*/  IADD3 R160, P2, R36, R249, RZ ;  /* 0x000000f924a07210 */ /* 0x000fe20007f5e0ff */
[----:B------:R-:W-:Y:S01]  /*df600*/  IMAD.MOV.U32 R41, RZ, RZ, R21 ;  /* 0x000000ffff297224 */ /* 0x000fe200078e0015 */
[----:B------:R-:W-:Y:S01]  /*df610*/  MOV R40, R22 ;  /* 0x0000001600287202 */ /* 0x000fe20000000f00 */
[----:B------:R-:W-:Y:S01]  /*df620*/  IMAD.MOV.U32 R43, RZ, RZ, R23 ;  /* 0x000000ffff2b7224 */ /* 0x000fe200078e0017 */
[----:B------:R-:W-:Y:S01]  /*df630*/  MOV R42, R24 ;  /* 0x00000018002a7202 */ /* 0x000fe20000000f00 */
[----:B------:R-:W-:Y:S01]  /*df640*/  IMAD.X R159, R37, 0x1, R2, P2 ;  /* 0x00000001259f7824 */ /* 0x000fe200010e0602 */
[----:B------:R-:W-:Y:S01]  /*df650*/  MOV R36, R26 ;  /* 0x0000001a00247202 */ /* 0x000fe20000000f00 */
[----:B------:R-:W-:Y:S01]  /*df660*/  IMAD.MOV.U32 R37, RZ, RZ, R25 ;  /* 0x000000ffff257224 */ /* 0x000fe200078e0019 */
[----:B------:R-:W-:Y:S01]  /*df670*/  MOV R26, R80 ;  /* 0x00000050001a7202 */ /* 0x000fe20000000f00 */
[----:B------:R-:W-:Y:S01]  /*df680*/  IMAD.MOV.U32 R24, RZ, RZ, R82 ;  /* 0x000000ffff187224 */ /* 0x000fe200078e0052 */
[----:B------:R-:W-:Y:S01]  /*df690*/  MOV R25, R81 ;  /* 0x0000005100197202 */ /* 0x000fe20000000f00 */
[----:B------:R3:W-:Y:S01]  /*df6a0*/  STL.64 [R1+0x3c98], R40 ;  /* 0x003c982801007387 */ /* 0x0007e20000100a00 */
[----:B------:R-:W-:Y:S01]  /*df6b0*/  IMAD.MOV.U32 R22, RZ, RZ, R84 ;  /* 0x000000ffff167224 */ /* 0x000fe200078e0054 */
[----:B------:R-:W-:-:S02]  /*df6c0*/  MOV R23, R83 ;  /* 0x0000005300177202 */ /* 0x000fc40000000f00 */
[----:B------:R1:W-:Y:S01]  /*df6d0*/  STL.64 [R1+0x3c90], R42 ;  /* 0x003c902a01007387 */ /* 0x0003e20000100a00 */
[----:B------:R-:W-:-:S03]  /*df6e0*/  MOV R21, R85 ;  /* 0x0000005500157202 */ /* 0x000fc60000000f00 */
[----:B------:R1:W-:Y:S04]  /*df6f0*/  STL.64 [R1+0x3c68], R36 ;  /* 0x003c682401007387 */ /* 0x0003e80000100a00 */
[----:B------:R-:W-:Y:S04]  /*df700*/  STL.64 [R1+0x3c60], R26 ;  /* 0x003c601a01007387 */ /* 0x000fe80000100a00 */
[----:B------:R-:W-:Y:S04]  /*df710*/  STL.64 [R1+0x3c38], R24 ;  /* 0x003c381801007387 */ /* 0x000fe80000100a00 */
[----:B------:R-:W-:Y:S04]  /*df720*/  STL.64 [R1+0x3c30], R22 ;  /* 0x003c301601007387 */ /* 0x000fe80000100a00 */
[----:B------:R-:W-:Y:S04]  /*df730*/  STL.64 [R1+0x3c08], R20 ;  /* 0x003c081401007387 */ /* 0x000fe80000100a00 */
[----:B------:R-:W-:Y:S04]  /*df740*/  STL.64 [R1+0x3c00], R18 ;  /* 0x003c001201007387 */ /* 0x000fe80000100a00 */
[----:B------:R1:W-:Y:S04]  /*df750*/  STL.64 [R1+0x3bd8], R16 ;  /* 0x003bd81001007387 */ /* 0x0003e80000100a00 */
[----:B------:R-:W-:Y:S04]  /*df760*/  STL.64 [R1+0x3bd0], R14 ;  /* 0x003bd00e01007387 */ /* 0x000fe80000100a00 */
[----:B------:R-:W-:Y:S04]  /*df770*/  STL.64 [R1+0x3a88], R12 ;  /* 0x003a880c01007387 */ /* 0x000fe80000100a00 */
[----:B------:R1:W-:Y:S04]  /*df780*/  STL.64 [R1+0x3a80], R10 ;  /* 0x003a800a01007387 */ /* 0x0003e80000100a00 */
[----:B------:R1:W-:Y:S04]  /*df790*/  STL.64 [R1+0x3a68], R8 ;  /* 0x003a680801007387 */ /* 0x0003e80000100a00 */
[----:B------:R-:W-:Y:S04]  /*df7a0*/  STL.64 [R1+0x3a60], R250 ;  /* 0x003a60fa01007387 */ /* 0x000fe80000100a00 */
[----:B------:R-:W-:Y:S04]  /*df7b0*/  STL.64 [R1+0x3a48], R246 ;  /* 0x003a48f601007387 */ /* 0x000fe80000100a00 */
[----:B------:R-:W-:Y:S01]  /*df7c0*/  STL.64 [R1+0x3a40], R244 ;  /* 0x003a40f401007387 */ /* 0x000fe20000100a00 */
[----:B--2---:R-:W-:-:S03]  /*df7d0*/  IADD3 R162, P2, R34, R249, RZ ;  /* 0x000000f922a27210 */ /* 0x004fc60007f5e0ff */
[----:B------:R-:W-:Y:S04]  /*df7e0*/  STL.64 [R1+0x3a38], R242 ;  /* 0x003a38f201007387 */ /* 0x000fe80000100a00 */
[----:B------:R-:W-:Y:S04]  /*df7f0*/  STL.64 [R1+0x3a30], R240 ;  /* 0x003a30f001007387 */ /* 0x000fe80000100a00 */
[----:B------:R-:W-:Y:S04]  /*df800*/  STL.64 [R1+0x3a28], R238 ;  /* 0x003a28ee01007387 */ /* 0x000fe80000100a00 */
[----:B------:R-:W-:Y:S01]  /*df810*/  STL.64 [R1+0x3a20], R236 ;  /* 0x003a20ec01007387 */ /* 0x000fe20000100a00 */
[----:B------:R-:W-:-:S03]  /*df820*/  IADD3.X R161, R35, R2, RZ, P2, !PT ;  /* 0x0000000223a17210 */ /* 0x000fc600017fe4ff */
[----:B------:R-:W-:Y:S01]  /*df830*/  STL.64 [R1+0x3a18], R230 ;  /* 0x003a18e601007387 */ /* 0x000fe20000100a00 */
[----:B------:R-:W-:-:S03]  /*df840*/  IADD3 R164, P2, R32, R249, RZ ;  /* 0x000000f920a47210 */ /* 0x000fc60007f5e0ff */
[----:B------:R-:W-:Y:S04]  /*df850*/  STL.64 [R1+0x3a10], R228 ;  /* 0x003a10e401007387 */ /* 0x000fe80000100a00 */
[----:B------:R-:W-:Y:S04]  /*df860*/  STL.64 [R1+0x3a08], R210 ;  /* 0x003a08d201007387 */ /* 0x000fe80000100a00 */
[----:B------:R-:W-:Y:S04]  /*df870*/  STL.64 [R1+0x3a00], R208 ;  /* 0x003a00d001007387 */ /* 0x000fe80000100a00 */
[----:B------:R-:W-:Y:S04]  /*df880*/  STL.64 [R1+0x39f8], R206 ;  /* 0x0039f8ce01007387 */ /* 0x000fe80000100a00 */
[----:B------:R-:W-:Y:S01]  /*df890*/  STL.64 [R1+0x39f0], R204 ;  /* 0x0039f0cc01007387 */ /* 0x000fe20000100a00 */
[----:B------:R-:W-:-:S03]  /*df8a0*/  IMAD.X R163, R33, 0x1, R2, P2 ;  /* 0x0000000121a37824 */ /* 0x000fc600010e0602 */
[----:B------:R-:W-:Y:S01]  /*df8b0*/  STL.64 [R1+0x39e8], R202 ;  /* 0x0039e8ca01007387 */ /* 0x000fe20000100a00 */
[----:B----4-:R-:W-:-:S03]  /*df8c0*/  IADD3 R166, P2, R30, R249, RZ ;  /* 0x000000f91ea67210 */ /* 0x010fc60007f5e0ff */
[----:B------:R-:W-:Y:S04]  /*df8d0*/  STL.64 [R1+0x39e0], R200 ;  /* 0x0039e0c801007387 */ /* 0x000fe80000100a00 */
[----:B------:R-:W-:Y:S04]  /*df8e0*/  STL.64 [R1+0x39d8], R198 ;  /* 0x0039d8c601007387 */ /* 0x000fe80000100a00 */
[----:B------:R-:W-:Y:S04]  /*df8f0*/  STL.64 [R1+0x39d0], R196 ;  /* 0x0039d0c401007387 */ /* 0x000fe80000100a00 */
[----:B------:R-:W-:Y:S01]  /*df900*/  STL.64 [R1+0x39c8], R194 ;  /* 0x0039c8c201007387 */ /* 0x000fe20000100a00 */
[----:B------:R-:W-:-:S03]  /*df910*/  IADD3.X R165, R31, R2, RZ, P2, !PT ;  /* 0x000000021fa57210 */ /* 0x000fc600017fe4ff */
[----:B------:R-:W-:Y:S01]  /*df920*/  STL.64 [R1+0x39c0], R192 ;  /* 0x0039c0c001007387 */ /* 0x000fe20000100a00 */
[----:B------:R-:W-:-:S03]  /*df930*/  IADD3 R168, P2, R28, R249, RZ ;  /* 0x000000f91ca87210 */ /* 0x000fc60007f5e0ff */
[----:B------:R-:W-:Y:S01]  /*df940*/  STL.64 [R1+0x39b8], R190 ;  /* 0x0039b8be01007387 */ /* 0x000fe20000100a00 */
[----:B------:R-:W-:Y:S01]  /*df950*/  IMAD.MOV.U32 R174, RZ, RZ, R154 ;  /* 0x000000ffffae7224 */ /* 0x000fe200078e009a */
[----:B------:R-:W-:Y:S02]  /*df960*/  MOV R175, R153 ;  /* 0x0000009900af7202 */ /* 0x000fe40000000f00 */
[----:B------:R-:W-:Y:S01]  /*df970*/  STL.64 [R1+0x39b0], R188 ;  /* 0x0039b0bc01007387 */ /* 0x000fe20000100a00 */
[----:B------:R-:W-:Y:S01]  /*df980*/  IMAD.MOV.U32 R172, RZ, RZ, R156 ;  /* 0x000000ffffac7224 */ /* 0x000fe200078e009c */
[----:B------:R-:W-:Y:S02]  /*df990*/  MOV R173, R155 ;  /* 0x0000009b00ad7202 */ /* 0x000fe40000000f00 */
[----:B------:R-:W-:Y:S01]  /*df9a0*/  STL.64 [R1+0x39a8], R186 ;  /* 0x0039a8ba01007387 */ /* 0x000fe20000100a00 */
[----:B------:R-:W-:Y:S01]  /*df9b0*/  IMAD.MOV.U32 R170, RZ, RZ, R158 ;  /* 0x000000ffffaa7224 */ /* 0x000fe200078e009e */
[----:B------:R-:W-:-:S02]  /*df9c0*/  MOV R171, R157 ;  /* 0x0000009d00ab7202 */ /* 0x000fc40000000f00 */
[----:B------:R-:W-:Y:S01]  /*df9d0*/  STL.64 [R1+0x39a0], R184 ;  /* 0x0039a0b801007387 */ /* 0x000fe20000100a00 */
[----:B------:R-:W-:Y:S01]  /*df9e0*/  IMAD.MOV.U32 R38, RZ, RZ, R160 ;  /* 0x000000ffff267224 */ /* 0x000fe200078e00a0 */
[----:B------:R-:W-:Y:S02]  /*df9f0*/  MOV R39, R159 ;  /* 0x0000009f00277202 */ /* 0x000fe40000000f00 */
[----:B------:R-:W-:Y:S01]  /*dfa00*/  STL.64 [R1+0x3998], R182 ;  /* 0x003998b601007387 */ /* 0x000fe20000100a00 */
[----:B------:R-:W-:Y:S01]  /*dfa10*/  IMAD.MOV.U32 R34, RZ, RZ, R162 ;  /* 0x000000ffff227224 */ /* 0x000fe200078e00a2 */
[----:B------:R-:W-:Y:S02]  /*dfa20*/  MOV R35, R161 ;  /* 0x000000a100237202 */ /* 0x000fe40000000f00 */
[----:B------:R-:W-:Y:S01]  /*dfa30*/  STL.64 [R1+0x3990], R180 ;  /* 0x003990b401007387 */ /* 0x000fe20000100a00 */
[----:B------:R-:W-:-:S03]  /*dfa40*/  IMAD.X R167, R29, 0x1, R2, P2 ;  /* 0x000000011da77824 */ /* 0x000fc600010e0602 */
[----:B------:R-:W-:Y:S01]  /*dfa50*/  STL.64 [R1+0x3988], R178 ;  /* 0x003988b201007387 */ /* 0x000fe20000100a00 */
[----:B------:R-:W-:Y:S01]  /*dfa60*/  IMAD.MOV.U32 R32, RZ, RZ, R164 ;  /* 0x000000ffff207224 */ /* 0x000fe200078e00a4 */
[----:B------:R-:W-:Y:S02]  /*dfa70*/  MOV R33, R163 ;  /* 0x000000a300217202 */ /* 0x000fe40000000f00 */
[----:B------:R-:W-:Y:S01]  /*dfa80*/  STL.64 [R1+0x3980], R176 ;  /* 0x003980b001007387 */ /* 0x000fe20000100a00 */
[----:B------:R-:W-:-:S03]  /*dfa90*/  IMAD.MOV.U32 R30, RZ, RZ, R166 ;  /* 0x000000ffff1e7224 */ /* 0x000fc600078e00a6 */
[----:B------:R-:W-:Y:S01]  /*dfaa0*/  STL.64 [R1+0x3978], R174 ;  /* 0x003978ae01007387 */ /* 0x000fe20000100a00 */
[----:B------:R-:W-:-:S03]  /*dfab0*/  MOV R31, R165 ;  /* 0x000000a5001f7202 */ /* 0x000fc60000000f00 */
[----:B------:R-:W-:Y:S01]  /*dfac0*/  STL.64 [R1+0x3970], R172 ;  /* 0x003970ac01007387 */ /* 0x000fe20000100a00 */
[----:B------:R-:W-:-:S03]  /*dfad0*/  IMAD.MOV.U32 R28, RZ, RZ, R168 ;  /* 0x000000ffff1c7224 */ /* 0x000fc600078e00a8 */
[----:B------:R-:W-:Y:S01]  /*dfae0*/  STL.64 [R1+0x3968], R170 ;  /* 0x003968aa01007387 */ /* 0x000fe20000100a00 */
[----:B------:R-:W-:-:S03]  /*dfaf0*/  MOV R29, R167 ;  /* 0x000000a7001d7202 */ /* 0x000fc60000000f00 */
[----:B------:R-:W-:Y:S04]  /*dfb00*/  STL.64 [R1+0x3960], R38 ;  /* 0x0039602601007387 */ /* 0x000fe80000100a00 */
[----:B------:R-:W-:Y:S04]  /*dfb10*/  STL.64 [R1+0x3958], R34 ;  /* 0x0039582201007387 */ /* 0x000fe80000100a00 */
[----:B-1----:R1:W5:Y:S04]  /*dfb20*/  LDL.LU.64 R58, [R1+0x5858] ;  /* 0x00585800013a7983 */ /* 0x0023680000300a00 */
[----:B------:R-:W-:Y:S04]  /*dfb30*/  STL.64 [R1+0x3950], R32 ;  /* 0x0039502001007387 */ /* 0x000fe80000100a00 */
[----:B------:R1:W5:Y:S04]  /*dfb40*/  LDL.LU.64 R52, [R1+0x5850] ;  /* 0x0058500001347983 */ /* 0x0003680000300a00 */
[----:B------:R-:W-:Y:S04]  /*dfb50*/  STL.64 [R1+0x3948], R30 ;  /* 0x0039481e01007387 */ /* 0x000fe80000100a00 */
[----:B------:R1:W5:Y:S04]  /*dfb60*/  LDL.LU.64 R54, [R1+0x5848] ;  /* 0x0058480001367983 */ /* 0x0003680000300a00 */
[----:B------:R-:W-:Y:S04]  /*dfb70*/  STL.64 [R1+0x3940], R28 ;  /* 0x0039401c01007387 */ /* 0x000fe80000100a00 */
[----:B------:R1:W5:Y:S04]  /*dfb80*/  LDL.LU.64 R48, [R1+0x5840] ;  /* 0x0058400001307983 */ /* 0x0003680000300a00 */
[----:B------:R3:W-:Y:S04]  /*dfb90*/  LDGSTS.E [R6+0x24100], [R40.64], P0 ;  /* 0x2410000028067fae */ /* 0x0007e80008121844 */
[----:B------:R1:W5:Y:S04]  /*dfba0*/  LDL.LU.64 R50, [R1+0x5838] ;  /* 0x0058380001327983 */ /* 0x0003680000300a00 */
[----:B------:R2:W-:Y:S04]  /*dfbb0*/  LDGSTS.E [R6+0x24180], [R42.64], P1 ;  /* 0x241800002a067fae */ /* 0x0005e80008921844 */
[----:B------:R1:W5:Y:S04]  /*dfbc0*/  LDL.LU.64 R44, [R1+0x5830] ;  /* 0x00583000012c7983 */ /* 0x0003680000300a00 */
[----:B------:R4:W-:Y:S04]  /*dfbd0*/  LDGSTS.E [R6+0x24900], [R36.64], P0 ;  /* 0x2490000024067fae */ /* 0x0009e80008121844 */
[----:B------:R1:W5:Y:S04]  /*dfbe0*/  LDL.LU.64 R46, [R1+0x5828] ;  /* 0x00582800012e7983 */ /* 0x0003680000300a00 */
[----:B------:R1:W-:Y:S04]  /*dfbf0*/  LDGSTS.E [R6+0x24980], [R26.64], P1 ;  /* 0x249800001a067fae */ /* 0x0003e80008921844 */
[----:B---3--:R3:W5:Y:S04]  /*dfc00*/  LDL.LU.64 R40, [R1+0x5820] ;  /* 0x0058200001287983 */ /* 0x0087680000300a00 */
[----:B------:R1:W-:Y:S04]  /*dfc10*/  LDGSTS.E [R6+0x25100], [R24.64], P0 ;  /* 0x2510000018067fae */ /* 0x0003e80008121844 */
[----:B--2---:R3:W5:Y:S04]  /*dfc20*/  LDL.LU.64 R42, [R1+0x5818] ;  /* 0x00581800012a7983 */ /* 0x0047680000300a00 */
[----:B------:R2:W-:Y:S04]  /*dfc30*/  LDGSTS.E [R6+0x25180], [R22.64], P1 ;  /* 0x2518000016067fae */ /* 0x0005e80008921844 */
[----:B----4-:R3:W5:Y:S04]  /*dfc40*/  LDL.LU.64 R36, [R1+0x5810] ;  /* 0x0058100001247983 */ /* 0x0107680000300a00 */
[----:B------:R1:W-:Y:S04]  /*dfc50*/  LDGSTS.E [R6+0x25900], [R20.64], P0 ;  /* 0x2590000014067fae */ /* 0x0003e80008121844 */
[----:B------:R4:W-:Y:S04]  /*dfc60*/  LDGSTS.E [R6+0x25980], [R18.64], P1 ;  /* 0x2598000012067fae */ /* 0x0009e80008921844 */
[----:B------:R-:W3:Y:S04]  /*dfc70*/  LDL.LU R7, [R1+0x4580] ;  /* 0x0045800001077983 */ /* 0x000ee80000300800 */
[----:B------:R1:W-:Y:S04]  /*dfc80*/  LDGSTS.E [R6+0x26100], [R16.64], P0 ;  /* 0x2610000010067fae */ /* 0x0003e80008121844 */
[----:B------:R1:W-:Y:S04]  /*dfc90*/  LDGSTS.E [R6+0x26180], [R14.64], P1 ;  /* 0x261800000e067fae */ /* 0x0003e80008921844 */
[----:B------:R2:W-:Y:S04]  /*dfca0*/  LDGSTS.E [R6+0x26900], [R12.64], P0 ;  /* 0x269000000c067fae */ /* 0x0005e80008121844 */
[----:B------:R2:W-:Y:S04]  /*dfcb0*/  LDGSTS.E [R6+0x26980], [R10.64], P1 ;  /* 0x269800000a067fae */ /* 0x0005e80008921844 */
[----:B-1----:R-:W3:Y:S04]  /*dfcc0*/  LDL.LU R16, [R1+0x4588] ;  /* 0x0045880001107983 */ /* 0x002ee80000300800 */
[----:B------:R1:W-:Y:S04]  /*dfcd0*/  LDGSTS.E [R6+0x27100], [R8.64], P0 ;  /* 0x2710000008067fae */ /* 0x0003e80008121844 */
[----:B--2---:R-:W2:Y:S04]  /*dfce0*/  LDL.LU R11, [R1+0x457c] ;  /* 0x00457c00010b7983 */ /* 0x004ea80000300800 */
[----:B------:R-:W2:Y:S04]  /*dfcf0*/  LDL.LU R17, [R1+0x4584] ;  /* 0x0045840001117983 */ /* 0x000ea80000300800 */
[----:B-1----:R-:W2:Y:S04]  /*dfd00*/  LDL.LU R8, [R1+0x4600] ;  /* 0x0046000001087983 */ /* 0x002ea80000300800 */
[----:B------:R-:W2:Y:S04]  /*dfd10*/  LDL.LU R12, [R1+0x4608] ;  /* 0x00460800010c7983 */ /* 0x000ea80000300800 */
[----:B------:R-:W2:Y:S04]  /*dfd20*/  LDL.LU R9, [R1+0x45fc] ;  /* 0x0045fc0001097983 */ /* 0x000ea80000300800 */
[----:B------:R-:W2:Y:S04]  /*dfd30*/  LDL.LU R13, [R1+0x4604] ;  /* 0x00460400010d7983 */ /* 0x000ea80000300800 */
[----:B------:R-:W2:Y:S04]  /*dfd40*/  LDL.LU R22, [R1+0x4680] ;  /* 0x0046800001167983 */ /* 0x000ea80000300800 */
[----:B----4-:R-:W4:Y:S04]  /*dfd50*/  LDL.LU R18, [R1+0x4688] ;  /* 0x0046880001127983 */ /* 0x010f280000300800 */
[----:B------:R-:W4:Y:S04]  /*dfd60*/  LDL.LU R23, [R1+0x467c] ;  /* 0x00467c0001177983 */ /* 0x000f280000300800 */
[----:B------:R-:W4:Y:S04]  /*dfd70*/  LDL.LU R19, [R1+0x4684] ;  /* 0x0046840001137983 */ /* 0x000f280000300800 */
        /* <DEDUP_REMOVED lines=25> */
[----:B------:R-:W4:Y:S04]  /*dff10*/  LDL.LU R14, [R1+0x4700] ;  /* 0x00470000010e7983 */ /* 0x000f280000300800 */
[----:B------:R1:W-:Y:S04]  /*dff20*/  LDGSTS.E [R6+0x2d900], [R178.64], P0 ;  /* 0x2d900000b2067fae */ /* 0x0003e80008121844 */
        /* <DEDUP_REMOVED lines=10> */
[----:B---3--:R-:W-:-:S05]  /*dffd0*/  IADD3 R7, P2, R7, R249, RZ ;  /* 0x000000f907077210 */ /* 0x008fca0007f5e0ff */
[----:B------:R3:W-:Y:S01]  /*dffe0*/  STL [R1+0x4580], R7 ;  /* 0x0045800701007387 */ /* 0x0007e20000100800 */
[----:B-1----:R-:W-:Y:S01]  /*dfff0*/  IMAD.MOV.U32 R6, RZ, RZ, R7 ;  /* 0x000000ffff067224 */ /* 0x002fe200078e0007 */
[----:B------:R-:W-:Y:S01]  /*e0000*/  IADD3 R16, P3, R16, R249, RZ ;  /* 0x000000f910107210 */ /* 0x000fe20007f7e0ff */
[----:B--2---:R-:W-:-:S05]  /*e0010*/  IMAD.X R11, R11, 0x1, R2, P2 ;  /* 0x000000010b0b7824 */ /* 0x004fca00010e0602 */
[----:B------:R1:W-:Y:S01]  /*e0020*/  STL [R1+0x457c], R11 ;  /* 0x00457c0b01007387 */ /* 0x0003e20000100800 */
[----:B------:R-:W-:-:S03]  /*e0030*/  IADD3.X R17, R17, R2, RZ, P3, !PT ;  /* 0x0000000211117210 */ /* 0x000fc60001ffe4ff */
[----:B------:R-:W-:Y:S04]  /*e0040*/  STL [R1+0x4588], R16 ;  /* 0x0045881001007387 */ /* 0x000fe80000100800 */
[----:B------:R-:W2:Y:S01]  /*e0050*/  LDL.LU R15, [R1+0x46fc] ;  /* 0x0046fc00010f7983 */ /* 0x000ea20000300800 */
[----:B---3--:R-:W-:-:S03]  /*e0060*/  MOV R7, R11 ;  /* 0x0000000b00077202 */ /* 0x008fc60000000f00 */
[----:B------:R-:W-:Y:S04]  /*e0070*/  STL [R1+0x4584], R17 ;  /* 0x0045841101007387 */ /* 0x000fe80000100800 */
[----:B-1----:R-:W3:Y:S01]  /*e0080*/  LDL.LU R11, [R1+0x4704] ;  /* 0x00470400010b7983 */ /* 0x002ee20000300800 */
[----:B------:R-:W-:-:S03]  /*e0090*/  IADD3 R8, P2, R8, R249, RZ ;  /* 0x000000f908087210 */ /* 0x000fc60007f5e0ff */
[----:B------:R1:W-:Y:S01]  /*e00a0*/  LDGSTS.E [R5+0x20200], [R6.64], P0 ;  /* 0x2020000006057fae */ /* 0x0003e20008121844 */
[----:B------:R-:W-:Y:S01]  /*e00b0*/  IADD3 R12, P3, R12, R249, RZ ;  /* 0x000000f90c0c7210 */ /* 0x000fe20007f7e0ff */
[----:B------:R-:W-:Y:S02]  /*e00c0*/  IMAD.X R9, R9, 0x1, R2, P2 ;  /* 0x0000000109097824 */ /* 0x000fe400010e0602 */
[----:B------:R-:W-:Y:S01]  /*e00d0*/  STL [R1+0x4600], R8 ;  /* 0x0046000801007387 */ /* 0x000fe20000100800 */
[----:B------:R-:W-:Y:S01]  /*e00e0*/  IADD3.X R13, R13, R2, RZ, P3, !PT ;  /* 0x000000020d0d7210 */ /* 0x000fe20001ffe4ff */
[----:B-1----:R-:W-:Y:S01]  /*e00f0*/  IMAD.MOV.U32 R6, RZ, RZ, R16 ;  /* 0x000000ffff067224 */ /* 0x002fe200078e0010 */
[----:B------:R-:W-:Y:S01]  /*e0100*/  MOV R7, R17 ;  /* 0x0000001100077202 */ /* 0x000fe20000000f00 */
        /* <DEDUP_REMOVED lines=13> */
[----:B----4-:R-:W-:Y:S01]  /*e01e0*/  IMAD.X R23, R23, 0x1, R2, P2 ;  /* 0x0000000117177824 */ /* 0x010fe200010e0602 */
[----:B------:R-:W-:Y:S02]  /*e01f0*/  IADD3 R18, P3, R18, R249, RZ ;  /* 0x000000f912127210 */ /* 0x000fe40007f7e0ff */
[----:B------:R-:W4:Y:S04]  /*e0200*/  LDL.LU.64 R20, [R1+0x3350] ;  /* 0x0033500001147983 */ /* 0x000f280000300a00 */
[----:B------:R-:W-:Y:S04]  /*e0210*/  STL [R1+0x4680], R22 ;  /* 0x0046801601007387 */ /* 0x000fe80000100800 */
[----:B------:R1:W-:Y:S01]  /*e0220*/  STL [R1+0x467c], R23 ;  /* 0x00467c1701007387 */ /* 0x0003e20000100800 */
[----:B------:R-:W-:-:S03]  /*e0230*/  IADD3.X R19, R19, R2, RZ, P3, !PT ;  /* 0x0000000213137210 */ /* 0x000fc60001ffe4ff */
[----:B------:R-:W-:Y:S04]  /*e0240*/  STL [R1+0x4688], R18 ;  /* 0x0046881201007387 */ /* 0x000fe80000100800 */
[----:B------:R-:W4:Y:S04]  /*e0250*/  LDL.LU.64 R24, [R1+0x31f8] ;  /* 0x0031f80001187983 */ /* 0x000f280000300a00 */
[----:B------:R1:W-:Y:S04]  /*e0260*/  STL [R1+0x4684], R19 ;  /* 0x0046841301007387 */ /* 0x0003e80000100800 */
[----:B------:R-:W4:Y:S04]  /*e0270*/  LDL.LU.64 R30, [R1+0x31f0] ;  /* 0x0031f000011e7983 */ /* 0x000f280000300a00 */
[----:B------:R-:W4:Y:S04]  /*e0280*/  LDL.LU.64 R28, [R1+0x30b8] ;  /* 0x0030b800011c7983 */ /* 0x000f280000300a00 */
[----:B------:R-:W4:Y:S04]  /*e0290*/  LDL.LU.64 R26, [R1+0x30b0] ;  /* 0x0030b000011a7983 */ /* 0x000f280000300a00 */
[----:B------:R1:W-:Y:S01]  /*e02a0*/  LDGSTS.E [R5+0x20a80], [R6.64], P1 ;  /* 0x20a8000006057fae */ /* 0x0003e20008921844 */
[----:B------:R-:W-:Y:S01]  /*e02b0*/  IADD3 R14, P2, R14, R249, RZ ;  /* 0x000000f90e0e7210 */ /* 0x000fe20007f5e0ff */
[----:B-1----:R-:W-:Y:S01]  /*e02c0*/  IMAD.MOV.U32 R6, RZ, RZ, R22 ;  /* 0x000000ffff067224 */ /* 0x002fe200078e0016 */
[----:B------:R-:W-:-:S03]  /*e02d0*/  MOV R7, R23 ;  /* 0x0000001700077202 */ /* 0x000fc60000000f00 */
[----:B------:R-:W-:Y:S01]  /*e02e0*/  STL [R1+0x4700], R14 ;  /* 0x0047000e01007387 */ /* 0x000fe20000100800 */
[----:B------:R-:W-:-:S03]  /*e02f0*/  IADD3 R10, P3, R10, R249, RZ ;  /* 0x000000f90a0a7210 */ /* 0x000fc60007f7e0ff */
[----:B------:R1:W-:Y:S02]  /*e0300*/  LDGSTS.E [R5+0x21200], [R6.64], P0 ;  /* 0x2120000006057fae */ /* 0x0003e40008121844 */
[----:B-1----:R-:W-:Y:S01]  /*e0310*/  IMAD.MOV.U32 R6, RZ, RZ, R18 ;  /* 0x000000ffff067224 */ /* 0x002fe200078e0012 */
[----:B------:R-:W-:-:S05]  /*e0320*/  MOV R7, R19 ;  /* 0x0000001300077202 */ /* 0x000fca0000000f00 */
[----:B------:R1:W-:Y:S02]  /*e0330*/  LDGSTS.E [R5+0x21280], [R6.64], P1 ;  /* 0x2128000006057fae */ /* 0x0003e40008921844 */
[----:B-1----:R-:W-:Y:S02]  /*e0340*/  IMAD.MOV.U32 R6, RZ, RZ, R14 ;  /* 0x000000ffff067224 */ /* 0x002fe400078e000e */
[----:B--2---:R-:W-:-:S05]  /*e0350*/  IMAD.X R15, R15, 0x1, R2, P2 ;  /* 0x000000010f0f7824 */ /* 0x004fca00010e0602 */
[----:B------:R1:W-:Y:S04]  /*e0360*/  STL [R1+0x46fc], R15 ;  /* 0x0046fc0f01007387 */ /* 0x0003e80000100800 */
[----:B------:R-:W-:Y:S01]  /*e0370*/  STL [R1+0x4708], R10 ;  /* 0x0047080a01007387 */ /* 0x000fe20000100800 */
[----:B---3--:R-:W-:-:S03]  /*e0380*/  IADD3.X R11, R11, R2, RZ, P3, !PT ;  /* 0x000000020b0b7210 */ /* 0x008fc60001ffe4ff */
[----:B------:R-:W2:Y:S04]  /*e0390*/  LDL.LU.64 R22, [R1+0x2fd8] ;  /* 0x002fd80001167983 */ /* 0x000ea80000300a00 */
[----:B------:R3:W-:Y:S04]  /*e03a0*/  STL [R1+0x4704], R11 ;  /* 0x0047040b01007387 */ /* 0x0007e80000100800 */
[----:B------:R-:W2:Y:S01]  /*e03b0*/  LDL.LU.64 R18, [R1+0x2fd0] ;  /* 0x002fd00001127983 */ /* 0x000ea20000300a00 */
[----:B------:R-:W-:-:S03]  /*e03c0*/  MOV R7, R15 ;  /* 0x0000000f00077202 */ /* 0x000fc60000000f00 */
[----:B-1----:R-:W2:Y:S04]  /*e03d0*/  LDL.LU.64 R14, [R1+0x2f78] ;  /* 0x002f7800010e7983 */ /* 0x002ea80000300a00 */
[----:B------:R1:W-:Y:S02]  /*e03e0*/  LDGSTS.E [R5+0x21a00], [R6.64], P0 ;  /* 0x21a0000006057fae */ /* 0x0003e40008121844 */
[----:B-1----:R-:W-:Y:S01]  /*e03f0*/  IMAD.MOV.U32 R6, RZ, RZ, R10 ;  /* 0x000000ffff067224 */ /* 0x002fe200078e000a */
[----:B------:R-:W-:Y:S02]  /*e0400*/  MOV R7, R11 ;  /* 0x0000000b00077202 */ /* 0x000fe40000000f00 */
[----:B---3--:R-:W3:Y:S04]  /*e0410*/  LDL.LU.64 R10, [R1+0x2f70] ;  /* 0x002f7000010a7983 */ /* 0x008ee80000300a00 */
[----:B------:R1:W-:Y:S02]  /*e0420*/  LDGSTS.E [R5+0x21a80], [R6.64], P1 ;  /* 0x21a8000006057fae */ /* 0x0003e40008921844 */
[----:B-1----:R-:W-:-:S05]  /*e0430*/  IADD3 R7, P2, R8, R249, RZ ;  /* 0x000000f908077210 */ /* 0x002fca0007f5e0ff */
[----:B------:R-:W-:Y:S01]  /*e0440*/  IMAD.X R6, R9, 0x1, R2, P2 ;  /* 0x0000000109067824 */ /* 0x000fe200010e0602 */
[----:B------:R-:W-:-:S04]  /*e0450*/  IADD3 R9, P2, R12, R249, RZ ;  /* 0x000000f90c097210 */ /* 0x000fc80007f5e0ff */
[----:B------:R-:W-:Y:S02]  /*e0460*/  IADD3.X R8, R13, R2, RZ, P2, !PT ;  /* 0x000000020d087210 */ /* 0x000fe400017fe4ff */
[----:B------:R-:W3:Y:S01]  /*e0470*/  LDL.LU.64 R12, [R1+0x3d18] ;  /* 0x003d1800010c7983 */ /* 0x000ee20000300a00 */
[----:B------:R-:W-:-:S05]  /*e0480*/  IADD3 R149, P2, R16, R249, RZ ;  /* 0x000000f910957210 */ /* 0x000fca0007f5e0ff */
        /* <DEDUP_REMOVED lines=8> */
[----:B------:R-:W-:-:S03]  /*e0510*/  IADD3 R231, P2, R30, R249, RZ ;  /* 0x000000f91ee77210 */ /* 0x000fc60007f5e0ff */
[----:B------:R-:W4:Y:S01]  /*e0520*/  LDL.LU.64 R34, [R1+0x3228] ;  /* 0x0032280001227983 */ /* 0x000f220000300a00 */
[----:B------:R-:W-:Y:S02]  /*e0530*/  IADD3.X R230, R31, R2, RZ, P2, !PT ;  /* 0x000000021fe67210 */ /* 0x000fe400017fe4ff */
[----:B------:R-:W-:-:S05]  /*e0540*/  IADD3 R30, P2, R28, R249, RZ ;  /* 0x000000f91c1e7210 */ /* 0x000fca0007f5e0ff */
[----:B------:R-:W-:Y:S01]  /*e0550*/  IMAD.X R29, R29, 0x1, R2, P2 ;  /* 0x000000011d1d7824 */ /* 0x000fe200010e0602 */
[----:B------:R1:W-:Y:S01]  /*e0560*/  STL [R1+0xd00], R30 ;  /* 0x000d001e01007387 */ /* 0x0003e20000100800 */
[----:B------:R-:W-:-:S03]  /*e0570*/  IADD3 R28, P2, R26, R249, RZ ;  /* 0x000000f91a1c7210 */ /* 0x000fc60007f5e0ff */
[----:B------:R-:W4:Y:S01]  /*e0580*/  LDL.LU.64 R32, [R1+0x3220] ;  /* 0x0032200001207983 */ /* 0x000f220000300a00 */
[----:B------:R-:W-:-:S03]  /*e0590*/  IADD3.X R27, R27, R2, RZ, P2, !PT ;  /* 0x000000021b1b7210 */ /* 0x000fc600017fe4ff */
[----:B------:R-:W-:Y:S04]  /*e05a0*/  STL [R1+0xcfc], R29 ;  /* 0x000cfc1d01007387 */ /* 0x000fe80000100800 */
[----:B------:R1:W-:Y:S04]  /*e05b0*/  STL [R1+0xd08], R28 ;  /* 0x000d081c01007387 */ /* 0x0003e80000100800 */
[----:B-1----:R-:W4:Y:S04]  /*e05c0*/  LDL.LU.64 R30, [R1+0x30e8] ;  /* 0x0030e800011e7983 */ /* 0x002f280000300a00 */
[----:B------:R-:W-:Y:S04]  /*e05d0*/  STL [R1+0xd04], R27 ;  /* 0x000d041b01007387 */ /* 0x000fe80000100800 */
[----:B------:R-:W4:Y:S01]  /*e05e0*/  LDL.LU.64 R28, [R1+0x30e0] ;  /* 0x0030e000011c7983 */ /* 0x000f220000300a00 */
[----:B--2---:R-:W-:-:S05]  /*e05f0*/  IADD3 R26, P2, R22, R249, RZ ;  /* 0x000000f9161a7210 */ /* 0x004fca0007f5e0ff */
[----:B------:R-:W-:Y:S01]  /*e0600*/  IMAD.X R23, R23, 0x1, R2, P2 ;  /* 0x0000000117177824 */ /* 0x000fe200010e0602 */
[----:B------:R1:W-:Y:S01]  /*e0610*/  STL [R1+0x1680], R26 ;  /* 0x0016801a01007387 */ /* 0x0003e20000100800 */
[----:B------:R-:W-:-:S03]  /*e0620*/  IADD3 R22, P2, R18, R249, RZ ;  /* 0x000000f912167210 */ /* 0x000fc60007f5e0ff */
[----:B------:R-:W-:Y:S01]  /*e0630*/  STL [R1+0x107c], R23 ;  /* 0x00107c1701007387 */ /* 0x000fe20000100800 */
[----:B------:R-:W-:-:S03]  /*e0640*/  IADD3.X R19, R19, R2, RZ, P2, !PT ;  /* 0x0000000213137210 */ /* 0x000fc600017fe4ff */
[----:B-1----:R-:W2:Y:S04]  /*e0650*/  LDL.LU.64 R26, [R1+0x2ff8] ;  /* 0x002ff800011a7983 */ /* 0x002ea80000300a00 */
[----:B------:R1:W-:Y:S04]  /*e0660*/  STL [R1+0x1688], R22 ;  /* 0x0016881601007387 */ /* 0x0003e80000100800 */
[----:B------:R-:W-:Y:S04]  /*e0670*/  STL [R1+0x1684], R19 ;  /* 0x0016841301007387 */ /* 0x000fe80000100800 */
[----:B-1----:R-:W2:Y:S01]  /*e0680*/  LDL.LU.64 R22, [R1+0x2ff0] ;  /* 0x002ff00001167983 */ /* 0x002ea20000300a00 */
[----:B------:R-:W-:-:S05]  /*e0690*/  IADD3 R18, P2, R14, R249, RZ ;  /* 0x000000f90e127210 */ /* 0x000fca0007f5e0ff */
[----:B------:R-:W-:Y:S01]  /*e06a0*/  IMAD.X R15, R15, 0x1, R2, P2 ;  /* 0x000000010f0f7824 */ /* 0x000fe200010e0602 */
[-C--:B---3--:R-:W-:Y:S01]  /*e06b0*/  IADD3 R14, P2, R10, R249.reuse, RZ ;  /* 0x000000f90a0e7210 */ /* 0x088fe20007f5e0ff */
[----:B------:R1:W-:Y:S03]  /*e06c0*/  STL [R1+0x17e0], R18 ;  /* 0x0017e01201007387 */ /* 0x0003e60000100800 */
[----:B------:R-:W-:Y:S01]  /*e06d0*/  IADD3.X R10, R11, R2, RZ, P2, !PT ;  /* 0x000000020b0a7210 */ /* 0x000fe200017fe4ff */
[----:B------:R-:W-:Y:S04]  /*e06e0*/  STL [R1+0x17dc], R15 ;  /* 0x0017dc0f01007387 */ /* 0x000fe80000100800 */
[----:B-1----:R-:W3:Y:S04]  /*e06f0*/  LDL.LU.64 R18, [R1+0x2f88] ;  /* 0x002f880001127983 */ /* 0x002ee80000300a00 */
[----:B------:R1:W-:Y:S01]  /*e0700*/  STL [R1+0x17e8], R14 ;  /* 0x0017e80e01007387 */ /* 0x0003e20000100800 */
[----:B------:R-:W-:-:S03]  /*e0710*/  IADD3 R11, P2, R12, R249, RZ ;  /* 0x000000f90c0b7210 */ /* 0x000fc60007f5e0ff */
[----:B------:R4:W-:Y:S04]  /*e0720*/  STL [R1+0x17e4], R10 ;  /* 0x0017e40a01007387 */ /* 0x0009e80000100800 */
[----:B-1----:R-:W3:Y:S01]  /*e0730*/  LDL.LU.64 R14, [R1+0x2f80] ;  /* 0x002f8000010e7983 */ /* 0x002ee20000300a00 */
[----:B----4-:R-:W-:Y:S01]  /*e0740*/  IMAD.X R10, R13, 0x1, R2, P2 ;  /* 0x000000010d0a7824 */ /* 0x010fe200010e0602 */
[----:B------:R-:W-:-:S04]  /*e0750*/  IADD3 R13, P2, R16, R249, RZ ;  /* 0x000000f9100d7210 */ /* 0x000fc80007f5e0ff */
        /* <DEDUP_REMOVED lines=10> */
[----:B------:R-:W-:Y:S02]  /*e0800*/  IMAD.X R236, R35, 0x1, R2, P2 ;  /* 0x0000000123ec7824 */ /* 0x000fe400010e0602 */
[----:B------:R-:W4:Y:S01]  /*e0810*/  LDL.LU.64 R38, [R1+0x3248] ;  /* 0x0032480001267983 */ /* 0x000f220000300a00 */
[----:B------:R-:W-:-:S04]  /*e0820*/  IADD3 R239, P2, R32, R249, RZ ;  /* 0x000000f920ef7210 */ /* 0x000fc80007f5e0ff */
[----:B------:R-:W-:Y:S02]  /*e0830*/  IADD3.X R238, R33, R2, RZ, P2, !PT ;  /* 0x0000000221ee7210 */ /* 0x000fe400017fe4ff */
[----:B------:R-:W-:-:S05]  /*e0840*/  IADD3 R32, P2, R30, R249, RZ ;  /* 0x000000f91e207210 */ /* 0x000fca0007f5e0ff */
[----:B------:R-:W-:Y:S01]  /*e0850*/  IMAD.X R31, R31, 0x1, R2, P2 ;  /* 0x000000011f1f7824 */ /* 0x000fe200010e0602 */
[----:B------:R-:W-:Y:S01]  /*e0860*/  STL [R1+0xd10], R32 ;  /* 0x000d102001007387 */ /* 0x000fe20000100800 */
[----:B------:R-:W-:-:S03]  /*e0870*/  IADD3 R30, P2, R28, R249, RZ ;  /* 0x000000f91c1e7210 */ /* 0x000fc60007f5e0ff */
[----:B------:R-:W4:Y:S04]  /*e0880*/  LDL.LU.64 R34, [R1+0x3240] ;  /* 0x0032400001227983 */ /* 0x000f280000300a00 */
[----:B------:R1:W-:Y:S04]  /*e0890*/  STL [R1+0xd0c], R31 ;  /* 0x000d0c1f01007387 */ /* 0x0003e80000100800 */
[----:B------:R2:W-:Y:S01]  /*e08a0*/  STL [R1+0xd18], R30 ;  /* 0x000d181e01007387 */ /* 0x0005e20000100800 */
[----:B-1----:R-:W-:-:S03]  /*e08b0*/  IADD3.X R31, R29, R2, RZ, P2, !PT ;  /* 0x000000021d1f7210 */ /* 0x002fc600017fe4ff */
[----:B------:R-:W4:Y:S04]  /*e08c0*/  LDL.LU.64 R28, [R1+0x30f8] ;  /* 0x0030f800011c7983 */ /* 0x000f280000300a00 */
[----:B------:R-:W-:Y:S01]  /*e08d0*/  STL [R1+0xd14], R31 ;  /* 0x000d141f01007387 */ /* 0x000fe20000100800 */
[----:B--2---:R-:W-:-:S05]  /*e08e0*/  IADD3 R30, P2, R26, R249, RZ ;  /* 0x000000f91a1e7210 */ /* 0x004fca0007f5e0ff */
[----:B------:R-:W-:Y:S01]  /*e08f0*/  IMAD.X R27, R27, 0x1, R2, P2 ;  /* 0x000000011b1b7824 */ /* 0x000fe200010e0602 */
[----:B------:R1:W-:Y:S04]  /*e0900*/  STL [R1+0x16b0], R30 ;  /* 0x0016b01e01007387 */ /* 0x0003e80000100800 */
[----:B------:R-:W2:Y:S01]  /*e0910*/  LDL.LU.64 R32, [R1+0x30f0] ;  /* 0x0030f00001207983 */ /* 0x000ea20000300a00 */
[----:B------:R-:W-:-:S03]  /*e0920*/  IADD3 R26, P2, R22, R249, RZ ;  /* 0x000000f9161a7210 */ /* 0x000fc60007f5e0ff */
[----:B------:R-:W-:Y:S04]  /*e0930*/  STL [R1+0x168c], R27 ;  /* 0x00168c1b01007387 */ /* 0x000fe80000100800 */
[----:B------:R3:W-:Y:S04]  /*e0940*/  STL [R1+0x16b8], R26 ;  /* 0x0016b81a01007387 */ /* 0x0007e80000100800 */
[----:B-1----:R-:W2:Y:S01]  /*e0950*/  LDL.LU.64 R30, [R1+0x3018] ;  /* 0x00301800011e7983 */ /* 0x002ea20000300a00 */
[----:B------:R-:W-:-:S05]  /*e0960*/  IADD3.X R23, R23, R2, RZ, P2, !PT ;  /* 0x0000000217177210 */ /* 0x000fca00017fe4ff */
[----:B------:R-:W-:Y:S04]  /*e0970*/  STL [R1+0x16b4], R23 ;  /* 0x0016b41701007387 */ /* 0x000fe80000100800 */
[----:B---3--:R-:W3:Y:S01]  /*e0980*/  LDL.LU.64 R26, [R1+0x3010] ;  /* 0x00301000011a7983 */ /* 0x008ee20000300a00 */
[----:B------:R-:W-:-:S05]  /*e0990*/  IADD3 R22, P2, R18, R249, RZ ;  /* 0x000000f912167210 */ /* 0x000fca0007f5e0ff */
[----:B------:R-:W-:Y:S01]  /*e09a0*/  IMAD.X R19, R19, 0x1, R2, P2 ;  /* 0x0000000113137824 */ /* 0x000fe200010e0602 */
[----:B------:R1:W-:Y:S04]  /*e09b0*/  STL [R1+0x17f0], R22 ;  /* 0x0017f01601007387 */ /* 0x0003e80000100800 */
[----:B------:R-:W-:Y:S01]  /*e09c0*/  STL [R1+0x17ec], R19 ;  /* 0x0017ec1301007387 */ /* 0x000fe20000100800 */
[----:B------:R-:W-:-:S03]  /*e09d0*/  IADD3 R18, P2, R14, R249, RZ ;  /* 0x000000f90e127210 */ /* 0x000fc60007f5e0ff */
[----:B-1----:R-:W3:Y:S01]  /*e09e0*/  LDL.LU.64 R22, [R1+0x2f98] ;  /* 0x002f980001167983 */ /* 0x002ee20000300a00 */
[----:B------:R-:W-:-:S03]  /*e09f0*/  IADD3.X R14, R15, R2, RZ, P2, !PT ;  /* 0x000000020f0e7210 */ /* 0x000fc600017fe4ff */
[----:B------:R1:W-:Y:S01]  /*e0a00*/  STL [R1+0x17f8], R18 ;  /* 0x0017f81201007387 */ /* 0x0003e20000100800 */
[----:B----4-:R-:W-:-:S03]  /*e0a10*/  IADD3 R15, P2, R16, R249, RZ ;  /* 0x000000f9100f7210 */ /* 0x010fc60007f5e0ff */
        /* <DEDUP_REMOVED lines=12> */
[----:B------:R-:W-:-:S05]  /*e0ae0*/  IADD3 R241, P2, R38, R249, RZ ;  /* 0x000000f926f17210 */ /* 0x000fca0007f5e0ff */
[----:B------:R-:W-:Y:S02]  /*e0af0*/  IMAD.X R240, R39, 0x1, R2, P2 ;  /* 0x0000000127f07824 */ /* 0x000fe400010e0602 */
[----:B------:R-:W4:Y:S01]  /*e0b00*/  LDL.LU.64 R38, [R1+0x3390] ;  /* 0x0033900001267983 */ /* 0x000f220000300a00 */
[----:B------:R-:W-:-:S04]  /*e0b10*/  IADD3 R243, P2, R34, R249, RZ ;  /* 0x000000f922f37210 */ /* 0x000fc80007f5e0ff */
[----:B------:R-:W-:Y:S02]  /*e0b20*/  IADD3.X R242, R35, R2, RZ, P2, !PT ;  /* 0x0000000223f27210 */ /* 0x000fe400017fe4ff */
[----:B------:R-:W4:Y:S01]  /*e0b30*/  LDL.LU.64 R34, [R1+0x3258] ;  /* 0x0032580001227983 */ /* 0x000f220000300a00 */
[----:B------:R-:W-:-:S05]  /*e0b40*/  IADD3 R83, P2, R28, R249, RZ ;  /* 0x000000f91c537210 */ /* 0x000fca0007f5e0ff */
[----:B------:R-:W-:Y:S02]  /*e0b50*/  IMAD.X R82, R29, 0x1, R2, P2 ;  /* 0x000000011d527824 */ /* 0x000fe400010e0602 */
[----:B------:R-:W4:Y:S04]  /*e0b60*/  LDL.LU.64 R28, [R1+0x3250] ;  /* 0x00325000011c7983 */ /* 0x000f280000300a00 */
[----:B------:R1:W-:Y:S04]  /*e0b70*/  STL [R1+0xd20], R83 ;  /* 0x000d205301007387 */ /* 0x0003e80000100800 */
[----:B------:R1:W-:Y:S01]  /*e0b80*/  STL [R1+0xd1c], R82 ;  /* 0x000d1c5201007387 */ /* 0x0003e20000100800 */
[----:B--2---:R-:W-:-:S04]  /*e0b90*/  IADD3 R84, P2, R32, R249, RZ ;  /* 0x000000f920547210 */ /* 0x004fc80007f5e0ff */
[----:B-1----:R-:W-:Y:S01]  /*e0ba0*/  IADD3.X R83, R33, R2, RZ, P2, !PT ;  /* 0x0000000221537210 */ /* 0x002fe200017fe4ff */
[----:B------:R-:W-:Y:S04]  /*e0bb0*/  STL [R1+0xd28], R84 ;  /* 0x000d285401007387 */ /* 0x000fe80000100800 */
[----:B------:R-:W2:Y:S01]  /*e0bc0*/  LDL.LU.64 R32, [R1+0x3128] ;  /* 0x0031280001207983 */ /* 0x000ea20000300a00 */
[----:B------:R-:W-:-:S03]  /*e0bd0*/  IADD3 R82, P2, R30, R249, RZ ;  /* 0x000000f91e527210 */ /* 0x000fc60007f5e0ff */
[----:B------:R1:W-:Y:S04]  /*e0be0*/  STL [R1+0xd24], R83 ;  /* 0x000d245301007387 */ /* 0x0003e80000100800 */
[----:B------:R3:W-:Y:S01]  /*e0bf0*/  STL [R1+0x16c0], R82 ;  /* 0x0016c05201007387 */ /* 0x0007e20000100800 */
[----:B-1----:R-:W-:-:S03]  /*e0c00*/  IMAD.X R83, R31, 0x1, R2, P2 ;  /* 0x000000011f537824 */ /* 0x002fc600010e0602 */
[----:B------:R-:W2:Y:S01]  /*e0c10*/  LDL.LU.64 R30, [R1+0x3120] ;  /* 0x00312000011e7983 */ /* 0x000ea20000300a00 */
[----:B---3--:R-:W-:-:S03]  /*e0c20*/  IADD3 R82, P2, R26, R249, RZ ;  /* 0x000000f91a527210 */ /* 0x008fc60007f5e0ff */
[----:B------:R-:W-:Y:S01]  /*e0c30*/  STL [R1+0x16bc], R83 ;  /* 0x0016bc5301007387 */ /* 0x000fe20000100800 */
[----:B------:R-:W-:-:S03]  /*e0c40*/  IADD3.X R27, R27, R2, RZ, P2, !PT ;  /* 0x000000021b1b7210 */ /* 0x000fc600017fe4ff */
[----:B------:R1:W-:Y:S04]  /*e0c50*/  STL [R1+0x16c8], R82 ;  /* 0x0016c85201007387 */ /* 0x0003e80000100800 */
[----:B------:R-:W3:Y:S04]  /*e0c60*/  LDL.LU.64 R84, [R1+0x3038] ;  /* 0x0030380001547983 */ /* 0x000ee80000300a00 */
[----:B------:R-:W-:Y:S01]  /*e0c70*/  STL [R1+0x16c4], R27 ;  /* 0x0016c41b01007387 */ /* 0x000fe20000100800 */
[----:B------:R-:W-:-:S03]  /*e0c80*/  IADD3 R26, P2, R22, R249, RZ ;  /* 0x000000f9161a7210 */ /* 0x000fc60007f5e0ff */
[----:B-1----:R-:W3:Y:S02]  /*e0c90*/  LDL.LU.64 R82, [R1+0x3030] ;  /* 0x0030300001527983 */ /* 0x002ee40000300a00 */
[----:B------:R-:W-:Y:S02]  /*e0ca0*/  IMAD.X R23, R23, 0x1, R2, P2 ;  /* 0x0000000117177824 */ /* 0x000fe400010e0602 */
[----:B------:R1:W-:Y:S01]  /*e0cb0*/  STL [R1+0x1800], R26 ;  /* 0x0018001a01007387 */ /* 0x0003e20000100800 */
[----:B------:R-:W-:-:S03]  /*e0cc0*/  IADD3 R22, P2, R18, R249, RZ ;  /* 0x000000f912167210 */ /* 0x000fc60007f5e0ff */
[----:B------:R-:W-:Y:S01]  /*e0cd0*/  STL [R1+0x17fc], R23 ;  /* 0x0017fc1701007387 */ /* 0x000fe20000100800 */
[----:B------:R-:W-:-:S03]  /*e0ce0*/  IADD3.X R18, R19, R2, RZ, P2, !PT ;  /* 0x0000000213127210 */ /* 0x000fc600017fe4ff */
[----:B-1----:R-:W3:Y:S04]  /*e0cf0*/  LDL.LU.64 R26, [R1+0x2fa8] ;  /* 0x002fa800011a7983 */ /* 0x002ee80000300a00 */
        /* <DEDUP_REMOVED lines=15> */
[----:B------:R-:W-:Y:S01]  /*e0df0*/  IMAD.X R252, R35, 0x1, R2, P2 ;  /* 0x0000000123fc7824 */ /* 0x000fe200010e0602 */
[----:B------:R1:W-:Y:S04]  /*e0e00*/  STL [R1+0xc10], R86 ;  /* 0x000c105601007387 */ /* 0x0003e80000100800 */
[----:B------:R-:W4:Y:S01]  /*e0e10*/  LDL.LU.64 R34, [R1+0x33a0] ;  /* 0x0033a00001227983 */ /* 0x000f220000300a00 */
[----:B------:R-:W-:-:S04]  /*e0e20*/  IADD3 R87, P2, R28, R249, RZ ;  /* 0x000000f91c577210 */ /* 0x000fc80007f5e0ff */
[----:B-1----:R-:W-:Y:S01]  /*e0e30*/  IADD3.X R86, R29, R2, RZ, P2, !PT ;  /* 0x000000021d567210 */ /* 0x002fe200017fe4ff */
[----:B------:R2:W-:Y:S04]  /*e0e40*/  STL [R1+0xc18], R87 ;  /* 0x000c185701007387 */ /* 0x0005e80000100800 */
[----:B------:R-:W4:Y:S04]  /*e0e50*/  LDL.LU.64 R28, [R1+0x3278] ;  /* 0x00327800011c7983 */ /* 0x000f280000300a00 */
[----:B------:R1:W-:Y:S01]  /*e0e60*/  STL [R1+0xc14], R86 ;  /* 0x000c145601007387 */ /* 0x0003e20000100800 */
[----:B--2---:R-:W-:-:S05]  /*e0e70*/  IADD3 R87, P2, R32, R249, RZ ;  /* 0x000000f920577210 */ /* 0x004fca0007f5e0ff */
[----:B-1----:R-:W-:Y:S02]  /*e0e80*/  IMAD.X R86, R33, 0x1, R2, P2 ;  /* 0x0000000121567824 */ /* 0x002fe400010e0602 */
[----:B------:R-:W2:Y:S04]  /*e0e90*/  LDL.LU.64 R32, [R1+0x3270] ;  /* 0x0032700001207983 */ /* 0x000ea80000300a00 */
[----:B------:R1:W-:Y:S01]  /*e0ea0*/  STL [R1+0xd30], R87 ;  /* 0x000d305701007387 */ /* 0x0003e20000100800 */
[----:B------:R-:W-:-:S03]  /*e0eb0*/  IADD3 R88, P2, R30, R249, RZ ;  /* 0x000000f91e587210 */ /* 0x000fc60007f5e0ff */
[----:B------:R3:W-:Y:S01]  /*e0ec0*/  STL [R1+0xd2c], R86 ;  /* 0x000d2c5601007387 */ /* 0x0007e20000100800 */
[----:B-1----:R-:W-:-:S03]  /*e0ed0*/  IADD3.X R87, R31, R2, RZ, P2, !PT ;  /* 0x000000021f577210 */ /* 0x002fc600017fe4ff */
[----:B------:R1:W-:Y:S04]  /*e0ee0*/  STL [R1+0xd38], R88 ;  /* 0x000d385801007387 */ /* 0x0003e80000100800 */
[----:B------:R-:W2:Y:S01]  /*e0ef0*/  LDL.LU.64 R30, [R1+0x3158] ;  /* 0x00315800011e7983 */ /* 0x000ea20000300a00 */
[----:B---3--:R-:W-:-:S03]  /*e0f00*/  IADD3 R86, P2, R84, R249, RZ ;  /* 0x000000f954567210 */ /* 0x008fc60007f5e0ff */
[----:B------:R-:W-:Y:S02]  /*e0f10*/  STL [R1+0xd34], R87 ;  /* 0x000d345701007387 */ /* 0x000fe40000100800 */
[----:B------:R-:W-:Y:S02]  /*e0f20*/  IMAD.X R85, R85, 0x1, R2, P2 ;  /* 0x0000000155557824 */ /* 0x000fe400010e0602 */
[----:B------:R3:W-:Y:S01]  /*e0f30*/  STL [R1+0x1710], R86 ;  /* 0x0017105601007387 */ /* 0x0007e20000100800 */
[----:B------:R-:W-:-:S03]  /*e0f40*/  IADD3 R84, P2, R82, R249, RZ ;  /* 0x000000f952547210 */ /* 0x000fc60007f5e0ff */
[----:B-1----:R-:W2:Y:S01]  /*e0f50*/  LDL.LU.64 R88, [R1+0x3150] ;  /* 0x0031500001587983 */ /* 0x002ea20000300a00 */
[----:B------:R-:W-:-:S03]  /*e0f60*/  IADD3.X R83, R83, R2, RZ, P2, !PT ;  /* 0x0000000253537210 */ /* 0x000fc600017fe4ff */
[----:B------:R-:W-:Y:S04]  /*e0f70*/  STL [R1+0x16cc], R85 ;  /* 0x0016cc5501007387 */ /* 0x000fe80000100800 */
[----:B------:R1:W-:Y:S04]  /*e0f80*/  STL [R1+0x1718], R84 ;  /* 0x0017185401007387 */ /* 0x0003e80000100800 */
[----:B---3--:R-:W3:Y:S01]  /*e0f90*/  LDL.LU.64 R86, [R1+0x3058] ;  /* 0x0030580001567983 */ /* 0x008ee20000300a00 */
[----:B------:R-:W-:-:S03]  /*e0fa0*/  IADD3 R82, P2, R26, R249, RZ ;  /* 0x000000f91a527210 */ /* 0x000fc60007f5e0ff */
[----:B------:R-:W-:Y:S04]  /*e0fb0*/  STL [R1+0x1714], R83 ;  /* 0x0017145301007387 */ /* 0x000fe80000100800 */
[----:B-1----:R-:W3:Y:S01]  /*e0fc0*/  LDL.LU.64 R84, [R1+0x3050] ;  /* 0x0030500001547983 */ /* 0x002ee20000300a00 */
[----:B------:R-:W-:-:S03]  /*e0fd0*/  IMAD.X R27, R27, 0x1, R2, P2 ;  /* 0x000000011b1b7824 */ /* 0x000fc600010e0602 */
[----:B------:R1:W-:Y:S01]  /*e0fe0*/  STL [R1+0x1810], R82 ;  /* 0x0018105201007387 */ /* 0x0003e20000100800 */
[----:B------:R-:W-:-:S03]  /*e0ff0*/  IADD3 R26, P2, R22, R249, RZ ;  /* 0x000000f9161a7210 */ /* 0x000fc60007f5e0ff */
[----:B------:R-:W-:Y:S01]  /*e1000*/  STL [R1+0x180c], R27 ;  /* 0x00180c1b01007387 */ /* 0x000fe20000100800 */
[----:B------:R-:W-:-:S03]  /*e1010*/  IADD3.X R22, R23, R2, RZ, P2, !PT ;  /* 0x0000000217167210 */ /* 0x000fc600017fe4ff */
[----:B-1----:R-:W3:Y:S01]  /*e1020*/  LDL.LU.64 R82, [R1+0x2fb8] ;  /* 0x002fb80001527983 */ /* 0x002ee20000300a00 */
[----:B----4-:R-:W-:-:S03]  /*e1030*/  IADD3 R23, P2, R24, R249, RZ ;  /* 0x000000f918177210 */ /* 0x010fc60007f5e0ff */
[----:B------:R1:W-:Y:S04]  /*e1040*/  STL [R1+0x1818], R26 ;  /* 0x0018181a01007387 */ /* 0x0003e80000100800 */
[----:B------:R4:W-:Y:S04]  /*e1050*/  STL [R1+0x1814], R22 ;  /* 0x0018141601007387 */ /* 0x0009e80000100800 */
[----:B-1----:R-:W3:Y:S01]  /*e1060*/  LDL.LU.64 R26, [R1+0x2fb0] ;  /* 0x002fb000011a7983 */ /* 0x002ee20000300a00 */
[----:B----4-:R-:W-:Y:S01]  /*e1070*/  IMAD.X R22, R25, 0x1, R2, P2 ;  /* 0x0000000119167824 */ /* 0x010fe200010e0602 */
[----:B------:R-:W-:-:S04]  /*e1080*/  IADD3 R25, P2, R80, R249, RZ ;  /* 0x000000f950197210 */ /* 0x000fc80007f5e0ff */
        /* <DEDUP_REMOVED lines=9> */
[----:B------:R-:W-:Y:S01]  /*e1120*/  IMAD.X R91, R29, 0x1, R2, P2 ;  /* 0x000000011d5b7824 */ /* 0x000fe200010e0602 */
[----:B------:R2:W-:Y:S04]  /*e1130*/  STL [R1+0xc20], R90 ;  /* 0x000c205a01007387 */ /* 0x0005e80000100800 */
[----:B------:R-:W4:Y:S04]  /*e1140*/  LDL.LU.64 R28, [R1+0x33b0] ;  /* 0x0033b000011c7983 */ /* 0x000f280000300a00 */
[----:B------:R1:W-:Y:S01]  /*e1150*/  STL [R1+0xc1c], R91 ;  /* 0x000c1c5b01007387 */ /* 0x0003e20000100800 */
[----:B--2---:R-:W-:-:S04]  /*e1160*/  IADD3 R90, P2, R32, R249, RZ ;  /* 0x000000f9205a7210 */ /* 0x004fc80007f5e0ff */
[----:B-1----:R-:W-:Y:S01]  /*e1170*/  IADD3.X R91, R33, R2, RZ, P2, !PT ;  /* 0x00000002215b7210 */ /* 0x002fe200017fe4ff */
[----:B------:R1:W-:Y:S04]  /*e1180*/  STL [R1+0xc28], R90 ;  /* 0x000c285a01007387 */ /* 0x0003e80000100800 */
[----:B------:R-:W2:Y:S04]  /*e1190*/  LDL.LU.64 R32, [R1+0x3298] ;  /* 0x0032980001207983 */ /* 0x000ea80000300a00 */
[----:B------:R1:W-:Y:S02]  /*e11a0*/  STL [R1+0xc24], R91 ;  /* 0x000c245b01007387 */ /* 0x0003e40000100800 */
[----:B-1----:R-:W-:-:S05]  /*e11b0*/  IADD3 R90, P2, R30, R249, RZ ;  /* 0x000000f91e5a7210 */ /* 0x002fca0007f5e0ff */
[----:B------:R-:W-:Y:S02]  /*e11c0*/  IMAD.X R91, R31, 0x1, R2, P2 ;  /* 0x000000011f5b7824 */ /* 0x000fe400010e0602 */
[----:B------:R-:W2:Y:S04]  /*e11d0*/  LDL.LU.64 R30, [R1+0x3290] ;  /* 0x00329000011e7983 */ /* 0x000ea80000300a00 */
[----:B------:R1:W-:Y:S04]  /*e11e0*/  STL [R1+0xd40], R90 ;  /* 0x000d405a01007387 */ /* 0x0003e80000100800 */
[----:B------:R-:W-:Y:S01]  /*e11f0*/  STL [R1+0xd3c], R91 ;  /* 0x000d3c5b01007387 */ /* 0x000fe20000100800 */
[----:B-1----:R-:W-:-:S04]  /*e1200*/  IADD3 R90, P2, R88, R249, RZ ;  /* 0x000000f9585a7210 */ /* 0x002fc80007f5e0ff */
[----:B------:R-:W-:Y:S01]  /*e1210*/  IADD3.X R89, R89, R2, RZ, P2, !PT ;  /* 0x0000000259597210 */ /* 0x000fe200017fe4ff */
[----:B------:R1:W-:Y:S01]  /*e1220*/  STL [R1+0xd48], R90 ;  /* 0x000d485a01007387 */ /* 0x0003e20000100800 */
[----:B---3--:R-:W-:-:S03]  /*e1230*/  IADD3 R88, P2, R86, R249, RZ ;  /* 0x000000f956587210 */ /* 0x008fc60007f5e0ff */
[----:B------:R-:W3:Y:S02]  /*e1240*/  LDL.LU.64 R92, [R1+0x3178] ;  /* 0x00317800015c7983 */ /* 0x000ee40000300a00 */
[----:B------:R-:W-:Y:S02]  /*e1250*/  IMAD.X R87, R87, 0x1, R2, P2 ;  /* 0x0000000157577824 */ /* 0x000fe400010e0602 */
[----:B------:R-:W-:Y:S01]  /*e1260*/  STL [R1+0xd44], R89 ;  /* 0x000d445901007387 */ /* 0x000fe20000100800 */
[----:B------:R-:W-:-:S03]  /*e1270*/  IADD3 R86, P2, R84, R249, RZ ;  /* 0x000000f954567210 */ /* 0x000fc60007f5e0ff */
[----:B------:R1:W-:Y:S04]  /*e1280*/  STL [R1+0x1720], R88 ;  /* 0x0017205801007387 */ /* 0x0003e80000100800 */
[----:B-1----:R-:W3:Y:S01]  /*e1290*/  LDL.LU.64 R90, [R1+0x3170] ;  /* 0x00317000015a7983 */ /* 0x002ee20000300a00 */
[----:B------:R-:W-:-:S03]  /*e12a0*/  IADD3.X R85, R85, R2, RZ, P2, !PT ;  /* 0x0000000255557210 */ /* 0x000fc600017fe4ff */
[----:B------:R-:W-:Y:S04]  /*e12b0*/  STL [R1+0x171c], R87 ;  /* 0x00171c5701007387 */ /* 0x000fe80000100800 */
[----:B------:R1:W-:Y:S04]  /*e12c0*/  STL [R1+0x1728], R86 ;  /* 0x0017285601007387 */ /* 0x0003e80000100800 */
[----:B------:R-:W3:Y:S01]  /*e12d0*/  LDL.LU.64 R88, [R1+0x3068] ;  /* 0x0030680001587983 */ /* 0x000ee20000300a00 */
[----:B------:R-:W-:-:S03]  /*e12e0*/  IADD3 R84, P2, R82, R249, RZ ;  /* 0x000000f952547210 */ /* 0x000fc60007f5e0ff */
[----:B------:R-:W-:Y:S04]  /*e12f0*/  STL [R1+0x1724], R85 ;  /* 0x0017245501007387 */ /* 0x000fe80000100800 */
[----:B-1----:R-:W3:Y:S01]  /*e1300*/  LDL.LU.64 R86, [R1+0x3060] ;  /* 0x0030600001567983 */ /* 0x002ee20000300a00 */
[----:B------:R-:W-:Y:S01]  /*e1310*/  IMAD.X R83, R83, 0x1, R2, P2 ;  /* 0x0000000153537824 */ /* 0x000fe200010e0602 */
[----:B------:R-:W-:Y:S02]  /*e1320*/  IADD3 R82, P2, R26, R249, RZ ;  /* 0x000000f91a527210 */ /* 0x000fe40007f5e0ff */
[----:B------:R1:W-:Y:S02]  /*e1330*/  STL [R1+0x1820], R84 ;  /* 0x0018205401007387 */ /* 0x0003e40000100800 */
[----:B------:R-:W-:-:S02]  /*e1340*/  IADD3.X R26, R27, R2, RZ, P2, !PT ;  /* 0x000000021b1a7210 */ /* 0x000fc400017fe4ff */
[----:B------:R-:W-:Y:S01]  /*e1350*/  STL [R1+0x181c], R83 ;  /* 0x00181c5301007387 */ /* 0x000fe20000100800 */
[----:B----4-:R-:W-:-:S03]  /*e1360*/  IADD3 R27, P2, R80, R249, RZ ;  /* 0x000000f9501b7210 */ /* 0x010fc60007f5e0ff */
[----:B-1----:R-:W4:Y:S04]  /*e1370*/  LDL.LU.64 R84, [R1+0x2fc8] ;  /* 0x002fc80001547983 */ /* 0x002f280000300a00 */
[----:B------:R1:W-:Y:S04]  /*e1380*/  STL [R1+0x1828], R82 ;  /* 0x0018285201007387 */ /* 0x0003e80000100800 */
[----:B------:R1:W-:Y:S04]  /*e1390*/  STL [R1+0x1824], R26 ;  /* 0x0018241a01007387 */ /* 0x0003e80000100800 */
[----:B-1----:R-:W4:Y:S01]  /*e13a0*/  LDL.LU.64 R82, [R1+0x2fc0] ;  /* 0x002fc00001527983 */ /* 0x002f220000300a00 */
[----:B------:R-:W-:Y:S01]  /*e13b0*/  IMAD.X R26, R81, 0x1, R2, P2 ;  /* 0x00000001511a7824 */ /* 0x000fe200010e0602 */
        /* <DEDUP_REMOVED lines=9> */
[----:B--2---:R-:W-:-:S05]  /*e1450*/  IADD3 R94, P2, R32, R249, RZ ;  /* 0x000000f9205e7210 */ /* 0x004fca0007f5e0ff */
[----:B------:R-:W-:Y:S01]  /*e1460*/  IMAD.X R95, R33, 0x1, R2, P2 ;  /* 0x00000001215f7824 */ /* 0x000fe200010e0602 */
[----:B------:R1:W-:Y:S04]  /*e1470*/  STL [R1+0xc40], R94 ;  /* 0x000c405e01007387 */ /* 0x0003e80000100800 */
[----:B------:R-:W2:Y:S01]  /*e1480*/  LDL.LU.64 R32, [R1+0x33c0] ;  /* 0x0033c00001207983 */ /* 0x000ea20000300a00 */
[----:B-1----:R-:W-:-:S03]  /*e1490*/  IADD3 R94, P2, R30, R249, RZ ;  /* 0x000000f91e5e7210 */ /* 0x002fc60007f5e0ff */
[----:B------:R1:W-:Y:S04]  /*e14a0*/  STL [R1+0xc2c], R95 ;  /* 0x000c2c5f01007387 */ /* 0x0003e80000100800 */
[----:B------:R3:W-:Y:S01]  /*e14b0*/  STL [R1+0xc48], R94 ;  /* 0x000c485e01007387 */ /* 0x0007e20000100800 */
[----:B-1----:R-:W-:-:S03]  /*e14c0*/  IADD3.X R95, R31, R2, RZ, P2, !PT ;  /* 0x000000021f5f7210 */ /* 0x002fc600017fe4ff */
[----:B------:R-:W2:Y:S04]  /*e14d0*/  LDL.LU.64 R30, [R1+0x32a8] ;  /* 0x0032a800011e7983 */ /* 0x000ea80000300a00 */
[----:B------:R-:W-:Y:S04]  /*e14e0*/  STL [R1+0xc44], R95 ;  /* 0x000c445f01007387 */ /* 0x000fe80000100800 */
[----:B------:R-:W2:Y:S01]  /*e14f0*/  LDL.LU.64 R96, [R1+0x32a0] ;  /* 0x0032a00001607983 */ /* 0x000ea20000300a00 */
[----:B---3--:R-:W-:-:S05]  /*e1500*/  IADD3 R94, P2, R92, R249, RZ ;  /* 0x000000f95c5e7210 */ /* 0x008fca0007f5e0ff */
[----:B------:R-:W-:Y:S01]  /*e1510*/  IMAD.X R93, R93, 0x1, R2, P2 ;  /* 0x000000015d5d7824 */ /* 0x000fe200010e0602 */
[----:B------:R1:W-:Y:S01]  /*e1520*/  STL [R1+0xd50], R94 ;  /* 0x000d505e01007387 */ /* 0x0003e20000100800 */
[----:B------:R-:W-:-:S03]  /*e1530*/  IADD3 R92, P2, R90, R249, RZ ;  /* 0x000000f95a5c7210 */ /* 0x000fc60007f5e0ff */
[----:B------:R-:W-:Y:S01]  /*e1540*/  STL [R1+0xd4c], R93 ;  /* 0x000d4c5d01007387 */ /* 0x000fe20000100800 */
[----:B------:R-:W-:-:S03]  /*e1550*/  IADD3.X R91, R91, R2, RZ, P2, !PT ;  /* 0x000000025b5b7210 */ /* 0x000fc600017fe4ff */
[----:B------:R3:W-:Y:S04]  /*e1560*/  STL [R1+0xd58], R92 ;  /* 0x000d585c01007387 */ /* 0x0007e80000100800 */
[----:B-1----:R-:W2:Y:S01]  /*e1570*/  LDL.LU.64 R94, [R1+0x3188] ;  /* 0x00318800015e7983 */ /* 0x002ea20000300a00 */
[----:B------:R-:W-:-:S03]  /*e1580*/  IADD3 R90, P2, R88, R249, RZ ;  /* 0x000000f9585a7210 */ /* 0x000fc60007f5e0ff */
[----:B------:R-:W-:Y:S02]  /*e1590*/  STL [R1+0xd54], R91 ;  /* 0x000d545b01007387 */ /* 0x000fe40000100800 */
[----:B------:R-:W-:Y:S02]  /*e15a0*/  IMAD.X R89, R89, 0x1, R2, P2 ;  /* 0x0000000159597824 */ /* 0x000fe400010e0602 */
[----:B------:R1:W-:Y:S01]  /*e15b0*/  STL [R1+0x1730], R90 ;  /* 0x0017305a01007387 */ /* 0x0003e20000100800 */
[----:B------:R-:W-:-:S03]  /*e15c0*/  IADD3 R88, P2, R86, R249, RZ ;  /* 0x000000f956587210 */ /* 0x000fc60007f5e0ff */
[----:B---3--:R-:W3:Y:S04]  /*e15d0*/  LDL.LU.64 R92, [R1+0x3180] ;  /* 0x00318000015c7983 */ /* 0x008ee80000300a00 */
[----:B------:R-:W-:Y:S04]  /*e15e0*/  STL [R1+0x172c], R89 ;  /* 0x00172c5901007387 */ /* 0x000fe80000100800 */
[----:B------:R4:W-:Y:S01]  /*e15f0*/  STL [R1+0x1738], R88 ;  /* 0x0017385801007387 */ /* 0x0009e20000100800 */
[----:B------:R-:W-:-:S03]  /*e1600*/  IADD3.X R87, R87, R2, RZ, P2, !PT ;  /* 0x0000000257577210 */ /* 0x000fc600017fe4ff */
[----:B-1----:R-:W3:Y:S01]  /*e1610*/  LDL.LU.64 R90, [R1+0x3088] ;  /* 0x00308800015a7983 */ /* 0x002ee20000300a00 */
[----:B----4-:R-:W-:-:S03]  /*e1620*/  IADD3 R86, P2, R84, R249, RZ ;  /* 0x000000f954567210 */ /* 0x010fc60007f5e0ff */
[----:B------:R-:W-:Y:S02]  /*e1630*/  STL [R1+0x1734], R87 ;  /* 0x0017345701007387 */ /* 0x000fe40000100800 */
[----:B------:R-:W-:Y:S02]  /*e1640*/  IMAD.X R85, R85, 0x1, R2, P2 ;  /* 0x0000000155557824 */ /* 0x000fe400010e0602 */
[----:B------:R-:W4:Y:S01]  /*e1650*/  LDL.LU.64 R88, [R1+0x3080] ;  /* 0x0030800001587983 */ /* 0x000f220000300a00 */
[----:B------:R-:W-:-:S03]  /*e1660*/  IADD3 R84, P2, R82, R249, RZ ;  /* 0x000000f952547210 */ /* 0x000fc60007f5e0ff */
[----:B------:R1:W-:Y:S01]  /*e1670*/  STL [R1+0x1830], R86 ;  /* 0x0018305601007387 */ /* 0x0003e20000100800 */
[----:B------:R-:W-:-:S03]  /*e1680*/  IADD3.X R82, R83, R2, RZ, P2, !PT ;  /* 0x0000000253527210 */ /* 0x000fc600017fe4ff */
[----:B------:R-:W-:Y:S04]  /*e1690*/  STL [R1+0x182c], R85 ;  /* 0x00182c5501007387 */ /* 0x000fe80000100800 */
[----:B-1----:R-:W4:Y:S01]  /*e16a0*/  LDL.LU.64 R86, [R1+0x2fe8] ;  /* 0x002fe80001567983 */ /* 0x002f220000300a00 */
[----:B------:R-:W-:-:S03]  /*e16b0*/  IADD3 R83, P2, R38, R249, RZ ;  /* 0x000000f926537210 */ /* 0x000fc60007f5e0ff */
[----:B------:R-:W-:Y:S04]  /*e16c0*/  STL [R1+0x1838], R84 ;  /* 0x0018385401007387 */ /* 0x000fe80000100800 */
[----:B------:R1:W-:Y:S02]  /*e16d0*/  STL [R1+0x1834], R82 ;  /* 0x0018345201007387 */ /* 0x0003e40000100800 */
[----:B-1----:R-:W-:Y:S02]  /*e16e0*/  IMAD.X R82, R39, 0x1, R2, P2 ;  /* 0x0000000127527824 */ /* 0x002fe400010e0602 */
[----:B------:R-:W4:Y:S01]  /*e16f0*/  LDL.LU.64 R38, [R1+0x2fe0] ;  /* 0x002fe00001267983 */ /* 0x000f220000300a00 */
[----:B------:R-:W-:-:S04]  /*e1700*/  IADD3 R85, P2, R34, R249, RZ ;  /* 0x000000f922557210 */ /* 0x000fc80007f5e0ff */
[----:B------:R-:W-:Y:S02]  /*e1710*/  IADD3.X R84, R35, R2, RZ, P2, !PT ;  /* 0x0000000223547210 */ /* 0x000fe400017fe4ff */
[----:B------:R-:W4:Y:S01]  /*e1720*/  LDL.LU.64 R34, [R1+0x3bf8] ;  /* 0x003bf80001227983 */ /* 0x000f220000300a00 */
[----:B------:R-:W-:-:S05]  /*e1730*/  IADD3 R173, P2, R28, R249, RZ ;  /* 0x000000f91cad7210 */ /* 0x000fca0007f5e0ff */
[----:B------:R-:W-:Y:S02]  /*e1740*/  IMAD.X R172, R29, 0x1, R2, P2 ;  /* 0x000000011dac7824 */ /* 0x000fe400010e0602 */
[----:B------:R-:W4:Y:S01]  /*e1750*/  LDL.LU.64 R28, [R1+0x3bf0] ;  /* 0x003bf000011c7983 */ /* 0x000f220000300a00 */
[----:B--2---:R-:W-:-:S04]  /*e1760*/  IADD3 R175, P2, R32, R249, RZ ;  /* 0x000000f920af7210 */ /* 0x004fc80007f5e0ff */
[----:B------:R-:W-:Y:S02]  /*e1770*/  IADD3.X R174, R33, R2, RZ, P2, !PT ;  /* 0x0000000221ae7210 */ /* 0x000fe400017fe4ff */
[----:B------:R-:W2:Y:S01]  /*e1780*/  LDL.LU.64 R32, [R1+0x33d8] ;  /* 0x0033d80001207983 */ /* 0x000ea20000300a00 */
[----:B------:R-:W-:-:S05]  /*e1790*/  IADD3 R98, P2, R30, R249, RZ ;  /* 0x000000f91e627210 */ /* 0x000fca0007f5e0ff */
[----:B------:R-:W-:Y:S01]  /*e17a0*/  IMAD.X R99, R31, 0x1, R2, P2 ;  /* 0x000000011f637824 */ /* 0x000fe200010e0602 */
[----:B------:R1:W-:Y:S04]  /*e17b0*/  STL [R1+0xc60], R98 ;  /* 0x000c606201007387 */ /* 0x0003e80000100800 */
[----:B------:R-:W2:Y:S01]  /*e17c0*/  LDL.LU.64 R30, [R1+0x33d0] ;  /* 0x0033d000011e7983 */ /* 0x000ea20000300a00 */
[----:B-1----:R-:W-:-:S03]  /*e17d0*/  IADD3 R98, P2, R96, R249, RZ ;  /* 0x000000f960627210 */ /* 0x002fc60007f5e0ff */
[----:B------:R-:W-:Y:S01]  /*e17e0*/  STL [R1+0xc4c], R99 ;  /* 0x000c4c6301007387 */ /* 0x000fe20000100800 */
[----:B------:R-:W-:-:S03]  /*e17f0*/  IADD3.X R97, R97, R2, RZ, P2, !PT ;  /* 0x0000000261617210 */ /* 0x000fc600017fe4ff */
[----:B------:R1:W-:Y:S04]  /*e1800*/  STL [R1+0xc68], R98 ;  /* 0x000c686201007387 */ /* 0x0003e80000100800 */
[----:B------:R-:W2:Y:S04]  /*e1810*/  LDL.LU.64 R100, [R1+0x32c8] ;  /* 0x0032c80001647983 */ /* 0x000ea80000300a00 */
[----:B------:R-:W-:Y:S04]  /*e1820*/  STL [R1+0xc64], R97 ;  /* 0x000c646101007387 */ /* 0x000fe80000100800 */
[----:B-1----:R-:W2:Y:S01]  /*e1830*/  LDL.LU.64 R98, [R1+0x32c0] ;  /* 0x0032c00001627983 */ /* 0x002ea20000300a00 */
[----:B------:R-:W-:-:S05]  /*e1840*/  IADD3 R96, P2, R94, R249, RZ ;  /* 0x000000f95e607210 */ /* 0x000fca0007f5e0ff */
[----:B------:R-:W-:Y:S01]  /*e1850*/  IMAD.X R95, R95, 0x1, R2, P2 ;  /* 0x000000015f5f7824 */ /* 0x000fe200010e0602 */
[----:B------:R1:W-:Y:S01]  /*e1860*/  STL [R1+0xed0], R96 ;  /* 0x000ed06001007387 */ /* 0x0003e20000100800 */
[----:B---3--:R-:W-:-:S03]  /*e1870*/  IADD3 R94, P2, R92, R249, RZ ;  /* 0x000000f95c5e7210 */ /* 0x008fc60007f5e0ff */
[----:B------:R-:W-:Y:S01]  /*e1880*/  STL [R1+0xd5c], R95 ;  /* 0x000d5c5f01007387 */ /* 0x000fe20000100800 */
[----:B------:R-:W-:-:S03]  /*e1890*/  IADD3.X R93, R93, R2, RZ, P2, !PT ;  /* 0x000000025d5d7210 */ /* 0x000fc600017fe4ff */
[----:B------:R3:W-:Y:S04]  /*e18a0*/  STL [R1+0xed8], R94 ;  /* 0x000ed85e01007387 */ /* 0x0007e80000100800 */
[----:B-1----:R-:W2:Y:S01]  /*e18b0*/  LDL.LU.64 R96, [R1+0x31a8] ;  /* 0x0031a80001607983 */ /* 0x002ea20000300a00 */
[----:B------:R-:W-:-:S03]  /*e18c0*/  IADD3 R92, P2, R90, R249, RZ ;  /* 0x000000f95a5c7210 */ /* 0x000fc60007f5e0ff */
[----:B------:R-:W-:Y:S04]  /*e18d0*/  STL [R1+0xed4], R93 ;  /* 0x000ed45d01007387 */ /* 0x000fe80000100800 */
[----:B------:R1:W-:Y:S01]  /*e18e0*/  STL [R1+0x1740], R92 ;  /* 0x0017405c01007387 */ /* 0x0003e20000100800 */
[----:B------:R-:W-:-:S03]  /*e18f0*/  IMAD.X R91, R91, 0x1, R2, P2 ;  /* 0x000000015b5b7824 */ /* 0x000fc600010e0602 */
[----:B---3--:R-:W3:Y:S01]  /*e1900*/  LDL.LU.64 R94, [R1+0x31a0] ;  /* 0x0031a000015e7983 */ /* 0x008ee20000300a00 */
[----:B----4-:R-:W-:-:S03]  /*e1910*/  IADD3 R90, P2, R88, R249, RZ ;  /* 0x000000f9585a7210 */ /* 0x010fc60007f5e0ff */
[----:B------:R-:W-:Y:S01]  /*e1920*/  STL [R1+0x173c], R91 ;  /* 0x00173c5b01007387 */ /* 0x000fe20000100800 */
[----:B------:R-:W-:-:S03]  /*e1930*/  IADD3.X R89, R89, R2, RZ, P2, !PT ;  /* 0x0000000259597210 */ /* 0x000fc600017fe4ff */
[----:B------:R4:W-:Y:S04]  /*e1940*/  STL [R1+0x1748], R90 ;  /* 0x0017485a01007387 */ /* 0x0009e80000100800 */
[----:B-1----:R-:W3:Y:S01]  /*e1950*/  LDL.LU.64 R92, [R1+0x30a8] ;  /* 0x0030a800015c7983 */ /* 0x002ee20000300a00 */
[----:B------:R-:W-:-:S03]  /*e1960*/  IADD3 R88, P2, R86, R249, RZ ;  /* 0x000000f956587210 */ /* 0x000fc60007f5e0ff */
[----:B------:R-:W-:Y:S02]  /*e1970*/  STL [R1+0x1744], R89 ;  /* 0x0017445901007387 */ /* 0x000fe40000100800 */
[----:B------:R-:W-:Y:S02]  /*e1980*/  IMAD.X R86, R87, 0x1, R2, P2 ;  /* 0x0000000157567824 */ /* 0x000fe400010e0602 */
[----:B------:R-:W-:Y:S04]  /*e1990*/  STL [R1+0x1840], R88 ;  /* 0x0018405801007387 */ /* 0x000fe80000100800 */
[----:B----4-:R-:W4:Y:S04]  /*e19a0*/  LDL.LU.64 R90, [R1+0x30a0] ;  /* 0x0030a000015a7983 */ /* 0x010f280000300a00 */
[----:B------:R1:W-:Y:S01]  /*e19b0*/  STL [R1+0x183c], R86 ;  /* 0x00183c5601007387 */ /* 0x0003e20000100800 */
[----:B------:R-:W-:-:S04]  /*e19c0*/  IADD3 R87, P2, R38, R249, RZ ;  /* 0x000000f926577210 */ /* 0x000fc80007f5e0ff */
[----:B-1----:R-:W-:Y:S01]  /*e19d0*/  IADD3.X R86, R39, R2, RZ, P2, !PT ;  /* 0x0000000227567210 */ /* 0x002fe200017fe4ff */
[----:B------:R1:W-:Y:S04]  /*e19e0*/  STL [R1+0x1848], R87 ;  /* 0x0018485701007387 */ /* 0x0003e80000100800 */
[----:B------:R-:W4:Y:S01]  /*e19f0*/  LDL.LU.64 R38, [R1+0x3008] ;  /* 0x0030080001267983 */ /* 0x000f220000300a00 */
[----:B-1----:R-:W-:-:S03]  /*e1a00*/  IADD3 R87, P2, R34, R249, RZ ;  /* 0x000000f922577210 */ /* 0x002fc60007f5e0ff */
[----:B------:R1:W-:Y:S02]  /*e1a10*/  STL [R1+0x1844], R86 ;  /* 0x0018445601007387 */ /* 0x0003e40000100800 */
[----:B-1----:R-:W-:Y:S02]  /*e1a20*/  IMAD.X R86, R35, 0x1, R2, P2 ;  /* 0x0000000123567824 */ /* 0x002fe400010e0602 */
[----:B------:R-:W4:Y:S01]  /*e1a30*/  LDL.LU.64 R34, [R1+0x3000] ;  /* 0x0030000001227983 */ /* 0x000f220000300a00 */
[----:B------:R-:W-:-:S04]  /*e1a40*/  IADD3 R89, P2, R28, R249, RZ ;  /* 0x000000f91c597210 */ /* 0x000fc80007f5e0ff */
[----:B------:R-:W-:Y:S02]  /*e1a50*/  IADD3.X R88, R29, R2, RZ, P2, !PT ;  /* 0x000000021d587210 */ /* 0x000fe400017fe4ff */
[----:B------:R-:W4:Y:S01]  /*e1a60*/  LDL.LU.64 R28, [R1+0x3bc8] ;  /* 0x003bc800011c7983 */ /* 0x000f220000300a00 */
[----:B--2---:R-:W-:-:S05]  /*e1a70*/  IADD3 R177, P2, R32, R249, RZ ;  /* 0x000000f920b17210 */ /* 0x004fca0007f5e0ff */
[----:B------:R-:W-:Y:S02]  /*e1a80*/  IMAD.X R176, R33, 0x1, R2, P2 ;  /* 0x0000000121b07824 */ /* 0x000fe400010e0602 */
[----:B------:R-:W2:Y:S01]  /*e1a90*/  LDL.LU.64 R32, [R1+0x3bc0] ;  /* 0x003bc00001207983 */ /* 0x000ea20000300a00 */
[----:B------:R-:W-:-:S04]  /*e1aa0*/  IADD3 R179, P2, R30, R249, RZ ;  /* 0x000000f91eb37210 */ /* 0x000fc80007f5e0ff */
[----:B------:R-:W-:Y:S02]  /*e1ab0*/  IADD3.X R178, R31, R2, RZ, P2, !PT ;  /* 0x000000021fb27210 */ /* 0x000fe400017fe4ff */
[----:B------:R-:W2:Y:S01]  /*e1ac0*/  LDL.LU.64 R30, [R1+0x33e8] ;  /* 0x0033e800011e7983 */ /* 0x000ea20000300a00 */
[----:B------:R-:W-:-:S05]  /*e1ad0*/  IADD3 R102, P2, R100, R249, RZ ;  /* 0x000000f964667210 */ /* 0x000fca0007f5e0ff */
[----:B------:R-:W-:Y:S01]  /*e1ae0*/  IMAD.X R101, R101, 0x1, R2, P2 ;  /* 0x0000000165657824 */ /* 0x000fe200010e0602 */
[----:B------:R1:W-:Y:S01]  /*e1af0*/  STL [R1+0xc70], R102 ;  /* 0x000c706601007387 */ /* 0x0003e20000100800 */
[----:B------:R-:W-:-:S03]  /*e1b00*/  IADD3 R100, P2, R98, R249, RZ ;  /* 0x000000f962647210 */ /* 0x000fc60007f5e0ff */
[----:B------:R-:W2:Y:S01]  /*e1b10*/  LDL.LU.64 R104, [R1+0x33e0] ;  /* 0x0033e00001687983 */ /* 0x000ea20000300a00 */
[----:B------:R-:W-:-:S03]  /*e1b20*/  IADD3.X R99, R99, R2, RZ, P2, !PT ;  /* 0x0000000263637210 */ /* 0x000fc600017fe4ff */
[----:B------:R-:W-:Y:S04]  /*e1b30*/  STL [R1+0xc6c], R101 ;  /* 0x000c6c6501007387 */ /* 0x000fe80000100800 */
[----:B------:R1:W-:Y:S04]  /*e1b40*/  STL [R1+0xc78], R100 ;  /* 0x000c786401007387 */ /* 0x0003e80000100800 */
[----:B-1----:R-:W2:Y:S04]  /*e1b50*/  LDL.LU.64 R102, [R1+0x32e8] ;  /* 0x0032e80001667983 */ /* 0x002ea80000300a00 */
[----:B------:R-:W-:Y:S04]  /*e1b60*/  STL [R1+0xc74], R99 ;  /* 0x000c746301007387 */ /* 0x000fe80000100800 */
[----:B------:R-:W2:Y:S01]  /*e1b70*/  LDL.LU.64 R100, [R1+0x32e0] ;  /* 0x0032e00001647983 */ /* 0x000ea20000300a00 */
[----:B------:R-:W-:-:S05]  /*e1b80*/  IADD3 R98, P2, R96, R249, RZ ;  /* 0x000000f960627210 */ /* 0x000fca0007f5e0ff */
[----:B------:R-:W-:Y:S01]  /*e1b90*/  IMAD.X R97, R97, 0x1, R2, P2 ;  /* 0x0000000161617824 */ /* 0x000fe200010e0602 */
[----:B------:R1:W-:Y:S01]  /*e1ba0*/  STL [R1+0xee0], R98 ;  /* 0x000ee06201007387 */ /* 0x0003e20000100800 */
[----:B---3--:R-:W-:-:S03]  /*e1bb0*/  IADD3 R96, P2, R94, R249, RZ ;  /* 0x000000f95e607210 */ /* 0x008fc60007f5e0ff */
[----:B------:R-:W-:Y:S04]  /*e1bc0*/  STL [R1+0xedc], R97 ;  /* 0x000edc6101007387 */ /* 0x000fe80000100800 */
[----:B------:R3:W-:Y:S01]  /*e1bd0*/  STL [R1+0xee8], R96 ;  /* 0x000ee86001007387 */ /* 0x0007e20000100800 */
[----:B------:R-:W-:-:S03]  /*e1be0*/  IADD3.X R95, R95, R2, RZ, P2, !PT ;  /* 0x000000025f5f7210 */ /* 0x000fc600017fe4ff */
        /* <DEDUP_REMOVED lines=9> */
[----:B-1----:R-:W4:Y:S04]  /*e1c80*/  LDL.LU.64 R94, [R1+0x30d8] ;  /* 0x0030d800015e7983 */ /* 0x002f280000300a00 */
[----:B------:R-:W-:Y:S04]  /*e1c90*/  STL [R1+0x1758], R92 ;  /* 0x0017585c01007387 */ /* 0x000fe80000100800 */
[----:B------:R1:W-:Y:S01]  /*e1ca0*/  STL [R1+0x1754], R90 ;  /* 0x0017545a01007387 */ /* 0x0003e20000100800 */
[----:B------:R-:W-:-:S05]  /*e1cb0*/  IADD3 R91, P2, R38, R249, RZ ;  /* 0x000000f9265b7210 */ /* 0x000fca0007f5e0ff */
[----:B-1----:R-:W-:Y:S02]  /*e1cc0*/  IMAD.X R90, R39, 0x1, R2, P2 ;  /* 0x00000001275a7824 */ /* 0x002fe400010e0602 */
[----:B------:R-:W4:Y:S04]  /*e1cd0*/  LDL.LU.64 R38, [R1+0x30d0] ;  /* 0x0030d00001267983 */ /* 0x000f280000300a00 */
[----:B------:R1:W-:Y:S04]  /*e1ce0*/  STL [R1+0x1850], R91 ;  /* 0x0018505b01007387 */ /* 0x0003e80000100800 */
[----:B------:R1:W-:Y:S02]  /*e1cf0*/  STL [R1+0x184c], R90 ;  /* 0x00184c5a01007387 */ /* 0x0003e40000100800 */
[----:B-1----:R-:W-:-:S04]  /*e1d00*/  IADD3 R91, P2, R34, R249, RZ ;  /* 0x000000f9225b7210 */ /* 0x002fc80007f5e0ff */
[----:B------:R-:W-:Y:S02]  /*e1d10*/  IADD3.X R90, R35, R2, RZ, P2, !PT ;  /* 0x00000002235a7210 */ /* 0x000fe400017fe4ff */
[----:B------:R-:W4:Y:S04]  /*e1d20*/  LDL.LU.64 R34, [R1+0x3028] ;  /* 0x0030280001227983 */ /* 0x000f280000300a00 */
[----:B------:R1:W-:Y:S04]  /*e1d30*/  STL [R1+0x1858], R91 ;  /* 0x0018585b01007387 */ /* 0x0003e80000100800 */
[----:B------:R1:W-:Y:S02]  /*e1d40*/  STL [R1+0x1854], R90 ;  /* 0x0018545a01007387 */ /* 0x0003e40000100800 */
[----:B-1----:R-:W-:-:S05]  /*e1d50*/  IADD3 R91, P2, R28, R249, RZ ;  /* 0x000000f91c5b7210 */ /* 0x002fca0007f5e0ff */
[----:B------:R-:W-:Y:S02]  /*e1d60*/  IMAD.X R90, R29, 0x1, R2, P2 ;  /* 0x000000011d5a7824 */ /* 0x000fe400010e0602 */
[----:B------:R-:W4:Y:S01]  /*e1d70*/  LDL.LU.64 R28, [R1+0x3020] ;  /* 0x00302000011c7983 */ /* 0x000f220000300a00 */
[----:B--2---:R-:W-:-:S04]  /*e1d80*/  IADD3 R93, P2, R32, R249, RZ ;  /* 0x000000f9205d7210 */ /* 0x004fc80007f5e0ff */
[----:B------:R-:W-:Y:S02]  /*e1d90*/  IADD3.X R92, R33, R2, RZ, P2, !PT ;  /* 0x00000002215c7210 */ /* 0x000fe400017fe4ff */
[----:B------:R-:W2:Y:S01]  /*e1da0*/  LDL.LU.64 R32, [R1+0x3a78] ;  /* 0x003a780001207983 */ /* 0x000ea20000300a00 */
[----:B------:R-:W-:-:S05]  /*e1db0*/  IADD3 R181, P2, R30, R249, RZ ;  /* 0x000000f91eb57210 */ /* 0x000fca0007f5e0ff */
[----:B------:R-:W-:Y:S02]  /*e1dc0*/  IMAD.X R180, R31, 0x1, R2, P2 ;  /* 0x000000011fb47824 */ /* 0x000fe400010e0602 */
[----:B------:R-:W2:Y:S04]  /*e1dd0*/  LDL.LU.64 R30, [R1+0x3a70] ;  /* 0x003a7000011e7983 */ /* 0x000ea80000300a00 */
[----:B------:R-:W2:Y:S01]  /*e1de0*/  LDL.LU.64 R108, [R1+0x33f8] ;  /* 0x0033f800016c7983 */ /* 0x000ea20000300a00 */
[----:B------:R-:W-:-:S04]  /*e1df0*/  IADD3 R183, P2, R104, R249, RZ ;  /* 0x000000f968b77210 */ /* 0x000fc80007f5e0ff */
[----:B------:R-:W-:Y:S02]  /*e1e00*/  IADD3.X R182, R105, R2, RZ, P2, !PT ;  /* 0x0000000269b67210 */ /* 0x000fe400017fe4ff */
[----:B------:R-:W-:-:S05]  /*e1e10*/  IADD3 R104, P2, R102, R249, RZ ;  /* 0x000000f966687210 */ /* 0x000fca0007f5e0ff */
[----:B------:R-:W-:Y:S01]  /*e1e20*/  IMAD.X R103, R103, 0x1, R2, P2 ;  /* 0x0000000167677824 */ /* 0x000fe200010e0602 */
[----:B------:R1:W-:Y:S01]  /*e1e30*/  STL [R1+0xc80], R104 ;  /* 0x000c806801007387 */ /* 0x0003e20000100800 */
[----:B------:R-:W-:-:S03]  /*e1e40*/  IADD3 R102, P2, R100, R249, RZ ;  /* 0x000000f964667210 */ /* 0x000fc60007f5e0ff */
[----:B------:R-:W2:Y:S04]  /*e1e50*/  LDL.LU.64 R106, [R1+0x33f0] ;  /* 0x0033f000016a7983 */ /* 0x000ea80000300a00 */
[----:B------:R-:W-:Y:S04]  /*e1e60*/  STL [R1+0xc7c], R103 ;  /* 0x000c7c6701007387 */ /* 0x000fe80000100800 */
[----:B------:R3:W-:Y:S04]  /*e1e70*/  STL [R1+0xc88], R102 ;  /* 0x000c886601007387 */ /* 0x0007e80000100800 */
[----:B-1----:R-:W2:Y:S01]  /*e1e80*/  LDL.LU.64 R104, [R1+0x32f8] ;  /* 0x0032f80001687983 */ /* 0x002ea20000300a00 */
[----:B------:R-:W-:-:S02]  /*e1e90*/  IADD3.X R101, R101, R2, RZ, P2, !PT ;  /* 0x0000000265657210 */ /* 0x000fc400017fe4ff */
[----:B------:R-:W-:-:S03]  /*e1ea0*/  IADD3 R100, P2, R98, R249, RZ ;  /* 0x000000f962647210 */ /* 0x000fc60007f5e0ff */
[----:B------:R-:W-:Y:S04]  /*e1eb0*/  STL [R1+0xc84], R101 ;  /* 0x000c846501007387 */ /* 0x000fe80000100800 */
[----:B------:R1:W-:Y:S01]  /*e1ec0*/  STL [R1+0xf20], R100 ;  /* 0x000f206401007387 */ /* 0x0003e20000100800 */
[----:B------:R-:W-:-:S03]  /*e1ed0*/  IMAD.X R99, R99, 0x1, R2, P2 ;  /* 0x0000000163637824 */ /* 0x000fc600010e0602 */
[----:B---3--:R-:W3:Y:S01]  /*e1ee0*/  LDL.LU.64 R102, [R1+0x32f0] ;  /* 0x0032f00001667983 */ /* 0x008ee20000300a00 */
[----:B------:R-:W-:-:S03]  /*e1ef0*/  IADD3 R98, P2, R96, R249, RZ ;  /* 0x000000f960627210 */ /* 0x000fc60007f5e0ff */
[----:B------:R-:W-:Y:S01]  /*e1f00*/  STL [R1+0xeec], R99 ;  /* 0x000eec6301007387 */ /* 0x000fe20000100800 */
[----:B------:R-:W-:-:S03]  /*e1f10*/  IADD3.X R97, R97, R2, RZ, P2, !PT ;  /* 0x0000000261617210 */ /* 0x000fc600017fe4ff */
[----:B------:R4:W-:Y:S04]  /*e1f20*/  STL [R1+0xf28], R98 ;  /* 0x000f286201007387 */ /* 0x0009e80000100800 */
[----:B-1----:R-:W3:Y:S01]  /*e1f30*/  LDL.LU.64 R100, [R1+0x31e8] ;  /* 0x0031e80001647983 */ /* 0x002ee20000300a00 */
[----:B----4-:R-:W-:-:S03]  /*e1f40*/  IADD3 R96, P2, R94, R249, RZ ;  /* 0x000000f95e607210 */ /* 0x010fc60007f5e0ff */
[----:B------:R-:W-:Y:S02]  /*e1f50*/  STL [R1+0xf24], R97 ;  /* 0x000f246101007387 */ /* 0x000fe40000100800 */
[----:B------:R-:W-:Y:S02]  /*e1f60*/  IMAD.X R94, R95, 0x1, R2, P2 ;  /* 0x000000015f5e7824 */ /* 0x000fe400010e0602 */
[----:B------:R-:W-:Y:S04]  /*e1f70*/  STL [R1+0x1760], R96 ;  /* 0x0017606001007387 */ /* 0x000fe80000100800 */
[----:B------:R-:W4:Y:S04]  /*e1f80*/  LDL.LU.64 R98, [R1+0x31e0] ;  /* 0x0031e00001627983 */ /* 0x000f280000300a00 */
[----:B------:R1:W-:Y:S01]  /*e1f90*/  STL [R1+0x175c], R94 ;  /* 0x00175c5e01007387 */ /* 0x0003e20000100800 */
[----:B------:R-:W-:-:S04]  /*e1fa0*/  IADD3 R95, P2, R38, R249, RZ ;  /* 0x000000f9265f7210 */ /* 0x000fc80007f5e0ff */
[----:B-1----:R-:W-:Y:S01]  /*e1fb0*/  IADD3.X R94, R39, R2, RZ, P2, !PT ;  /* 0x00000002275e7210 */ /* 0x002fe200017fe4ff */
[----:B------:R1:W-:Y:S04]  /*e1fc0*/  STL [R1+0x1768], R95 ;  /* 0x0017685f01007387 */ /* 0x0003e80000100800 */
[----:B------:R-:W4:Y:S04]  /*e1fd0*/  LDL.LU.64 R38, [R1+0x3118] ;  /* 0x0031180001267983 */ /* 0x000f280000300a00 */
[----:B------:R1:W-:Y:S02]  /*e1fe0*/  STL [R1+0x1764], R94 ;  /* 0x0017645e01007387 */ /* 0x0003e40000100800 */
[----:B-1----:R-:W-:-:S05]  /*e1ff0*/  IADD3 R95, P2, R34, R249, RZ ;  /* 0x000000f9225f7210 */ /* 0x002fca0007f5e0ff */
[----:B------:R-:W-:Y:S01]  /*e2000*/  IMAD.X R94, R35, 0x1, R2, P2 ;  /* 0x00000001235e7824 */ /* 0x000fe200010e0602 */
[----:B------:R1:W-:Y:S04]  /*e2010*/  STL [R1+0x1860], R95 ;  /* 0x0018605f01007387 */ /* 0x0003e80000100800 */
[----:B------:R-:W4:Y:S04]  /*e2020*/  LDL.LU.64 R34, [R1+0x3110] ;  /* 0x0031100001227983 */ /* 0x000f280000300a00 */
[----:B------:R1:W-:Y:S02]  /*e2030*/  STL [R1+0x185c], R94 ;  /* 0x00185c5e01007387 */ /* 0x0003e40000100800 */
[----:B-1----:R-:W-:-:S04]  /*e2040*/  IADD3 R95, P2, R28, R249, RZ ;  /* 0x000000f91c5f7210 */ /* 0x002fc80007f5e0ff */
[----:B------:R-:W-:Y:S01]  /*e2050*/  IADD3.X R94, R29, R2, RZ, P2, !PT ;  /* 0x000000021d5e7210 */ /* 0x000fe200017fe4ff */
[----:B------:R2:W-:Y:S04]  /*e2060*/  STL [R1+0x1868], R95 ;  /* 0x0018685f01007387 */ /* 0x0005e80000100800 */
[----:B------:R-:W4:Y:S04]  /*e2070*/  LDL.LU.64 R28, [R1+0x3048] ;  /* 0x00304800011c7983 */ /* 0x000f280000300a00 */
[----:B------:R1:W-:Y:S01]  /*e2080*/  STL [R1+0x1864], R94 ;  /* 0x0018645e01007387 */ /* 0x0003e20000100800 */
[----:B--2---:R-:W-:-:S05]  /*e2090*/  IADD3 R95, P2, R32, R249, RZ ;  /* 0x000000f9205f7210 */ /* 0x004fca0007f5e0ff */
[----:B-1----:R-:W-:Y:S02]  /*e20a0*/  IMAD.X R94, R33, 0x1, R2, P2 ;  /* 0x00000001215e7824 */ /* 0x002fe400010e0602 */
[----:B------:R-:W2:Y:S01]  /*e20b0*/  LDL.LU.64 R32, [R1+0x3040] ;  /* 0x0030400001207983 */ /* 0x000ea20000300a00 */
[----:B------:R-:W-:-:S04]  /*e20c0*/  IADD3 R97, P2, R30, R249, RZ ;  /* 0x000000f91e617210 */ /* 0x000fc80007f5e0ff */
[----:B------:R-:W-:Y:S02]  /*e20d0*/  IADD3.X R96, R31, R2, RZ, P2, !PT ;  /* 0x000000021f607210 */ /* 0x000fe400017fe4ff */
[----:B------:R-:W2:Y:S01]  /*e20e0*/  LDL.LU.64 R30, [R1+0x3a58] ;  /* 0x003a5800011e7983 */ /* 0x000ea20000300a00 */
[----:B------:R-:W-:-:S03]  /*e20f0*/  IADD3 R185, P2, R108, R249, RZ ;  /* 0x000000f96cb97210 */ /* 0x000fc60007f5e0ff */
[----:B------:R-:W2:Y:S02]  /*e2100*/  LDL.LU.64 R112, [R1+0x3a50] ;  /* 0x003a500001707983 */ /* 0x000ea40000300a00 */
[----:B------:R-:W-:Y:S02]  /*e2110*/  IMAD.X R184, R109, 0x1, R2, P2 ;  /* 0x000000016db87824 */ /* 0x000fe400010e0602 */
[----:B------:R-:W2:Y:S01]  /*e2120*/  LDL.LU.64 R110, [R1+0x3408] ;  /* 0x00340800016e7983 */ /* 0x000ea20000300a00 */
[----:B------:R-:W-:-:S04]  /*e2130*/  IADD3 R187, P2, R106, R249, RZ ;  /* 0x000000f96abb7210 */ /* 0x000fc80007f5e0ff */
[----:B------:R-:W-:Y:S02]  /*e2140*/  IADD3.X R186, R107, R2, RZ, P2, !PT ;  /* 0x000000026bba7210 */ /* 0x000fe400017fe4ff */
[----:B------:R-:W-:-:S05]  /*e2150*/  IADD3 R106, P2, R104, R249, RZ ;  /* 0x000000f9686a7210 */ /* 0x000fca0007f5e0ff */
[----:B------:R-:W-:Y:S01]  /*e2160*/  IMAD.X R104, R105, 0x1, R2, P2 ;  /* 0x0000000169687824 */ /* 0x000fe200010e0602 */
[----:B------:R3:W-:Y:S04]  /*e2170*/  STL [R1+0xc90], R106 ;  /* 0x000c906a01007387 */ /* 0x0007e80000100800 */
[----:B------:R-:W2:Y:S04]  /*e2180*/  LDL.LU.64 R108, [R1+0x3400] ;  /* 0x00340000016c7983 */ /* 0x000ea80000300a00 */
[----:B------:R1:W-:Y:S01]  /*e2190*/  STL [R1+0xc8c], R104 ;  /* 0x000c8c6801007387 */ /* 0x0003e20000100800 */
[----:B---3--:R-:W-:-:S03]  /*e21a0*/  IADD3 R106, P2, R102, R249, RZ ;  /* 0x000000f9666a7210 */ /* 0x008fc60007f5e0ff */
[----:B-1----:R-:W3:Y:S01]  /*e21b0*/  LDL.LU.64 R104, [R1+0x3308] ;  /* 0x0033080001687983 */ /* 0x002ee20000300a00 */
[----:B------:R-:W-:Y:S02]  /*e21c0*/  IADD3.X R103, R103, R2, RZ, P2, !PT ;  /* 0x0000000267677210 */ /* 0x000fe400017fe4ff */
[----:B------:R-:W-:Y:S01]  /*e21d0*/  IADD3 R102, P2, R100, R249, RZ ;  /* 0x000000f964667210 */ /* 0x000fe20007f5e0ff */
[----:B------:R1:W-:Y:S04]  /*e21e0*/  STL [R1+0xc98], R106 ;  /* 0x000c986a01007387 */ /* 0x0003e80000100800 */
[----:B------:R-:W-:Y:S01]  /*e21f0*/  STL [R1+0xc94], R103 ;  /* 0x000c946701007387 */ /* 0x000fe20000100800 */
[----:B------:R-:W-:-:S03]  /*e2200*/  IMAD.X R101, R101, 0x1, R2, P2 ;  /* 0x0000000165657824 */ /* 0x000fc600010e0602 */
[----:B-1----:R-:W3:Y:S01]  /*e2210*/  LDL.LU.64 R106, [R1+0x3300] ;  /* 0x00330000016a7983 */ /* 0x002ee20000300a00 */
[----:B----4-:R-:W-:-:S03]  /*e2220*/  IADD3 R100, P2, R98, R249, RZ ;  /* 0x000000f962647210 */ /* 0x010fc60007f5e0ff */
        /* <DEDUP_REMOVED lines=18> */
[----:B------:R-:W4:Y:S04]  /*e2350*/  LDL.LU.64 R28, [R1+0x3130] ;  /* 0x00313000011c7983 */ /* 0x000f280000300a00 */
[----:B------:R2:W-:Y:S04]  /*e2360*/  STL [R1+0x1870], R99 ;  /* 0x0018706301007387 */ /* 0x0005e80000100800 */
[----:B------:R1:W-:Y:S01]  /*e2370*/  STL [R1+0x186c], R98 ;  /* 0x00186c6201007387 */ /* 0x0003e20000100800 */
[----:B--2---:R-:W-:-:S04]  /*e2380*/  IADD3 R99, P2, R32, R249, RZ ;  /* 0x000000f920637210 */ /* 0x004fc80007f5e0ff */
[----:B-1----:R-:W-:Y:S02]  /*e2390*/  IADD3.X R98, R33, R2, RZ, P2, !PT ;  /* 0x0000000221627210 */ /* 0x002fe400017fe4ff */
[----:B------:R-:W2:Y:S04]  /*e23a0*/  LDL.LU.64 R32, [R1+0x3078] ;  /* 0x0030780001207983 */ /* 0x000ea80000300a00 */
[----:B------:R1:W-:Y:S04]  /*e23b0*/  STL [R1+0x1878], R99 ;  /* 0x0018786301007387 */ /* 0x0003e80000100800 */
[----:B------:R1:W-:Y:S02]  /*e23c0*/  STL [R1+0x1874], R98 ;  /* 0x0018746201007387 */ /* 0x0003e40000100800 */
[----:B-1----:R-:W-:-:S05]  /*e23d0*/  IADD3 R99, P2, R30, R249, RZ ;  /* 0x000000f91e637210 */ /* 0x002fca0007f5e0ff */
[----:B------:R-:W-:Y:S01]  /*e23e0*/  IMAD.X R98, R31, 0x1, R2, P2 ;  /* 0x000000011f627824 */ /* 0x000fe200010e0602 */
[-C--:B------:R-:W-:Y:S01]  /*e23f0*/  IADD3 R101, P2, R112, R249.reuse, RZ ;  /* 0x000000f970657210 */ /* 0x080fe20007f5e0ff */
[----:B------:R-:W2:Y:S03]  /*e2400*/  LDL.LU.64 R30, [R1+0x3070] ;  /* 0x00307000011e7983 */ /* 0x000ea60000300a00 */
[----:B------:R-:W-:Y:S02]  /*e2410*/  IADD3.X R100, R113, R2, RZ, P2, !PT ;  /* 0x0000000271647210 */ /* 0x000fe400017fe4ff */
[----:B------:R-:W-:-:S05]  /*e2420*/  IADD3 R189, P2, R110, R249, RZ ;  /* 0x000000f96ebd7210 */ /* 0x000fca0007f5e0ff */
[----:B------:R-:W-:Y:S01]  /*e2430*/  IMAD.X R188, R111, 0x1, R2, P2 ;  /* 0x000000016fbc7824 */ /* 0x000fe200010e0602 */
[----:B------:R-:W-:-:S04]  /*e2440*/  IADD3 R191, P2, R108, R249, RZ ;  /* 0x000000f96cbf7210 */ /* 0x000fc80007f5e0ff */
[----:B------:R-:W-:Y:S02]  /*e2450*/  IADD3.X R190, R109, R2, RZ, P2, !PT ;  /* 0x000000026dbe7210 */ /* 0x000fe400017fe4ff */
[----:B---3--:R-:W-:-:S05]  /*e2460*/  IADD3 R109, P2, R104, R249, RZ ;  /* 0x000000f9686d7210 */ /* 0x008fca0007f5e0ff */
[----:B------:R-:W-:Y:S02]  /*e2470*/  IMAD.X R108, R105, 0x1, R2, P2 ;  /* 0x00000001696c7824 */ /* 0x000fe400010e0602 */
[----:B------:R-:W3:Y:S04]  /*e2480*/  LDL.LU.64 R104, [R1+0x3938] ;  /* 0x0039380001687983 */ /* 0x000ee80000300a00 */
[----:B------:R-:W-:Y:S04]  /*e2490*/  STL [R1+0xca0], R109 ;  /* 0x000ca06d01007387 */ /* 0x000fe80000100800 */
[----:B------:R-:W3:Y:S04]  /*e24a0*/  LDL.LU.64 R116, [R1+0x3930] ;  /* 0x0039300001747983 */ /* 0x000ee80000300a00 */
[----:B------:R1:W-:Y:S04]  /*e24b0*/  STL [R1+0xc9c], R108 ;  /* 0x000c9c6c01007387 */ /* 0x0003e80000100800 */
[----:B------:R-:W3:Y:S01]  /*e24c0*/  LDL.LU.64 R114, [R1+0x3418] ;  /* 0x0034180001727983 */ /* 0x000ee20000300a00 */
[----:B-1----:R-:W-:-:S04]  /*e24d0*/  IADD3 R108, P2, R106, R249, RZ ;  /* 0x000000f96a6c7210 */ /* 0x002fc80007f5e0ff */
[----:B------:R-:W-:Y:S01]  /*e24e0*/  IADD3.X R106, R107, R2, RZ, P2, !PT ;  /* 0x000000026b6a7210 */ /* 0x000fe200017fe4ff */
[----:B------:R1:W-:Y:S04]  /*e24f0*/  STL [R1+0xca8], R108 ;  /* 0x000ca86c01007387 */ /* 0x0003e80000100800 */
[----:B------:R-:W3:Y:S04]  /*e2500*/  LDL.LU.64 R112, [R1+0x3410] ;  /* 0x0034100001707983 */ /* 0x000ee80000300a00 */
[----:B------:R4:W-:Y:S04]  /*e2510*/  STL [R1+0xca4], R106 ;  /* 0x000ca46a01007387 */ /* 0x0009e80000100800 */
[----:B-1----:R-:W3:Y:S01]  /*e2520*/  LDL.LU.64 R108, [R1+0x3318] ;  /* 0x00331800016c7983 */ /* 0x002ee20000300a00 */
[----:B----4-:R-:W-:-:S05]  /*e2530*/  IADD3 R106, P2, R102, R249, RZ ;  /* 0x000000f9666a7210 */ /* 0x010fca0007f5e0ff */
[----:B------:R-:W-:Y:S01]  /*e2540*/  IMAD.X R103, R103, 0x1, R2, P2 ;  /* 0x0000000167677824 */ /* 0x000fe200010e0602 */
[----:B------:R1:W-:Y:S01]  /*e2550*/  STL [R1+0xf50], R106 ;  /* 0x000f506a01007387 */ /* 0x0003e20000100800 */
[----:B------:R-:W-:-:S03]  /*e2560*/  IADD3 R102, P2, R38, R249, RZ ;  /* 0x000000f926667210 */ /* 0x000fc60007f5e0ff */
[----:B------:R-:W-:Y:S04]  /*e2570*/  STL [R1+0xf3c], R103 ;  /* 0x000f3c6701007387 */ /* 0x000fe80000100800 */
[----:B------:R-:W4:Y:S01]  /*e2580*/  LDL.LU.64 R110, [R1+0x3310] ;  /* 0x00331000016e7983 */ /* 0x000f220000300a00 */
[----:B------:R-:W-:Y:S02]  /*e2590*/  IADD3.X R39, R39, R2, RZ, P2, !PT ;  /* 0x0000000227277210 */ /* 0x000fe400017fe4ff */
[----:B------:R-:W-:Y:S01]  /*e25a0*/  IADD3 R38, P2, R34, R249, RZ ;  /* 0x000000f922267210 */ /* 0x000fe20007f5e0ff */
[----:B------:R-:W-:Y:S04]  /*e25b0*/  STL [R1+0xf58], R102 ;  /* 0x000f586601007387 */ /* 0x000fe80000100800 */
[----:B------:R-:W-:Y:S01]  /*e25c0*/  STL [R1+0xf54], R39 ;  /* 0x000f542701007387 */ /* 0x000fe20000100800 */
[----:B------:R-:W-:-:S03]  /*e25d0*/  IMAD.X R35, R35, 0x1, R2, P2 ;  /* 0x0000000123237824 */ /* 0x000fc600010e0602 */
[----:B-1----:R-:W4:Y:S04]  /*e25e0*/  LDL.LU.64 R106, [R1+0x3238] ;  /* 0x00323800016a7983 */ /* 0x002f280000300a00 */
[----:B------:R-:W-:Y:S04]  /*e25f0*/  STL [R1+0x1780], R38 ;  /* 0x0017802601007387 */ /* 0x000fe80000100800 */
[----:B------:R1:W-:Y:S01]  /*e2600*/  STL [R1+0x177c], R35 ;  /* 0x00177c2301007387 */ /* 0x0003e20000100800 */
[----:B------:R-:W-:-:S04]  /*e2610*/  IADD3 R34, P2, R28, R249, RZ ;  /* 0x000000f91c227210 */ /* 0x000fc80007f5e0ff */
[----:B-1----:R-:W-:Y:S02]  /*e2620*/  IADD3.X R35, R29, R2, RZ, P2, !PT ;  /* 0x000000021d237210 */ /* 0x002fe400017fe4ff */
[----:B------:R-:W4:Y:S04]  /*e2630*/  LDL.LU.64 R28, [R1+0x3230] ;  /* 0x00323000011c7983 */ /* 0x000f280000300a00 */
[----:B------:R2:W-:Y:S04]  /*e2640*/  STL [R1+0x1788], R34 ;  /* 0x0017882201007387 */ /* 0x0005e80000100800 */
[----:B------:R-:W-:Y:S04]  /*e2650*/  STL [R1+0x1784], R35 ;  /* 0x0017842301007387 */ /* 0x000fe80000100800 */
[----:B------:R-:W4:Y:S01]  /*e2660*/  LDL.LU.64 R38, [R1+0x3168] ;  /* 0x0031680001267983 */ /* 0x000f220000300a00 */
[----:B--2---:R-:W-:-:S05]  /*e2670*/  IADD3 R34, P2, R32, R249, RZ ;  /* 0x000000f920227210 */ /* 0x004fca0007f5e0ff */
[----:B------:R-:W-:Y:S01]  /*e2680*/  IMAD.X R33, R33, 0x1, R2, P2 ;  /* 0x0000000121217824 */ /* 0x000fe200010e0602 */
[----:B------:R1:W-:Y:S04]  /*e2690*/  STL [R1+0x1880], R34 ;  /* 0x0018802201007387 */ /* 0x0003e80000100800 */
[----:B------:R-:W-:Y:S04]  /*e26a0*/  STL [R1+0x187c], R33 ;  /* 0x00187c2101007387 */ /* 0x000fe80000100800 */
[----:B-1----:R-:W2:Y:S01]  /*e26b0*/  LDL.LU.64 R34, [R1+0x3160] ;  /* 0x0031600001227983 */ /* 0x002ea20000300a00 */
[----:B------:R-:W-:-:S04]  /*e26c0*/  IADD3 R32, P2, R30, R249, RZ ;  /* 0x000000f91e207210 */ /* 0x000fc80007f5e0ff */
[----:B------:R-:W-:Y:S01]  /*e26d0*/  IADD3.X R30, R31, R2, RZ, P2, !PT ;  /* 0x000000021f1e7210 */ /* 0x000fe200017fe4ff */
[----:B------:R1:W-:Y:S04]  /*e26e0*/  STL [R1+0x1888], R32 ;  /* 0x0018882001007387 */ /* 0x0003e80000100800 */
[----:B-1----:R-:W2:Y:S04]  /*e26f0*/  LDL.LU.64 R32, [R1+0x3098] ;  /* 0x0030980001207983 */ /* 0x002ea80000300a00 */
[----:B------:R1:W-:Y:S04]  /*e2700*/  STL [R1+0x1884], R30 ;  /* 0x0018841e01007387 */ /* 0x0003e80000100800 */
[----:B-1----:R-:W2:Y:S01]  /*e2710*/  LDL.LU.64 R30, [R1+0x3090] ;  /* 0x00309000011e7983 */ /* 0x002ea20000300a00 */
[----:B---3--:R-:W-:-:S05]  /*e2720*/  IADD3 R103, P2, R104, R249, RZ ;  /* 0x000000f968677210 */ /* 0x008fca0007f5e0ff */
        /* <DEDUP_REMOVED lines=8> */
[----:B------:R-:W-:Y:S02]  /*e27b0*/  IMAD.X R113, R109, 0x1, R2, P2 ;  /* 0x000000016d717824 */ /* 0x000fe400010e0602 */
[----:B------:R-:W3:Y:S04]  /*e27c0*/  LDL.LU.64 R108, [R1+0x3928] ;  /* 0x00392800016c7983 */ /* 0x000ee80000300a00 */
[----:B------:R4:W-:Y:S04]  /*e27d0*/  STL [R1+0xcb0], R112 ;  /* 0x000cb07001007387 */ /* 0x0009e80000100800 */
[----:B------:R-:W-:Y:S04]  /*e27e0*/  STL [R1+0xcac], R113 ;  /* 0x000cac7101007387 */ /* 0x000fe80000100800 */
[----:B------:R-:W3:Y:S01]  /*e27f0*/  LDL.LU.64 R118, [R1+0x3920] ;  /* 0x0039200001767983 */ /* 0x000ee20000300a00 */
[----:B----4-:R-:W-:-:S04]  /*e2800*/  IADD3 R112, P2, R110, R249, RZ ;  /* 0x000000f96e707210 */ /* 0x010fc80007f5e0ff */
[----:B------:R-:W-:Y:S01]  /*e2810*/  IADD3.X R110, R111, R2, RZ, P2, !PT ;  /* 0x000000026f6e7210 */ /* 0x000fe200017fe4ff */
[----:B------:R-:W-:Y:S04]  /*e2820*/  STL [R1+0xcb8], R112 ;  /* 0x000cb87001007387 */ /* 0x000fe80000100800 */
[----:B------:R-:W4:Y:S04]  /*e2830*/  LDL.LU.64 R116, [R1+0x3428] ;  /* 0x0034280001747983 */ /* 0x000f280000300a00 */
[----:B------:R1:W-:Y:S04]  /*e2840*/  STL [R1+0xcb4], R110 ;  /* 0x000cb46e01007387 */ /* 0x0003e80000100800 */
[----:B------:R-:W4:Y:S01]  /*e2850*/  LDL.LU.64 R114, [R1+0x3420] ;  /* 0x0034200001727983 */ /* 0x000f220000300a00 */
[----:B-1----:R-:W-:-:S05]  /*e2860*/  IADD3 R110, P2, R106, R249, RZ ;  /* 0x000000f96a6e7210 */ /* 0x002fca0007f5e0ff */
[----:B------:R-:W-:Y:S01]  /*e2870*/  IMAD.X R107, R107, 0x1, R2, P2 ;  /* 0x000000016b6b7824 */ /* 0x000fe200010e0602 */
[----:B------:R-:W-:Y:S01]  /*e2880*/  STL [R1+0xf70], R110 ;  /* 0x000f706e01007387 */ /* 0x000fe20000100800 */
[----:B------:R-:W-:-:S03]  /*e2890*/  IADD3 R106, P2, R28, R249, RZ ;  /* 0x000000f91c6a7210 */ /* 0x000fc60007f5e0ff */
[----:B------:R1:W-:Y:S02]  /*e28a0*/  STL [R1+0xf5c], R107 ;  /* 0x000f5c6b01007387 */ /* 0x0003e40000100800 */
[----:B-1----:R-:W-:Y:S02]  /*e28b0*/  IADD3.X R107, R29, R2, RZ, P2, !PT ;  /* 0x000000021d6b7210 */ /* 0x002fe400017fe4ff */
[----:B------:R-:W4:Y:S04]  /*e28c0*/  LDL.LU.64 R28, [R1+0x3328] ;  /* 0x00332800011c7983 */ /* 0x000f280000300a00 */
[----:B------:R1:W-:Y:S04]  /*e28d0*/  STL [R1+0xf78], R106 ;  /* 0x000f786a01007387 */ /* 0x0003e80000100800 */
[----:B------:R-:W-:Y:S04]  /*e28e0*/  STL [R1+0xf74], R107 ;  /* 0x000f746b01007387 */ /* 0x000fe80000100800 */
[----:B------:R-:W4:Y:S01]  /*e28f0*/  LDL.LU.64 R112, [R1+0x3320] ;  /* 0x0033200001707983 */ /* 0x000f220000300a00 */
[----:B-1----:R-:W-:-:S05]  /*e2900*/  IADD3 R106, P2, R38, R249, RZ ;  /* 0x000000f9266a7210 */ /* 0x002fca0007f5e0ff */
[----:B------:R-:W-:Y:S01]  /*e2910*/  IMAD.X R39, R39, 0x1, R2, P2 ;  /* 0x0000000127277824 */ /* 0x000fe200010e0602 */
[----:B------:R-:W-:Y:S04]  /*e2920*/  STL [R1+0x1790], R106 ;  /* 0x0017906a01007387 */ /* 0x000fe80000100800 */
[----:B------:R-:W-:Y:S04]  /*e2930*/  STL [R1+0x178c], R39 ;  /* 0x00178c2701007387 */ /* 0x000fe80000100800 */
[----:B------:R-:W4:Y:S01]  /*e2940*/  LDL.LU.64 R110, [R1+0x3268] ;  /* 0x00326800016e7983 */ /* 0x000f220000300a00 */
[----:B--2---:R-:W-:-:S04]  /*e2950*/  IADD3 R38, P2, R34, R249, RZ ;  /* 0x000000f922267210 */ /* 0x004fc80007f5e0ff */
[----:B------:R-:W-:Y:S01]  /*e2960*/  IADD3.X R34, R35, R2, RZ, P2, !PT ;  /* 0x0000000223227210 */ /* 0x000fe200017fe4ff */
[----:B------:R-:W-:Y:S04]  /*e2970*/  STL [R1+0x1798], R38 ;  /* 0x0017982601007387 */ /* 0x000fe80000100800 */
[----:B------:R1:W-:Y:S04]  /*e2980*/  STL [R1+0x1794], R34 ;  /* 0x0017942201007387 */ /* 0x0003e80000100800 */
[----:B-1----:R-:W2:Y:S01]  /*e2990*/  LDL.LU.64 R34, [R1+0x3260] ;  /* 0x0032600001227983 */ /* 0x002ea20000300a00 */
[----:B------:R-:W-:-:S05]  /*e29a0*/  IADD3 R38, P2, R32, R249, RZ ;  /* 0x000000f920267210 */ /* 0x000fca0007f5e0ff */
[----:B------:R-:W-:Y:S01]  /*e29b0*/  IMAD.X R32, R33, 0x1, R2, P2 ;  /* 0x0000000121207824 */ /* 0x000fe200010e0602 */
[----:B------:R-:W-:Y:S04]  /*e29c0*/  STL [R1+0x1890], R38 ;  /* 0x0018902601007387 */ /* 0x000fe80000100800 */
[----:B------:R1:W-:Y:S04]  /*e29d0*/  STL [R1+0x188c], R32 ;  /* 0x00188c2001007387 */ /* 0x0003e80000100800 */
[----:B-1----:R-:W2:Y:S01]  /*e29e0*/  LDL.LU.64 R32, [R1+0x3198] ;  /* 0x0031980001207983 */ /* 0x002ea20000300a00 */
[----:B------:R-:W-:-:S05]  /*e29f0*/  IADD3 R38, P2, R30, R249, RZ ;  /* 0x000000f91e267210 */ /* 0x000fca0007f5e0ff */
[----:B------:R1:W-:Y:S01]  /*e2a00*/  STL [R1+0x1898], R38 ;  /* 0x0018982601007387 */ /* 0x0003e20000100800 */
[----:B------:R-:W-:-:S03]  /*e2a10*/  IADD3.X R30, R31, R2, RZ, P2, !PT ;  /* 0x000000021f1e7210 */ /* 0x000fc600017fe4ff */
[----:B-1----:R-:W2:Y:S04]  /*e2a20*/  LDL.LU.64 R38, [R1+0x3190] ;  /* 0x0031900001267983 */ /* 0x002ea80000300a00 */
[----:B------:R1:W-:Y:S04]  /*e2a30*/  STL [R1+0x1894], R30 ;  /* 0x0018941e01007387 */ /* 0x0003e80000100800 */
[----:B-1----:R-:W2:Y:S01]  /*e2a40*/  LDL.LU.64 R30, [R1+0x30c8] ;  /* 0x0030c800011e7983 */ /* 0x002ea20000300a00 */
[----:B---3--:R-:W-:-:S05]  /*e2a50*/  IADD3 R107, P2, R108, R249, RZ ;  /* 0x000000f96c6b7210 */ /* 0x008fca0007f5e0ff */
[----:B------:R-:W-:Y:S01]  /*e2a60*/  IMAD.X R106, R109, 0x1, R2, P2 ;  /* 0x000000016d6a7824 */ /* 0x000fe200010e0602 */
[----:B------:R-:W-:-:S04]  /*e2a70*/  IADD3 R109, P2, R118, R249, RZ ;  /* 0x000000f9766d7210 */ /* 0x000fc80007f5e0ff */
[----:B------:R-:W-:Y:S02]  /*e2a80*/  IADD3.X R108, R119, R2, RZ, P2, !PT ;  /* 0x00000002776c7210 */ /* 0x000fe400017fe4ff */
[----:B----4-:R-:W-:-:S05]  /*e2a90*/  IADD3 R197, P2, R116, R249, RZ ;  /* 0x000000f974c57210 */ /* 0x010fca0007f5e0ff */
[----:B------:R-:W-:Y:S01]  /*e2aa0*/  IMAD.X R196, R117, 0x1, R2, P2 ;  /* 0x0000000175c47824 */ /* 0x000fe200010e0602 */
[----:B------:R-:W-:-:S04]  /*e2ab0*/  IADD3 R199, P2, R114, R249, RZ ;  /* 0x000000f972c77210 */ /* 0x000fc80007f5e0ff */
[----:B------:R-:W-:Y:S02]  /*e2ac0*/  IADD3.X R198, R115, R2, RZ, P2, !PT ;  /* 0x0000000273c67210 */ /* 0x000fe400017fe4ff */
[----:B------:R-:W-:-:S05]  /*e2ad0*/  IADD3 R114, P2, R28, R249, RZ ;  /* 0x000000f91c727210 */ /* 0x000fca0007f5e0ff */
[----:B------:R-:W-:Y:S02]  /*e2ae0*/  IMAD.X R115, R29, 0x1, R2, P2 ;  /* 0x000000011d737824 */ /* 0x000fe400010e0602 */
[----:B------:R-:W3:Y:S04]  /*e2af0*/  LDL.LU.64 R28, [R1+0x30c0] ;  /* 0x0030c000011c7983 */ /* 0x000ee80000300a00 */
[----:B------:R1:W-:Y:S04]  /*e2b00*/  STL [R1+0xcc0], R114 ;  /* 0x000cc07201007387 */ /* 0x0003e80000100800 */
[----:B------:R4:W-:Y:S01]  /*e2b10*/  STL [R1+0xcbc], R115 ;  /* 0x000cbc7301007387 */ /* 0x0009e20000100800 */
[----:B-1----:R-:W-:-:S04]  /*e2b20*/  IADD3 R114, P2, R112, R249, RZ ;  /* 0x000000f970727210 */ /* 0x002fc80007f5e0ff */
[----:B----4-:R-:W-:Y:S02]  /*e2b30*/  IADD3.X R115, R113, R2, RZ, P2, !PT ;  /* 0x0000000271737210 */ /* 0x010fe400017fe4ff */
[----:B------:R-:W4:Y:S04]  /*e2b40*/  LDL.LU.64 R112, [R1+0x3918] ;  /* 0x0039180001707983 */ /* 0x000f280000300a00 */
[----:B------:R1:W-:Y:S04]  /*e2b50*/  STL [R1+0xcc8], R114 ;  /* 0x000cc87201007387 */ /* 0x0003e80000100800 */
[----:B------:R-:W-:Y:S04]  /*e2b60*/  STL [R1+0xcc4], R115 ;  /* 0x000cc47301007387 */ /* 0x000fe80000100800 */
[----:B------:R-:W4:Y:S01]  /*e2b70*/  LDL.LU.64 R120, [R1+0x3910] ;  /* 0x0039100001787983 */ /* 0x000f220000300a00 */
[----:B-1----:R-:W-:-:S05]  /*e2b80*/  IADD3 R114, P2, R110, R249, RZ ;  /* 0x000000f96e727210 */ /* 0x002fca0007f5e0ff */
[----:B------:R-:W-:Y:S01]  /*e2b90*/  STL [R1+0xfb0], R114 ;  /* 0x000fb07201007387 */ /* 0x000fe20000100800 */
[----:B------:R-:W-:-:S03]  /*e2ba0*/  IMAD.X R110, R111, 0x1, R2, P2 ;  /* 0x000000016f6e7824 */ /* 0x000fc600010e0602 */
[----:B------:R-:W4:Y:S04]  /*e2bb0*/  LDL.LU.64 R118, [R1+0x3438] ;  /* 0x0034380001767983 */ /* 0x000f280000300a00 */
[----:B------:R1:W-:Y:S04]  /*e2bc0*/  STL [R1+0xf7c], R110 ;  /* 0x000f7c6e01007387 */ /* 0x0003e80000100800 */
[----:B------:R-:W4:Y:S01]  /*e2bd0*/  LDL.LU.64 R116, [R1+0x3430] ;  /* 0x0034300001747983 */ /* 0x000f220000300a00 */
[----:B--2---:R-:W-:-:S04]  /*e2be0*/  IADD3 R111, P2, R34, R249, RZ ;  /* 0x000000f9226f7210 */ /* 0x004fc80007f5e0ff */
[----:B-1----:R-:W-:Y:S01]  /*e2bf0*/  IADD3.X R110, R35, R2, RZ, P2, !PT ;  /* 0x00000002236e7210 */ /* 0x002fe200017fe4ff */
[----:B------:R-:W-:Y:S04]  /*e2c00*/  STL [R1+0xfb8], R111 ;  /* 0x000fb86f01007387 */ /* 0x000fe80000100800 */
[----:B------:R-:W2:Y:S04]  /*e2c10*/  LDL.LU.64 R34, [R1+0x3338] ;  /* 0x0033380001227983 */ /* 0x000ea80000300a00 */
[----:B------:R1:W-:Y:S02]  /*e2c20*/  STL [R1+0xfb4], R110 ;  /* 0x000fb46e01007387 */ /* 0x0003e40000100800 */
[----:B-1----:R-:W-:-:S05]  /*e2c30*/  IADD3 R110, P2, R32, R249, RZ ;  /* 0x000000f9206e7210 */ /* 0x002fca0007f5e0ff */
[----:B------:R-:W-:Y:S02]  /*e2c40*/  IMAD.X R111, R33, 0x1, R2, P2 ;  /* 0x00000001216f7824 */ /* 0x000fe400010e0602 */
[----:B------:R-:W2:Y:S04]  /*e2c50*/  LDL.LU.64 R32, [R1+0x3330] ;  /* 0x0033300001207983 */ /* 0x000ea80000300a00 */
[----:B------:R1:W-:Y:S04]  /*e2c60*/  STL [R1+0x17a0], R110 ;  /* 0x0017a06e01007387 */ /* 0x0003e80000100800 */
[----:B------:R-:W-:Y:S04]  /*e2c70*/  STL [R1+0x179c], R111 ;  /* 0x00179c6f01007387 */ /* 0x000fe80000100800 */
[----:B------:R-:W2:Y:S01]  /*e2c80*/  LDL.LU.64 R114, [R1+0x3288] ;  /* 0x0032880001727983 */ /* 0x000ea20000300a00 */
[----:B-1----:R-:W-:-:S04]  /*e2c90*/  IADD3 R110, P2, R38, R249, RZ ;  /* 0x000000f9266e7210 */ /* 0x002fc80007f5e0ff */
[----:B------:R-:W-:Y:S01]  /*e2ca0*/  IADD3.X R38, R39, R2, RZ, P2, !PT ;  /* 0x0000000227267210 */ /* 0x000fe200017fe4ff */
[----:B------:R1:W-:Y:S04]  /*e2cb0*/  STL [R1+0x17a8], R110 ;  /* 0x0017a86e01007387 */ /* 0x0003e80000100800 */
[----:B------:R1:W-:Y:S02]  /*e2cc0*/  STL [R1+0x17a4], R38 ;  /* 0x0017a42601007387 */ /* 0x0003e40000100800 */
[-C--:B-1----:R-:W-:Y:S02]  /*e2cd0*/  IADD3 R110, P2, R30, R249.reuse, RZ ;  /* 0x000000f91e6e7210 */ /* 0x082fe40007f5e0ff */
[----:B------:R-:W2:Y:S03]  /*e2ce0*/  LDL.LU.64 R38, [R1+0x3280] ;  /* 0x0032800001267983 */ /* 0x000ea60000300a00 */
[----:B------:R-:W-:Y:S01]  /*e2cf0*/  IMAD.X R30, R31, 0x1, R2, P2 ;  /* 0x000000011f1e7824 */ /* 0x000fe200010e0602 */
[----:B------:R-:W-:Y:S04]  /*e2d00*/  STL [R1+0x18a0], R110 ;  /* 0x0018a06e01007387 */ /* 0x000fe80000100800 */
[----:B------:R1:W-:Y:S04]  /*e2d10*/  STL [R1+0x189c], R30 ;  /* 0x00189c1e01007387 */ /* 0x0003e80000100800 */
[----:B-1----:R-:W2:Y:S01]  /*e2d20*/  LDL.LU.64 R30, [R1+0x31b8] ;  /* 0x0031b800011e7983 */ /* 0x002ea20000300a00 */
[----:B---3--:R-:W-:-:S04]  /*e2d30*/  IADD3 R111, P2, R28, R249, RZ ;  /* 0x000000f91c6f7210 */ /* 0x008fc80007f5e0ff */
[----:B------:R-:W-:Y:S01]  /*e2d40*/  IADD3.X R110, R29, R2, RZ, P2, !PT ;  /* 0x000000021d6e7210 */ /* 0x000fe200017fe4ff */
[----:B------:R4:W-:Y:S04]  /*e2d50*/  STL [R1+0x18a8], R111 ;  /* 0x0018a86f01007387 */ /* 0x0009e80000100800 */
[----:B------:R-:W3:Y:S04]  /*e2d60*/  LDL.LU.64 R28, [R1+0x31b0] ;  /* 0x0031b000011c7983 */ /* 0x000ee80000300a00 */
[----:B------:R1:W-:Y:S01]  /*e2d70*/  STL [R1+0x18a4], R110 ;  /* 0x0018a46e01007387 */ /* 0x0003e20000100800 */
[----:B----4-:R-:W-:-:S05]  /*e2d80*/  IADD3 R111, P2, R112, R249, RZ ;  /* 0x000000f9706f7210 */ /* 0x010fca0007f5e0ff */
[----:B-1----:R-:W-:Y:S01]  /*e2d90*/  IMAD.X R110, R113, 0x1, R2, P2 ;  /* 0x00000001716e7824 */ /* 0x002fe200010e0602 */
[----:B------:R-:W-:-:S04]  /*e2da0*/  IADD3 R113, P2, R120, R249, RZ ;  /* 0x000000f978717210 */ /* 0x000fc80007f5e0ff */
[----:B------:R-:W-:Y:S02]  /*e2db0*/  IADD3.X R112, R121, R2, RZ, P2, !PT ;  /* 0x0000000279707210 */ /* 0x000fe400017fe4ff */
[----:B------:R-:W-:-:S05]  /*e2dc0*/  IADD3 R201, P2, R118, R249, RZ ;  /* 0x000000f976c97210 */ /* 0x000fca0007f5e0ff */
[----:B------:R-:W-:Y:S01]  /*e2dd0*/  IMAD.X R200, R119, 0x1, R2, P2 ;  /* 0x0000000177c87824 */ /* 0x000fe200010e0602 */
[----:B------:R-:W-:-:S04]  /*e2de0*/  IADD3 R203, P2, R116, R249, RZ ;  /* 0x000000f974cb7210 */ /* 0x000fc80007f5e0ff */
[----:B------:R-:W-:Y:S02]  /*e2df0*/  IADD3.X R202, R117, R2, RZ, P2, !PT ;  /* 0x0000000275ca7210 */ /* 0x000fe400017fe4ff */
[----:B--2---:R-:W-:-:S05]  /*e2e00*/  IADD3 R117, P2, R34, R249, RZ ;  /* 0x000000f922757210 */ /* 0x004fca0007f5e0ff */
[----:B------:R-:W-:Y:S02]  /*e2e10*/  IMAD.X R116, R35, 0x1, R2, P2 ;  /* 0x0000000123747824 */ /* 0x000fe400010e0602 */
[----:B------:R-:W2:Y:S04]  /*e2e20*/  LDL.LU.64 R34, [R1+0x3108] ;  /* 0x0031080001227983 */ /* 0x000ea80000300a00 */
[----:B------:R1:W-:Y:S04]  /*e2e30*/  STL [R1+0xcd0], R117 ;  /* 0x000cd07501007387 */ /* 0x0003e80000100800 */
[----:B------:R4:W-:Y:S01]  /*e2e40*/  STL [R1+0xccc], R116 ;  /* 0x000ccc7401007387 */ /* 0x0009e20000100800 */
[----:B-1----:R-:W-:-:S04]  /*e2e50*/  IADD3 R117, P2, R32, R249, RZ ;  /* 0x000000f920757210 */ /* 0x002fc80007f5e0ff */
[----:B----4-:R-:W-:Y:S02]  /*e2e60*/  IADD3.X R116, R33, R2, RZ, P2, !PT ;  /* 0x0000000221747210 */ /* 0x010fe400017fe4ff */
[----:B------:R-:W4:Y:S01]  /*e2e70*/  LDL.LU.64 R32, [R1+0x3100] ;  /* 0x0031000001207983 */ /* 0x000f220000300a00 */
[----:B------:R-:W-:-:S03]  /*e2e80*/  IADD3 R118, P2, R114, R249, RZ ;  /* 0x000000f972767210 */ /* 0x000fc60007f5e0ff */
[----:B------:R-:W-:Y:S04]  /*e2e90*/  STL [R1+0xcd8], R117 ;  /* 0x000cd87501007387 */ /* 0x000fe80000100800 */
[----:B------:R1:W-:Y:S01]  /*e2ea0*/  STL [R1+0xcd4], R116 ;  /* 0x000cd47401007387 */ /* 0x0003e20000100800 */
[----:B------:R-:W-:-:S03]  /*e2eb0*/  IMAD.X R115, R115, 0x1, R2, P2 ;  /* 0x0000000173737824 */ /* 0x000fc600010e0602 */
[----:B-1----:R-:W4:Y:S04]  /*e2ec0*/  LDL.LU.64 R116, [R1+0x3908] ;  /* 0x0039080001747983 */ /* 0x002f280000300a00 */
[----:B------:R-:W-:Y:S01]  /*e2ed0*/  STL [R1+0xfd0], R118 ;  /* 0x000fd07601007387 */ /* 0x000fe20000100800 */
[----:B------:R-:W-:-:S03]  /*e2ee0*/  IADD3 R114, P2, R38, R249, RZ ;  /* 0x000000f926727210 */ /* 0x000fc60007f5e0ff */
[----:B------:R-:W-:Y:S04]  /*e2ef0*/  STL [R1+0xfbc], R115 ;  /* 0x000fbc7301007387 */ /* 0x000fe80000100800 */
[----:B------:R-:W4:Y:S01]  /*e2f00*/  LDL.LU.64 R124, [R1+0x3900] ;  /* 0x00390000017c7983 */ /* 0x000f220000300a00 */
[----:B------:R-:W-:-:S03]  /*e2f10*/  IADD3.X R38, R39, R2, RZ, P2, !PT ;  /* 0x0000000227267210 */ /* 0x000fc600017fe4ff */
[----:B------:R-:W-:Y:S04]  /*e2f20*/  STL [R1+0xfd8], R114 ;  /* 0x000fd87201007387 */ /* 0x000fe80000100800 */
[----:B------:R-:W4:Y:S04]  /*e2f30*/  LDL.LU.64 R122, [R1+0x3448] ;  /* 0x00344800017a7983 */ /* 0x000f280000300a00 */
[----:B------:R1:W-:Y:S01]  /*e2f40*/  STL [R1+0xfd4], R38 ;  /* 0x000fd42601007387 */ /* 0x0003e20000100800 */
[----:B------:R-:W-:-:S03]  /*e2f50*/  IADD3 R39, P2, R30, R249, RZ ;  /* 0x000000f91e277210 */ /* 0x000fc60007f5e0ff */
[----:B------:R-:W4:Y:S04]  /*e2f60*/  LDL.LU.64 R120, [R1+0x3440] ;  /* 0x0034400001787983 */ /* 0x000f280000300a00 */
[----:B------:R-:W-:Y:S01]  /*e2f70*/  STL [R1+0x17b0], R39 ;  /* 0x0017b02701007387 */ /* 0x000fe20000100800 */
[----:B-1----:R-:W-:-:S03]  /*e2f80*/  IMAD.X R38, R31, 0x1, R2, P2 ;  /* 0x000000011f267824 */ /* 0x002fc600010e0602 */
[----:B------:R-:W4:Y:S04]  /*e2f90*/  LDL.LU.64 R30, [R1+0x3348] ;  /* 0x00334800011e7983 */ /* 0x000f280000300a00 */
[----:B------:R3:W-:Y:S02]  /*e2fa0*/  STL [R1+0x17ac], R38 ;  /* 0x0017ac2601007387 */ /* 0x0007e40000100800 */
[----:B---3--:R-:W-:-:S04]  /*e2fb0*/  IADD3 R38, P2, R28, R249, RZ ;  /* 0x000000f91c267210 */ /* 0x008fc80007f5e0ff */
[----:B------:R-:W-:Y:S02]  /*e2fc0*/  IADD3.X R39, R29, R2, RZ, P2, !PT ;  /* 0x000000021d277210 */ /* 0x000fe400017fe4ff */
[----:B------:R-:W3:Y:S04]  /*e2fd0*/  LDL.LU.64 R28, [R1+0x3340] ;  /* 0x00334000011c7983 */ /* 0x000ee80000300a00 */
[----:B------:R2:W-:Y:S04]  /*e2fe0*/  STL [R1+0x17b8], R38 ;  /* 0x0017b82601007387 */ /* 0x0005e80000100800 */
[----:B------:R-:W-:Y:S04]  /*e2ff0*/  STL [R1+0x17b4], R39 ;  /* 0x0017b42701007387 */ /* 0x000fe80000100800 */
[----:B------:R-:W3:Y:S01]  /*e3000*/  LDL.LU.64 R118, [R1+0x32b8] ;  /* 0x0032b80001767983 */ /* 0x000ee20000300a00 */
[----:B--2---:R-:W-:-:S05]  /*e3010*/  IADD3 R38, P2, R34, R249, RZ ;  /* 0x000000f922267210 */ /* 0x004fca0007f5e0ff */
[----:B------:R-:W-:Y:S01]  /*e3020*/  IMAD.X R35, R35, 0x1, R2, P2 ;  /* 0x0000000123237824 */ /* 0x000fe200010e0602 */
[----:B------:R1:W-:Y:S04]  /*e3030*/  STL [R1+0x18b0], R38 ;  /* 0x0018b02601007387 */ /* 0x0003e80000100800 */
[----:B------:R-:W-:Y:S04]  /*e3040*/  STL [R1+0x18ac], R35 ;  /* 0x0018ac2301007387 */ /* 0x000fe80000100800 */
[----:B-1----:R-:W2:Y:S01]  /*e3050*/  LDL.LU.64 R38, [R1+0x32b0] ;  /* 0x0032b00001267983 */ /* 0x002ea20000300a00 */
[----:B----4-:R-:W-:-:S04]  /*e3060*/  IADD3 R34, P2, R32, R249, RZ ;  /* 0x000000f920227210 */ /* 0x010fc80007f5e0ff */
[----:B------:R-:W-:Y:S01]  /*e3070*/  IADD3.X R32, R33, R2, RZ, P2, !PT ;  /* 0x0000000221207210 */ /* 0x000fe200017fe4ff */
[----:B------:R1:W-:Y:S04]  /*e3080*/  STL [R1+0x18b8], R34 ;  /* 0x0018b82201007387 */ /* 0x0003e80000100800 */
[----:B-1----:R-:W4:Y:S01]  /*e3090*/  LDL.LU.64 R34, [R1+0x31d8] ;  /* 0x0031d80001227983 */ /* 0x002f220000300a00 */
[----:B------:R-:W-:-:S05]  /*e30a0*/  IADD3 R115, P2, R116, R249, RZ ;  /* 0x000000f974737210 */ /* 0x000fca0007f5e0ff */
[----:B------:R-:W-:Y:S01]  /*e30b0*/  IMAD.X R114, R117, 0x1, R2, P2 ;  /* 0x0000000175727824 */ /* 0x000fe200010e0602 */
[----:B------:R-:W-:-:S04]  /*e30c0*/  IADD3 R117, P2, R124, R249, RZ ;  /* 0x000000f97c757210 */ /* 0x000fc80007f5e0ff */
[-C--:B------:R-:W-:Y:S02]  /*e30d0*/  IADD3.X R116, R125, R2.reuse, RZ, P2, !PT ;  /* 0x000000027d747210 */ /* 0x080fe400017fe4ff */
[-C--:B------:R-:W-:Y:S01]  /*e30e0*/  IADD3 R205, P2, R122, R249.reuse, RZ ;  /* 0x000000f97acd7210 */ /* 0x080fe20007f5e0ff */
[----:B------:R1:W-:Y:S04]  /*e30f0*/  STL [R1+0x18b4], R32 ;  /* 0x0018b42001007387 */ /* 0x0003e80000100800 */
[----:B------:R-:W-:Y:S01]  /*e3100*/  IMAD.X R204, R123, 0x1, R2, P2 ;  /* 0x000000017bcc7824 */ /* 0x000fe200010e0602 */
[----:B------:R-:W-:Y:S01]  /*e3110*/  IADD3 R207, P2, R120, R249, RZ ;  /* 0x000000f978cf7210 */ /* 0x000fe20007f5e0ff */
[----:B-1----:R-:W4:Y:S03]  /*e3120*/  LDL.LU.64 R32, [R1+0x31d0] ;  /* 0x0031d00001207983 */ /* 0x002f260000300a00 */
[----:B------:R-:W-:-:S02]  /*e3130*/  IADD3.X R206, R121, R2, RZ, P2, !PT ;  /* 0x0000000279ce7210 */ /* 0x000fc400017fe4ff */
[----:B------:R-:W-:-:S05]  /*e3140*/  IADD3 R120, P2, R30, R249, RZ ;  /* 0x000000f91e787210 */ /* 0x000fca0007f5e0ff */
[----:B------:R-:W-:Y:S02]  /*e3150*/  IMAD.X R121, R31, 0x1, R2, P2 ;  /* 0x000000011f797824 */ /* 0x000fe400010e0602 */
[----:B------:R-:W4:Y:S04]  /*e3160*/  LDL.LU.64 R30, [R1+0x3148] ;  /* 0x00314800011e7983 */ /* 0x000f280000300a00 */
[----:B------:R3:W-:Y:S04]  /*e3170*/  STL [R1+0xce0], R120 ;  /* 0x000ce07801007387 */ /* 0x0007e80000100800 */
[----:B------:R1:W-:Y:S01]  /*e3180*/  STL [R1+0xcdc], R121 ;  /* 0x000cdc7901007387 */ /* 0x0003e20000100800 */
[----:B---3--:R-:W-:-:S04]  /*e3190*/  IADD3 R120, P2, R28, R249, RZ ;  /* 0x000000f91c787210 */ /* 0x008fc80007f5e0ff */
[----:B-1----:R-:W-:Y:S02]  /*e31a0*/  IADD3.X R121, R29, R2, RZ, P2, !PT ;  /* 0x000000021d797210 */ /* 0x002fe400017fe4ff */
[----:B------:R-:W3:Y:S04]  /*e31b0*/  LDL.LU.64 R28, [R1+0x3140] ;  /* 0x00314000011c7983 */ /* 0x000ee80000300a00 */
[----:B------:R1:W-:Y:S02]  /*e31c0*/  STL [R1+0xce8], R120 ;  /* 0x000ce87801007387 */ /* 0x0003e40000100800 */
[-C--:B-1----:R-:W-:Y:S02]  /*e31d0*/  IADD3 R120, P2, R118, R249.reuse, RZ ;  /* 0x000000f976787210 */ /* 0x082fe40007f5e0ff */
[----:B------:R-:W-:Y:S03]  /*e31e0*/  STL [R1+0xce4], R121 ;  /* 0x000ce47901007387 */ /* 0x000fe60000100800 */
[----:B------:R-:W-:Y:S01]  /*e31f0*/  IMAD.X R119, R119, 0x1, R2, P2 ;  /* 0x0000000177777824 */ /* 0x000fe200010e0602 */
[----:B------:R1:W-:Y:S04]  /*e3200*/  STL [R1+0x1020], R120 ;  /* 0x0010207801007387 */ /* 0x0003e80000100800 */
[----:B------:R-:W-:Y:S04]  /*e3210*/  STL [R1+0xfdc], R119 ;  /* 0x000fdc7701007387 */ /* 0x000fe80000100800 */
[----:B-1----:R-:W3:Y:S01]  /*e3220*/  LDL.LU.64 R120, [R1+0x38f8] ;  /* 0x0038f80001787983 */ /* 0x002ee20000300a00 */
[----:B--2---:R-:W-:-:S04]  /*e3230*/  IADD3 R118, P2, R38, R249, RZ ;  /* 0x000000f926767210 */ /* 0x004fc80007f5e0ff */
[----:B------:R-:W-:Y:S01]  /*e3240*/  IADD3.X R39, R39, R2, RZ, P2, !PT ;  /* 0x0000000227277210 */ /* 0x000fe200017fe4ff */
[----:B------:R-:W-:Y:S04]  /*e3250*/  STL [R1+0x1028], R118 ;  /* 0x0010287601007387 */ /* 0x000fe80000100800 */
[----:B------:R-:W-:Y:S04]  /*e3260*/  STL [R1+0x1024], R39 ;  /* 0x0010242701007387 */ /* 0x000fe80000100800 */
[----:B------:R-:W2:Y:S01]  /*e3270*/  LDL.LU.64 R128, [R1+0x38f0] ;  /* 0x0038f00001807983 */ /* 0x000ea20000300a00 */
[----:B----4-:R-:W-:-:S05]  /*e3280*/  IADD3 R38, P2, R34, R249, RZ ;  /* 0x000000f922267210 */ /* 0x010fca0007f5e0ff */
[----:B------:R-:W-:Y:S01]  /*e3290*/  IMAD.X R34, R35, 0x1, R2, P2 ;  /* 0x0000000123227824 */ /* 0x000fe200010e0602 */
[----:B------:R-:W-:Y:S04]  /*e32a0*/  STL [R1+0x17c0], R38 ;  /* 0x0017c02601007387 */ /* 0x000fe80000100800 */
[----:B------:R-:W4:Y:S04]  /*e32b0*/  LDL.LU.64 R126, [R1+0x3458] ;  /* 0x00345800017e7983 */ /* 0x000f280000300a00 */
[----:B------:R1:W-:Y:S04]  /*e32c0*/  STL [R1+0x17bc], R34 ;  /* 0x0017bc2201007387 */ /* 0x0003e80000100800 */
[----:B------:R-:W4:Y:S01]  /*e32d0*/  LDL.LU.64 R124, [R1+0x3450] ;  /* 0x00345000017c7983 */ /* 0x000f220000300a00 */
[----:B-1----:R-:W-:-:S04]  /*e32e0*/  IADD3 R34, P2, R32, R249, RZ ;  /* 0x000000f920227210 */ /* 0x002fc80007f5e0ff */
[----:B------:R-:W-:Y:S01]  /*e32f0*/  IADD3.X R32, R33, R2, RZ, P2, !PT ;  /* 0x0000000221207210 */ /* 0x000fe200017fe4ff */
[----:B------:R1:W-:Y:S04]  /*e3300*/  STL [R1+0x17c8], R34 ;  /* 0x0017c82201007387 */ /* 0x0003e80000100800 */
[----:B------:R-:W4:Y:S01]  /*e3310*/  LDL.LU.64 R122, [R1+0x3368] ;  /* 0x00336800017a7983 */ /* 0x000f220000300a00 */
[----:B-1----:R-:W-:-:S03]  /*e3320*/  IADD3 R34, P2, R30, R249, RZ ;  /* 0x000000f91e227210 */ /* 0x002fc60007f5e0ff */
[----:B------:R1:W-:Y:S02]  /*e3330*/  STL [R1+0x17c4], R32 ;  /* 0x0017c42001007387 */ /* 0x0003e40000100800 */
[----:B------:R-:W-:Y:S02]  /*e3340*/  IMAD.X R30, R31, 0x1, R2, P2 ;  /* 0x000000011f1e7824 */ /* 0x000fe400010e0602 */
[----:B-1----:R-:W4:Y:S04]  /*e3350*/  LDL.LU.64 R32, [R1+0x3360] ;  /* 0x0033600001207983 */ /* 0x002f280000300a00 */
[----:B------:R-:W-:Y:S04]  /*e3360*/  STL [R1+0x18c0], R34 ;  /* 0x0018c02201007387 */ /* 0x000fe80000100800 */
[----:B------:R1:W-:Y:S04]  /*e3370*/  STL [R1+0x18bc], R30 ;  /* 0x0018bc1e01007387 */ /* 0x0003e80000100800 */
[----:B-1----:R-:W4:Y:S01]  /*e3380*/  LDL.LU.64 R30, [R1+0x32d8] ;  /* 0x0032d800011e7983 */ /* 0x002f220000300a00 */
[----:B---3--:R-:W-:-:S04]  /*e3390*/  IADD3 R35, P2, R28, R249, RZ ;  /* 0x000000f91c237210 */ /* 0x008fc80007f5e0ff */
[----:B------:R-:W-:Y:S01]  /*e33a0*/  IADD3.X R34, R29, R2, RZ, P2, !PT ;  /* 0x000000021d227210 */ /* 0x000fe200017fe4ff */
[----:B------:R-:W-:Y:S04]  /*e33b0*/  STL [R1+0x18c8], R35 ;  /* 0x0018c82301007387 */ /* 0x000fe80000100800 */
[----:B------:R-:W3:Y:S04]  /*e33c0*/  LDL.LU.64 R28, [R1+0x32d0] ;  /* 0x0032d000011c7983 */ /* 0x000ee80000300a00 */
[----:B------:R1:W-:Y:S04]  /*e33d0*/  STL [R1+0x18c4], R34 ;  /* 0x0018c42201007387 */ /* 0x0003e80000100800 */
[----:B------:R-:W3:Y:S04]  /*e33e0*/  LDL.LU.64 R38, [R1+0x3218] ;  /* 0x0032180001267983 */ /* 0x000ee80000300a00 */
[----:B-1----:R-:W3:Y:S01]  /*e33f0*/  LDL.LU.64 R34, [R1+0x3210] ;  /* 0x0032100001227983 */ /* 0x002ee20000300a00 */
[----:B------:R-:W-:-:S05]  /*e3400*/  IADD3 R119, P2, R120, R249, RZ ;  /* 0x000000f978777210 */ /* 0x000fca0007f5e0ff */
[----:B------:R-:W-:Y:S01]  /*e3410*/  IMAD.X R118, R121, 0x1, R2, P2 ;  /* 0x0000000179767824 */ /* 0x000fe200010e0602 */
[----:B--2---:R-:W-:-:S04]  /*e3420*/  IADD3 R121, P2, R128, R249, RZ ;  /* 0x000000f980797210 */ /* 0x004fc80007f5e0ff */
[----:B------:R-:W-:Y:S02]  /*e3430*/  IADD3.X R120, R129, R2, RZ, P2, !PT ;  /* 0x0000000281787210 */ /* 0x000fe400017fe4ff */
[----:B----4-:R-:W-:-:S05]  /*e3440*/  IADD3 R209, P2, R126, R249, RZ ;  /* 0x000000f97ed17210 */ /* 0x010fca0007f5e0ff */
[----:B------:R-:W-:Y:S01]  /*e3450*/  IMAD.X R208, R127, 0x1, R2, P2 ;  /* 0x000000017fd07824 */ /* 0x000fe200010e0602 */
[----:B------:R-:W-:-:S04]  /*e3460*/  IADD3 R211, P2, R124, R249, RZ ;  /* 0x000000f97cd37210 */ /* 0x000fc80007f5e0ff */
[----:B------:R-:W-:Y:S02]  /*e3470*/  IADD3.X R210, R125, R2, RZ, P2, !PT ;  /* 0x000000027dd27210 */ /* 0x000fe400017fe4ff */
[----:B------:R-:W-:-:S05]  /*e3480*/  IADD3 R125, P2, R122, R249, RZ ;  /* 0x000000f97a7d7210 */ /* 0x000fca0007f5e0ff */
[----:B------:R-:W-:Y:S01]  /*e3490*/  IMAD.X R124, R123, 0x1, R2, P2 ;  /* 0x000000017b7c7824 */ /* 0x000fe200010e0602 */
[----:B------:R-:W-:Y:S04]  /*e34a0*/  STL [R1+0xcf0], R125 ;  /* 0x000cf07d01007387 */ /* 0x000fe80000100800 */
[----:B------:R-:W-:Y:S01]  /*e34b0*/  STL [R1+0xcec], R124 ;  /* 0x000cec7c01007387 */ /* 0x000fe20000100800 */
[----:B------:R-:W-:-:S04]  /*e34c0*/  IADD3 R122, P2, R32, R249, RZ ;  /* 0x000000f9207a7210 */ /* 0x000fc80007f5e0ff */
[----:B------:R-:W-:Y:S02]  /*e34d0*/  IADD3.X R123, R33, R2, RZ, P2, !PT ;  /* 0x00000002217b7210 */ /* 0x000fe400017fe4ff */
[----:B------:R-:W2:Y:S04]  /*e34e0*/  LDL.LU.64 R32, [R1+0x38e8] ;  /* 0x0038e80001207983 */ /* 0x000ea80000300a00 */
[----:B------:R1:W-:Y:S04]  /*e34f0*/  STL [R1+0xcf8], R122 ;  /* 0x000cf87a01007387 */ /* 0x0003e80000100800 */
[----:B------:R4:W-:Y:S01]  /*e3500*/  STL [R1+0xcf4], R123 ;  /* 0x000cf47b01007387 */ /* 0x0009e20000100800 */
[----:B-1----:R-:W-:-:S05]  /*e3510*/  IADD3 R122, P2, R30, R249, RZ ;  /* 0x000000f91e7a7210 */ /* 0x002fca0007f5e0ff */
[----:B----4-:R-:W-:Y:S02]  /*e3520*/  IMAD.X R123, R31, 0x1, R2, P2 ;  /* 0x000000011f7b7824 */ /* 0x010fe400010e0602 */
[----:B------:R-:W4:Y:S04]  /*e3530*/  LDL.LU.64 R30, [R1+0x38e0] ;  /* 0x0038e000011e7983 */ /* 0x000f280000300a00 */
[----:B------:R3:W-:Y:S04]  /*e3540*/  STL [R1+0x1070], R122 ;  /* 0x0010707a01007387 */ /* 0x0007e80000100800 */
[----:B------:R1:W-:Y:S01]  /*e3550*/  STL [R1+0x102c], R123 ;  /* 0x00102c7b01007387 */ /* 0x0003e20000100800 */
[----:B---3--:R-:W-:-:S04]  /*e3560*/  IADD3 R122, P2, R28, R249, RZ ;  /* 0x000000f91c7a7210 */ /* 0x008fc80007f5e0ff */
[----:B-1----:R-:W-:Y:S02]  /*e3570*/  IADD3.X R123, R29, R2, RZ, P2, !PT ;  /* 0x000000021d7b7210 */ /* 0x002fe400017fe4ff */
[----:B------:R-:W3:Y:S04]  /*e3580*/  LDL.LU.64 R28, [R1+0x38d8] ;  /* 0x0038d800011c7983 */ /* 0x000ee80000300a00 */
[----:B------:R1:W-:Y:S04]  /*e3590*/  STL [R1+0x1078], R122 ;  /* 0x0010787a01007387 */ /* 0x0003e80000100800 */
[----:B------:R-:W-:Y:S04]  /*e35a0*/  STL [R1+0x1074], R123 ;  /* 0x0010747b01007387 */ /* 0x000fe80000100800 */
[----:B------:R-:W3:Y:S01]  /*e35b0*/  LDL.LU.64 R130, [R1+0x38d0] ;  /* 0x0038d00001827983 */ /* 0x000ee20000300a00 */
[----:B-1----:R-:W-:-:S05]  /*e35c0*/  IADD3 R122, P2, R38, R249, RZ ;  /* 0x000000f9267a7210 */ /* 0x002fca0007f5e0ff */
[----:B------:R-:W-:Y:S01]  /*e35d0*/  IMAD.X R39, R39, 0x1, R2, P2 ;  /* 0x0000000127277824 */ /* 0x000fe200010e0602 */
[----:B------:R-:W-:Y:S01]  /*e35e0*/  STL [R1+0x17d0], R122 ;  /* 0x0017d07a01007387 */ /* 0x000fe20000100800 */
[----:B------:R-:W-:-:S03]  /*e35f0*/  IADD3 R38, P2, R34, R249, RZ ;  /* 0x000000f922267210 */ /* 0x000fc60007f5e0ff */
[----:B------:R-:W-:Y:S04]  /*e3600*/  STL [R1+0x17cc], R39 ;  /* 0x0017cc2701007387 */ /* 0x000fe80000100800 */
[----:B------:R-:W3:Y:S01]  /*e3610*/  LDL.LU.64 R132, [R1+0x38c8] ;  /* 0x0038c80001847983 */ /* 0x000ee20000300a00 */
[----:B------:R-:W-:-:S03]  /*e3620*/  IADD3.X R34, R35, R2, RZ, P2, !PT ;  /* 0x0000000223227210 */ /* 0x000fc600017fe4ff */
[----:B------:R1:W-:Y:S04]  /*e3630*/  STL [R1+0x17d8], R38 ;  /* 0x0017d82601007387 */ /* 0x0003e80000100800 */
[----:B------:R-:W3:Y:S04]  /*e3640*/  LDL.LU.64 R134, [R1+0x38c0] ;  /* 0x0038c00001867983 */ /* 0x000ee80000300a00 */
[----:B------:R1:W-:Y:S04]  /*e3650*/  STL [R1+0x17d4], R34 ;  /* 0x0017d42201007387 */ /* 0x0003e80000100800 */
[----:B------:R-:W3:Y:S04]  /*e3660*/  LDL.LU.64 R136, [R1+0x38b8] ;  /* 0x0038b80001887983 */ /* 0x000ee80000300a00 */
[----:B-1----:R-:W3:Y:S04]  /*e3670*/  LDL.LU.64 R38, [R1+0x38b0] ;  /* 0x0038b00001267983 */ /* 0x002ee80000300a00 */
[----:B------:R-:W3:Y:S01]  /*e3680*/  LDL.LU.64 R34, [R1+0x38a8] ;  /* 0x0038a80001227983 */ /* 0x000ee20000300a00 */
[----:B--2---:R-:W-:-:S05]  /*e3690*/  IADD3 R123, P2, R32, R249, RZ ;  /* 0x000000f9207b7210 */ /* 0x004fca0007f5e0ff */
[----:B------:R-:W-:Y:S02]  /*e36a0*/  IMAD.X R122, R33, 0x1, R2, P2 ;  /* 0x00000001217a7824 */ /* 0x000fe400010e0602 */
[----:B------:R-:W2:Y:S01]  /*e36b0*/  LDL.LU.64 R32, [R1+0x38a0] ;  /* 0x0038a00001207983 */ /* 0x000ea20000300a00 */
[----:B----4-:R-:W-:-:S04]  /*e36c0*/  IADD3 R125, P2, R30, R249, RZ ;  /* 0x000000f91e7d7210 */ /* 0x010fc80007f5e0ff */
[----:B------:R-:W-:Y:S02]  /*e36d0*/  IADD3.X R124, R31, R2, RZ, P2, !PT ;  /* 0x000000021f7c7210 */ /* 0x000fe400017fe4ff */
[----:B------:R-:W4:Y:S01]  /*e36e0*/  LDL.LU.64 R30, [R1+0x3898] ;  /* 0x00389800011e7983 */ /* 0x000f220000300a00 */
[----:B---3--:R-:W-:-:S05]  /*e36f0*/  IADD3 R127, P2, R28, R249, RZ ;  /* 0x000000f91c7f7210 */ /* 0x008fca0007f5e0ff */
[----:B------:R-:W-:Y:S02]  /*e3700*/  IMAD.X R126, R29, 0x1, R2, P2 ;  /* 0x000000011d7e7824 */ /* 0x000fe400010e0602 */
[----:B------:R-:W3:Y:S04]  /*e3710*/  LDL.LU.64 R28, [R1+0x3890] ;  /* 0x00389000011c7983 */ /* 0x000ee80000300a00 */
[----:B------:R-:W3:Y:S01]  /*e3720*/  LDL.LU.64 R250, [R1+0x3888] ;  /* 0x0038880001fa7983 */ /* 0x000ee20000300a00 */
[----:B------:R-:W-:-:S03]  /*e3730*/  IADD3 R129, P2, R130, R249, RZ ;  /* 0x000000f982817210 */ /* 0x000fc60007f5e0ff */
[----:B------:R-:W3:Y:S01]  /*e3740*/  LDL.LU R248, [R1+0x4590] ;  /* 0x0045900001f87983 */ /* 0x000ee20000300800 */
[----:B------:R-:W-:-:S03]  /*e3750*/  IADD3.X R128, R131, R2, RZ, P2, !PT ;  /* 0x0000000283807210 */ /* 0x000fc600017fe4ff */
[----:B------:R-:W3:Y:S04]  /*e3760*/  LDL.LU R247, [R1+0x4598] ;  /* 0x0045980001f77983 */ /* 0x000ee80000300800 */
[----:B------:R-:W3:Y:S04]  /*e3770*/  LDL.LU R246, [R1+0x45a0] ;  /* 0x0045a00001f67983 */ /* 0x000ee80000300800 */
[----:B------:R-:W3:Y:S01]  /*e3780*/  LDL.LU R245, [R1+0x45a8] ;  /* 0x0045a80001f57983 */ /* 0x000ee20000300800 */
[----:B------:R-:W-:-:S03]  /*e3790*/  IADD3 R131, P2, R132, R249, RZ ;  /* 0x000000f984837210 */ /* 0x000fc60007f5e0ff */
[----:B------:R-:W3:Y:S02]  /*e37a0*/  LDL.LU R244, [R1+0x45b0] ;  /* 0x0045b00001f47983 */ /* 0x000ee40000300800 */
[----:B------:R-:W-:Y:S01]  /*e37b0*/  IMAD.X R130, R133, 0x1, R2, P2 ;  /* 0x0000000185827824 */ /* 0x000fe200010e0602 */
[----:B------:R-:W-:-:S04]  /*e37c0*/  IADD3 R133, P2, R134, R249, RZ ;  /* 0x000000f986857210 */ /* 0x000fc80007f5e0ff */
[----:B------:R-:W-:Y:S02]  /*e37d0*/  IADD3.X R132, R135, R2, RZ, P2, !PT ;  /* 0x0000000287847210 */ /* 0x000fe400017fe4ff */
[----:B------:R-:W-:-:S05]  /*e37e0*/  IADD3 R135, P2, R136, R249, RZ ;  /* 0x000000f988877210 */ /* 0x000fca0007f5e0ff */
[----:B------:R-:W-:Y:S01]  /*e37f0*/  IMAD.X R134, R137, 0x1, R2, P2 ;  /* 0x0000000189867824 */ /* 0x000fe200010e0602 */
[----:B------:R-:W-:-:S04]  /*e3800*/  IADD3 R137, P2, R38, R249, RZ ;  /* 0x000000f926897210 */ /* 0x000fc80007f5e0ff */
[----:B------:R-:W-:Y:S02]  /*e3810*/  IADD3.X R136, R39, R2, RZ, P2, !PT ;  /* 0x0000000227887210 */ /* 0x000fe400017fe4ff */
[-C--:B------:R-:W-:Y:S01]  /*e3820*/  IADD3 R139, P2, R34, R249.reuse, RZ ;  /* 0x000000f9228b7210 */ /* 0x080fe20007f5e0ff */
[----:B------:R-:W3:Y:S04]  /*e3830*/  LDL.LU R39, [R1+0x458c] ;  /* 0x00458c0001277983 */ /* 0x000ee80000300800 */
[----:B------:R-:W-:Y:S01]  /*e3840*/  IMAD.X R138, R35, 0x1, R2, P2 ;  /* 0x00000001238a7824 */ /* 0x000fe200010e0602 */
[----:B------:R-:W3:Y:S04]  /*e3850*/  LDL.LU R38, [R1+0x45b8] ;  /* 0x0045b80001267983 */ /* 0x000ee80000300800 */
[----:B------:R-:W3:Y:S04]  /*e3860*/  LDL.LU R35, [R1+0x4594] ;  /* 0x0045940001237983 */ /* 0x000ee80000300800 */
[----:B------:R-:W3:Y:S01]  /*e3870*/  LDL.LU R34, [R1+0x45c0] ;  /* 0x0045c00001227983 */ /* 0x000ee20000300800 */
[----:B--2---:R-:W-:-:S04]  /*e3880*/  IADD3 R141, P2, R32, R249, RZ ;  /* 0x000000f9208d7210 */ /* 0x004fc80007f5e0ff */
[----:B------:R-:W-:Y:S02]  /*e3890*/  IADD3.X R140, R33, R2, RZ, P2, !PT ;  /* 0x00000002218c7210 */ /* 0x000fe400017fe4ff */
[----:B------:R-:W2:Y:S04]  /*e38a0*/  LDL.LU R33, [R1+0x459c] ;  /* 0x00459c0001217983 */ /* 0x000ea80000300800 */
[----:B------:R-:W2:Y:S01]  /*e38b0*/  LDL.LU R32, [R1+0x45c8] ;  /* 0x0045c80001207983 */ /* 0x000ea20000300800 */
[----:B----4-:R-:W-:-:S05]  /*e38c0*/  IADD3 R143, P2, R30, R249, RZ ;  /* 0x000000f91e8f7210 */ /* 0x010fca0007f5e0ff */
[----:B------:R-:W-:Y:S02]  /*e38d0*/  IMAD.X R142, R31, 0x1, R2, P2 ;  /* 0x000000011f8e7824 */ /* 0x000fe400010e0602 */
[----:B------:R-:W4:Y:S04]  /*e38e0*/  LDL.LU R31, [R1+0x45a4] ;  /* 0x0045a400011f7983 */ /* 0x000f280000300800 */
[----:B------:R-:W4:Y:S01]  /*e38f0*/  LDL.LU R30, [R1+0x45d0] ;  /* 0x0045d000011e7983 */ /* 0x000f220000300800 */
[----:B---3--:R-:W-:-:S04]  /*e3900*/  IADD3 R145, P2, R28, R249, RZ ;  /* 0x000000f91c917210 */ /* 0x008fc80007f5e0ff */
[----:B------:R-:W-:Y:S02]  /*e3910*/  IADD3.X R144, R29, R2, RZ, P2, !PT ;  /* 0x000000021d907210 */ /* 0x000fe400017fe4ff */
[----:B------:R-:W3:Y:S04]  /*e3920*/  LDL.LU R29, [R1+0x45ac] ;  /* 0x0045ac00011d7983 */ /* 0x000ee80000300800 */
[----:B------:R-:W3:Y:S01]  /*e3930*/  LDL.LU R28, [R1+0x45d8] ;  /* 0x0045d800011c7983 */ /* 0x000ee20000300800 */
[-C--:B------:R-:W-:Y:S02]  /*e3940*/  IADD3 R147, P2, R250, R249.reuse, RZ ;  /* 0x000000f9fa937210 */ /* 0x080fe40007f5e0ff */
[-C--:B------:R-:W-:Y:S02]  /*e3950*/  IADD3 R248, P4, R248, R249.reuse, RZ ;  /* 0x000000f9f8f87210 */ /* 0x080fe40007f9e0ff */
[-C--:B------:R-:W-:Y:S01]  /*e3960*/  IADD3 R247, P5, R247, R249.reuse, RZ ;  /* 0x000000f9f7f77210 */ /* 0x080fe20007fbe0ff */
[----:B------:R-:W-:Y:S01]  /*e3970*/  IMAD.X R146, R251, 0x1, R2, P2 ;  /* 0x00000001fb927824 */ /* 0x000fe200010e0602 */
[-C--:B------:R-:W-:Y:S01]  /*e3980*/  IADD3 R246, P6, R246, R249.reuse, RZ ;  /* 0x000000f9f6f67210 */ /* 0x080fe20007fde0ff */
[----:B------:R1:W-:Y:S01]  /*e3990*/  STL [R1+0x4590], R248 ;  /* 0x004590f801007387 */ /* 0x0003e20000100800 */
[----:B------:R-:W-:-:S03]  /*e39a0*/  IADD3 R245, P2, R245, R249, RZ ;  /* 0x000000f9f5f57210 */ /* 0x000fc60007f5e0ff */
[----:B------:R1:W-:Y:S01]  /*e39b0*/  STL [R1+0x4598], R247 ;  /* 0x004598f701007387 */ /* 0x0003e20000100800 */
[----:B------:R-:W-:-:S03]  /*e39c0*/  IADD3 R244, P3, R244, R249, RZ ;  /* 0x000000f9f4f47210 */ /* 0x000fc60007f7e0ff */
[----:B------:R1:W-:Y:S04]  /*e39d0*/  STL [R1+0x45a0], R246 ;  /* 0x0045a0f601007387 */ /* 0x0003e80000100800 */
[----:B------:R1:W-:Y:S04]  /*e39e0*/  STL [R1+0x45a8], R245 ;  /* 0x0045a8f501007387 */ /* 0x0003e80000100800 */
[----:B------:R1:W-:Y:S01]  /*e39f0*/  STL [R1+0x45b0], R244 ;  /* 0x0045b0f401007387 */ /* 0x0003e20000100800 */
[----:B------:R-:W-:Y:S02]  /*e3a00*/  IADD3.X R39, R39, R2, RZ, P4, !PT ;  /* 0x0000000227277210 */ /* 0x000fe400027fe4ff */
[----:B------:R-:W-:-:S03]  /*e3a10*/  IADD3 R38, P4, R38, R249, RZ ;  /* 0x000000f926267210 */ /* 0x000fc60007f9e0ff */
[----:B------:R1:W-:Y:S01]  /*e3a20*/  STL [R1+0x458c], R39 ;  /* 0x00458c2701007387 */ /* 0x0003e20000100800 */
[----:B------:R-:W-:-:S03]  /*e3a30*/  IMAD.X R35, R35, 0x1, R2, P5 ;  /* 0x0000000123237824 */ /* 0x000fc600028e0602 */
[----:B------:R1:W-:Y:S01]  /*e3a40*/  STL [R1+0x45b8], R38 ;  /* 0x0045b82601007387 */ /* 0x0003e20000100800 */
[----:B------:R-:W-:-:S03]  /*e3a50*/  IADD3 R34, P5, R34, R249, RZ ;  /* 0x000000f922227210 */ /* 0x000fc60007fbe0ff */
[----:B------:R1:W-:Y:S04]  /*e3a60*/  STL [R1+0x4594], R35 ;  /* 0x0045942301007387 */ /* 0x0003e80000100800 */
[----:B------:R1:W-:Y:S01]  /*e3a70*/  STL [R1+0x45c0], R34 ;  /* 0x0045c02201007387 */ /* 0x0003e20000100800 */
[----:B--2---:R-:W-:Y:S02]  /*e3a80*/  IADD3.X R33, R33, R2, RZ, P6, !PT ;  /* 0x0000000221217210 */ /* 0x004fe400037fe4ff */
[----:B------:R-:W-:-:S03]  /*e3a90*/  IADD3 R32, P6, R32, R249, RZ ;  /* 0x000000f920207210 */ /* 0x000fc60007fde0ff */
[----:B------:R2:W-:Y:S04]  /*e3aa0*/  STL [R1+0x459c], R33 ;  /* 0x00459c2101007387 */ /* 0x0005e80000100800 */
[----:B------:R1:W-:Y:S01]  /*e3ab0*/  STL [R1+0x45c8], R32 ;  /* 0x0045c82001007387 */ /* 0x0003e20000100800 */
[----:B----4-:R-:W-:Y:S01]  /*e3ac0*/  IMAD.X R31, R31, 0x1, R2, P2 ;  /* 0x000000011f1f7824 */ /* 0x010fe200010e0602 */
[----:B------:R-:W-:-:S04]  /*e3ad0*/  IADD3 R30, P2, R30, R249, RZ ;  /* 0x000000f91e1e7210 */ /* 0x000fc80007f5e0ff */
[----:B------:R2:W-:Y:S04]  /*e3ae0*/  STL [R1+0x45a4], R31 ;  /* 0x0045a41f01007387 */ /* 0x0005e80000100800 */
[----:B------:R-:W4:Y:S04]  /*e3af0*/  LDL.LU R251, [R1+0x45b4] ;  /* 0x0045b40001fb7983 */ /* 0x000f280000300800 */
[----:B------:R1:W-:Y:S04]  /*e3b00*/  STL [R1+0x45d0], R30 ;  /* 0x0045d01e01007387 */ /* 0x0003e80000100800 */
[----:B------:R-:W4:Y:S01]  /*e3b10*/  LDL.LU R250, [R1+0x4610] ;  /* 0x0046100001fa7983 */ /* 0x000f220000300800 */
[----:B---3--:R-:W-:-:S02]  /*e3b20*/  IADD3.X R29, R29, R2, RZ, P3, !PT ;  /* 0x000000021d1d7210 */ /* 0x008fc40001ffe4ff */
[----:B------:R-:W-:-:S03]  /*e3b30*/  IADD3 R28, P3, R28, R249, RZ ;  /* 0x000000f91c1c7210 */ /* 0x000fc60007f7e0ff */
[----:B------:R3:W-:Y:S04]  /*e3b40*/  STL [R1+0x45ac], R29 ;  /* 0x0045ac1d01007387 */ /* 0x0007e80000100800 */
[----:B-1----:R-:W4:Y:S04]  /*e3b50*/  LDL.LU R248, [R1+0x45bc] ;  /* 0x0045bc0001f87983 */ /* 0x002f280000300800 */
        /* <DEDUP_REMOVED lines=14> */
[----:B-1----:R-:W3:Y:S01]  /*e3c40*/  LDL.LU R28, [R1+0x4624] ;  /* 0x00462400011c7983 */ /* 0x002ee20000300800 */
[----:B----4-:R-:W-:Y:S01]  /*e3c50*/  IMAD.X R251, R251, 0x1, R2, P4 ;  /* 0x00000001fbfb7824 */ /* 0x010fe200020e0602 */
[----:B------:R-:W-:-:S04]  /*e3c60*/  IADD3 R250, P4, R250, R249, RZ ;  /* 0x000000f9fafa7210 */ /* 0x000fc80007f9e0ff */
        /* <DEDUP_REMOVED lines=8> */
[----:B------:R1:W-:Y:S01]  /*e3cf0*/  STL [R1+0x45c4], R246 ;  /* 0x0045c4f601007387 */ /* 0x0003e20000100800 */
[----:B------:R-:W-:-:S03]  /*e3d00*/  IADD3.X R244, R244, R2, RZ, P2, !PT ;  /* 0x00000002f4f47210 */ /* 0x000fc600017fe4ff */
[----:B------:R1:W-:Y:S01]  /*e3d10*/  STL [R1+0x4620], R245 ;  /* 0x004620f501007387 */ /* 0x0003e20000100800 */
        /* <DEDUP_REMOVED lines=8> */
[----:B--2---:R-:W-:-:S03]  /*e3da0*/  IADD3 R33, P4, R33, R249, RZ ;  /* 0x000000f921217210 */ /* 0x004fc60007f9e0ff */
[----:B------:R2:W-:Y:S01]  /*e3db0*/  STL [R1+0x460c], R34 ;  /* 0x00460c2201007387 */ /* 0x0005e20000100800 */
[----:B------:R-:W-:-:S03]  /*e3dc0*/  IMAD.X R32, R32, 0x1, R2, P5 ;  /* 0x0000000120207824 */ /* 0x000fc600028e0602 */
[----:B------:R1:W-:Y:S01]  /*e3dd0*/  STL [R1+0x4638], R33 ;  /* 0x0046382101007387 */ /* 0x0003e20000100800 */
[----:B------:R-:W-:-:S03]  /*e3de0*/  IADD3 R31, P5, R31, R249, RZ ;  /* 0x000000f91f1f7210 */ /* 0x000fc60007fbe0ff */
[----:B------:R2:W-:Y:S01]  /*e3df0*/  STL [R1+0x4614], R32 ;  /* 0x0046142001007387 */ /* 0x0005e20000100800 */
[----:B------:R-:W-:-:S03]  /*e3e00*/  IADD3.X R30, R30, R2, RZ, P6, !PT ;  /* 0x000000021e1e7210 */ /* 0x000fc600037fe4ff */
[----:B------:R2:W-:Y:S01]  /*e3e10*/  STL [R1+0x4640], R31 ;  /* 0x0046401f01007387 */ /* 0x0005e20000100800 */
[----:B---3--:R-:W-:-:S03]  /*e3e20*/  IADD3 R29, P6, R29, R249, RZ ;  /* 0x000000f91d1d7210 */ /* 0x008fc60007fde0ff */
[----:B-1----:R-:W3:Y:S01]  /*e3e30*/  LDL.LU R251, [R1+0x4650] ;  /* 0x0046500001fb7983 */ /* 0x002ee20000300800 */
[----:B------:R-:W-:-:S03]  /*e3e40*/  IMAD.X R28, R28, 0x1, R2, P2 ;  /* 0x000000011c1c7824 */ /* 0x000fc600010e0602 */
[----:B------:R1:W-:Y:S04]  /*e3e50*/  STL [R1+0x461c], R30 ;  /* 0x00461c1e01007387 */ /* 0x0003e80000100800 */
[----:B----4-:R-:W4:Y:S04]  /*e3e60*/  LDL.LU R250, [R1+0x462c] ;  /* 0x00462c0001fa7983 */ /* 0x010f280000300800 */
[----:B------:R1:W-:Y:S04]  /*e3e70*/  STL [R1+0x4648], R29 ;  /* 0x0046481d01007387 */ /* 0x0003e80000100800 */
[----:B------:R-:W4:Y:S04]  /*e3e80*/  LDL.LU R248, [R1+0x4658] ;  /* 0x0046580001f87983 */ /* 0x000f280000300800 */
        /* <DEDUP_REMOVED lines=12> */
[----:B-1----:R-:W2:Y:S04]  /*e3f50*/  LDL.LU R30, [R1+0x46b8] ;  /* 0x0046b800011e7983 */ /* 0x002ea80000300800 */
[----:B------:R-:W2:Y:S04]  /*e3f60*/  LDL.LU R29, [R1+0x4694] ;  /* 0x00469400011d7983 */ /* 0x000ea80000300800 */
[----:B------:R-:W2:Y:S01]  /*e3f70*/  LDL.LU R28, [R1+0x46c0] ;  /* 0x0046c000011c7983 */ /* 0x000ea20000300800 */
[----:B---3--:R-:W-:-:S02]  /*e3f80*/  IADD3 R251, P2, R251, R249, RZ ;  /* 0x000000f9fbfb7210 */ /* 0x008fc40007f5e0ff */
[----:B----4-:R-:W-:-:S03]  /*e3f90*/  IADD3.X R250, R250, R2, RZ, P3, !PT ;  /* 0x00000002fafa7210 */ /* 0x010fc60001ffe4ff */
[----:B------:R-:W-:Y:S01]  /*e3fa0*/  STL [R1+0x4650], R251 ;  /* 0x004650fb01007387 */ /* 0x000fe20000100800 */
[----:B------:R-:W-:-:S03]  /*e3fb0*/  IADD3 R248, P3, R248, R249, RZ ;  /* 0x000000f9f8f87210 */ /* 0x000fc60007f7e0ff */
[----:B------:R-:W-:Y:S01]  /*e3fc0*/  STL [R1+0x462c], R250 ;  /* 0x00462cfa01007387 */ /* 0x000fe20000100800 */
[----:B------:R-:W-:-:S03]  /*e3fd0*/  IMAD.X R247, R247, 0x1, R2, P4 ;  /* 0x00000001f7f77824 */ /* 0x000fc600020e0602 */
[----:B------:R-:W-:Y:S01]  /*e3fe0*/  STL [R1+0x4658], R248 ;  /* 0x004658f801007387 */ /* 0x000fe20000100800 */
[----:B------:R-:W-:-:S03]  /*e3ff0*/  IADD3 R246, P4, R246, R249, RZ ;  /* 0x000000f9f6f67210 */ /* 0x000fc60007f9e0ff */
[----:B------:R-:W-:Y:S01]  /*e4000*/  STL [R1+0x4634], R247 ;  /* 0x004634f701007387 */ /* 0x000fe20000100800 */
[----:B------:R-:W-:-:S03]  /*e4010*/  IADD3.X R245, R245, R2, RZ, P5, !PT ;  /* 0x00000002f5f57210 */ /* 0x000fc60002ffe4ff */
        /* <DEDUP_REMOVED lines=8> */
[----:B------:R1:W-:Y:S01]  /*e40a0*/  STL [R1+0x46a0], R38 ;  /* 0x0046a02601007387 */ /* 0x0003e20000100800 */
[----:B--2---:R-:W-:-:S03]  /*e40b0*/  IADD3 R34, P2, R34, R249, RZ ;  /* 0x000000f922227210 */ /* 0x004fc60007f5e0ff */
[----:B------:R-:W-:Y:S01]  /*e40c0*/  STL [R1+0x464c], R35 ;  /* 0x00464c2301007387 */ /* 0x000fe20000100800 */
[----:B------:R-:W-:-:S03]  /*e40d0*/  IMAD.X R33, R33, 0x1, R2, P3 ;  /* 0x0000000121217824 */ /* 0x000fc600018e0602 */
[----:B------:R-:W-:Y:S01]  /*e40e0*/  STL [R1+0x46a8], R34 ;  /* 0x0046a82201007387 */ /* 0x000fe20000100800 */
[----:B------:R-:W-:-:S03]  /*e40f0*/  IADD3 R32, P3, R32, R249, RZ ;  /* 0x000000f920207210 */ /* 0x000fc60007f7e0ff */
[----:B------:R-:W-:Y:S01]  /*e4100*/  STL [R1+0x4654], R33 ;  /* 0x0046542101007387 */ /* 0x000fe20000100800 */
[----:B------:R-:W-:-:S03]  /*e4110*/  IADD3.X R31, R31, R2, RZ, P4, !PT ;  /* 0x000000021f1f7210 */ /* 0x000fc600027fe4ff */
[----:B------:R2:W-:Y:S01]  /*e4120*/  STL [R1+0x46b0], R32 ;  /* 0x0046b02001007387 */ /* 0x0005e20000100800 */
[----:B------:R-:W-:-:S03]  /*e4130*/  IADD3 R30, P4, R30, R249, RZ ;  /* 0x000000f91e1e7210 */ /* 0x000fc60007f9e0ff */
[----:B------:R-:W-:Y:S01]  /*e4140*/  STL [R1+0x468c], R31 ;  /* 0x00468c1f01007387 */ /* 0x000fe20000100800 */
[----:B------:R-:W-:-:S03]  /*e4150*/  IMAD.X R29, R29, 0x1, R2, P5 ;  /* 0x000000011d1d7824 */ /* 0x000fc600028e0602 */
[----:B-1----:R-:W3:Y:S01]  /*e4160*/  LDL.LU R38, [R1+0x469c] ;  /* 0x00469c0001267983 */ /* 0x002ee20000300800 */
[----:B------:R-:W-:-:S03]  /*e4170*/  IADD3 R28, P5, R28, R249, RZ ;  /* 0x000000f91c1c7210 */ /* 0x000fc60007fbe0ff */
[----:B------:R-:W-:Y:S04]  /*e4180*/  STL [R1+0x46b8], R30 ;  /* 0x0046b81e01007387 */ /* 0x000fe80000100800 */
[----:B------:R-:W4:Y:S04]  /*e4190*/  LDL.LU R39, [R1+0x46c8] ;  /* 0x0046c80001277983 */ /* 0x000f280000300800 */
[----:B------:R-:W-:Y:S04]  /*e41a0*/  STL [R1+0x4694], R29 ;  /* 0x0046941d01007387 */ /* 0x000fe80000100800 */
[----:B--2---:R-:W2:Y:S04]  /*e41b0*/  LDL.LU R32, [R1+0x46a4] ;  /* 0x0046a40001207983 */ /* 0x004ea80000300800 */
[----:B------:R1:W-:Y:S04]  /*e41c0*/  STL [R1+0x46c0], R28 ;  /* 0x0046c01c01007387 */ /* 0x0003e80000100800 */
        /* <DEDUP_REMOVED lines=14> */
[----:B------:R-:W-:-:S02]  /*e42b0*/  LOP3.LUT R7, R7, R6, RZ, 0x3c, !PT ;  /* 0x0000000607077212 */ /* 0x000fc400078e3cff */
[----:B------:R-:W-:Y:S02]  /*e42c0*/  LOP3.LUT R9, R9, R8, RZ, 0x3c, !PT ;  /* 0x0000000809097212 */ /* 0x000fe400078e3cff */
[----:B------:R-:W-:Y:S02]  /*e42d0*/  LOP3.LUT R11, R11, R10, RZ, 0x3c, !PT ;  /* 0x0000000a0b0b7212 */ /* 0x000fe400078e3cff */
[----:B------:R-:W-:Y:S02]  /*e42e0*/  LOP3.LUT R13, R13, R12, RZ, 0x3c, !PT ;  /* 0x0000000c0d0d7212 */ /* 0x000fe400078e3cff */
[----:B------:R-:W-:Y:S02]  /*e42f0*/  LOP3.LUT R6, R7, R6, RZ, 0x3c, !PT ;  /* 0x0000000607067212 */ /* 0x000fe400078e3cff */
[----:B------:R-:W-:Y:S02]  /*e4300*/  LOP3.LUT R15, R15, R14, RZ, 0x3c, !PT ;  /* 0x0000000e0f0f7212 */ /* 0x000fe400078e3cff */
        /* <DEDUP_REMOVED lines=8> */
[----:B------:R-:W-:Y:S01]  /*e4390*/  LOP3.LUT R23, R23, R22, RZ, 0x3c, !PT ;  /* 0x0000001617177212 */ /* 0x000fe200078e3cff */
[----:B------:R1:W-:Y:S01]  /*e43a0*/  LDGSTS.E [R5+0x22200], [R6.64], P0 ;  /* 0x2220000006057fae */ /* 0x0003e20008121844 */
[----:B------:R-:W-:Y:S02]  /*e43b0*/  LOP3.LUT R9, R9, R8, RZ, 0x3c, !PT ;  /* 0x0000000809097212 */ /* 0x000fe400078e3cff */
[----:B------:R-:W-:Y:S02]  /*e43c0*/  LOP3.LUT R16, R17, R16, RZ, 0x3c, !PT ;  /* 0x0000001011107212 */ /* 0x000fe400078e3cff */
[----:B------:R-:W-:Y:S01]  /*e43d0*/  LOP3.LUT R25, R25, R24, RZ, 0x3c, !PT ;  /* 0x0000001819197212 */ /* 0x000fe200078e3cff */
[----:B------:R1:W-:Y:S01]  /*e43e0*/  LDGSTS.E [R5+0x22280], [R8.64], P1 ;  /* 0x2228000008057fae */ /* 0x0003e20008921844 */
        /* <DEDUP_REMOVED lines=86> */
[----:B---3--:R-:W-:Y:S01]  /*e4950*/  IADD3.X R38, R38, R2, RZ, P6, !PT ;  /* 0x0000000226267210 */ /* 0x008fe200037fe4ff */
[----:B------:R3:W-:Y:S04]  /*e4960*/  LDGSTS.E [R5+0x27a80], [R104.64], P1 ;  /* 0x27a8000068057fae */ /* 0x0007e80008921844 */
[----:B------:R1:W-:Y:S01]  /*e4970*/  STL [R1+0x469c], R38 ;  /* 0x00469c2601007387 */ /* 0x0003e20000100800 */
[----:B----4-:R-:W-:-:S03]  /*e4980*/  IADD3 R39, P6, R39, R249, RZ ;  /* 0x000000f927277210 */ /* 0x010fc60007fde0ff */
[----:B-1----:R3:W5:Y:S01]  /*e4990*/  LDL.LU R38, [R1+0x580c] ;  /* 0x00580c0001267983 */ /* 0x0027620000300800 */
[----:B--2---:R-:W-:-:S03]  /*e49a0*/  IMAD.X R32, R32, 0x1, R2, P2 ;  /* 0x0000000120207824 */ /* 0x004fc600010e0602 */
[----:B------:R1:W-:Y:S01]  /*e49b0*/  STL [R1+0x46c8], R39 ;  /* 0x0046c82701007387 */ /* 0x0003e20000100800 */
[-C--:B------:R-:W-:Y:S02]  /*e49c0*/  IADD3 R33, P2, R33, R249.reuse, RZ ;  /* 0x000000f921217210 */ /* 0x080fe40007f5e0ff */
[----:B------:R-:W-:Y:S01]  /*e49d0*/  IADD3.X R34, R34, R2, RZ, P3, !PT ;  /* 0x0000000222227210 */ /* 0x000fe20001ffe4ff */
[----:B-1----:R3:W5:Y:S01]  /*e49e0*/  LDL.LU R39, [R1+0x5808] ;  /* 0x0058080001277983 */ /* 0x0027620000300800 */
[----:B------:R-:W-:-:S03]  /*e49f0*/  IADD3 R35, P3, R35, R249, RZ ;  /* 0x000000f923237210 */ /* 0x000fc60007f7e0ff */
[----:B------:R1:W-:Y:S01]  /*e4a00*/  STL [R1+0x46a4], R32 ;  /* 0x0046a42001007387 */ /* 0x0003e20000100800 */
[----:B------:R-:W-:-:S03]  /*e4a10*/  IMAD.X R28, R28, 0x1, R2, P4 ;  /* 0x000000011c1c7824 */ /* 0x000fc600020e0602 */
[----:B-1----:R3:W5:Y:S01]  /*e4a20*/  LDL.LU R32, [R1+0x5804] ;  /* 0x0058040001207983 */ /* 0x0027620000300800 */
[----:B------:R-:W-:-:S03]  /*e4a30*/  IADD3 R29, P4, R29, R249, RZ ;  /* 0x000000f91d1d7210 */ /* 0x000fc60007f9e0ff */
[----:B------:R1:W-:Y:S01]  /*e4a40*/  STL [R1+0x46d0], R33 ;  /* 0x0046d02101007387 */ /* 0x0003e20000100800 */
[----:B------:R-:W-:Y:S02]  /*e4a50*/  IADD3.X R30, R30, R2, RZ, P5, !PT ;  /* 0x000000021e1e7210 */ /* 0x000fe40002ffe4ff */
[-C--:B------:R-:W-:Y:S01]  /*e4a60*/  IADD3 R31, P5, R31, R249.reuse, RZ ;  /* 0x000000f91f1f7210 */ /* 0x080fe20007fbe0ff */
[----:B-1----:R3:W5:Y:S04]  /*e4a70*/  LDL.LU R33, [R1+0x5800] ;  /* 0x0058000001217983 */ /* 0x0027680000300800 */
[----:B------:R1:W-:Y:S01]  /*e4a80*/  STL [R1+0x46ac], R34 ;  /* 0x0046ac2201007387 */ /* 0x0003e20000100800 */
[----:B------:R-:W-:Y:S01]  /*e4a90*/  IMAD.X R244, R244, 0x1, R2, P6 ;  /* 0x00000001f4f47824 */ /* 0x000fe200030e0602 */
[----:B------:R-:W-:-:S02]  /*e4aa0*/  IADD3 R245, P6, R245, R249, RZ ;  /* 0x000000f9f5f57210 */ /* 0x000fc40007fde0ff */
[----:B-1----:R3:W5:Y:S04]  /*e4ab0*/  LDL.LU R34, [R1+0x57fc] ;  /* 0x0057fc0001227983 */ /* 0x0027680000300800 */
[----:B------:R1:W-:Y:S01]  /*e4ac0*/  STL [R1+0x46d8], R35 ;  /* 0x0046d82301007387 */ /* 0x0003e20000100800 */
[----:B------:R-:W-:-:S03]  /*e4ad0*/  IADD3.X R246, R246, R2, RZ, P2, !PT ;  /* 0x00000002f6f67210 */ /* 0x000fc600017fe4ff */
[----:B-1----:R3:W5:Y:S04]  /*e4ae0*/  LDL.LU R35, [R1+0x57f8] ;  /* 0x0057f80001237983 */ /* 0x0027680000300800 */
[----:B------:R1:W-:Y:S01]  /*e4af0*/  STL [R1+0x46b4], R28 ;  /* 0x0046b41c01007387 */ /* 0x0003e20000100800 */
[----:B------:R-:W-:-:S03]  /*e4b00*/  IADD3 R247, P2, R247, R249, RZ ;  /* 0x000000f9f7f77210 */ /* 0x000fc60007f5e0ff */
[----:B-1----:R3:W5:Y:S04]  /*e4b10*/  LDL.LU R28, [R1+0x57f4] ;  /* 0x0057f400011c7983 */ /* 0x0027680000300800 */
[----:B------:R1:W-:Y:S01]  /*e4b20*/  STL [R1+0x4710], R29 ;  /* 0x0047101d01007387 */ /* 0x0003e20000100800 */
[----:B------:R-:W-:-:S03]  /*e4b30*/  IMAD.X R248, R248, 0x1, R2, P3 ;  /* 0x00000001f8f87824 */ /* 0x000fc600018e0602 */
[----:B-1----:R3:W5:Y:S04]  /*e4b40*/  LDL.LU R29, [R1+0x57f0] ;  /* 0x0057f000011d7983 */ /* 0x0027680000300800 */
[----:B------:R1:W-:Y:S01]  /*e4b50*/  STL [R1+0x46bc], R30 ;  /* 0x0046bc1e01007387 */ /* 0x0003e20000100800 */
[----:B------:R-:W-:-:S03]  /*e4b60*/  IADD3 R250, P3, R250, R249, RZ ;  /* 0x000000f9fafa7210 */ /* 0x000fc60007f7e0ff */
[----:B-1----:R3:W5:Y:S04]  /*e4b70*/  LDL.LU R30, [R1+0x57ec] ;  /* 0x0057ec00011e7983 */ /* 0x0027680000300800 */
[----:B------:R1:W-:Y:S01]  /*e4b80*/  STL [R1+0x4718], R31 ;  /* 0x0047181f01007387 */ /* 0x0003e20000100800 */
[----:B------:R-:W-:-:S03]  /*e4b90*/  IADD3.X R251, R251, R2, RZ, P4, !PT ;  /* 0x00000002fbfb7210 */ /* 0x000fc600027fe4ff */
[----:B-1----:R3:W5:Y:S04]  /*e4ba0*/  LDL.LU R31, [R1+0x57e8] ;  /* 0x0057e800011f7983 */ /* 0x0027680000300800 */
[----:B------:R1:W-:Y:S04]  /*e4bb0*/  STL [R1+0x46c4], R244 ;  /* 0x0046c4f401007387 */ /* 0x0003e80000100800 */
        /* <DEDUP_REMOVED lines=9> */
[----:B------:R3:W5:Y:S04]  /*e4c50*/  LDL.LU R249, [R1+0x57d0] ;  /* 0x0057d00001f97983 */ /* 0x0007680000300800 */
[----:B------:R1:W-:Y:S04]  /*e4c60*/  STL [R1+0x4730], R250 ;  /* 0x004730fa01007387 */ /* 0x0003e80000100800 */
[----:B-1----:R3:W5:Y:S04]  /*e4c70*/  LDL.LU R250, [R1+0x57cc] ;  /* 0x0057cc0001fa7983 */ /* 0x0027680000300800 */
[----:B------:R1:W-:Y:S04]  /*e4c80*/  STL [R1+0x470c], R251 ;  /* 0x00470cfb01007387 */ /* 0x0003e80000100800 */
[----:B-1----:R3:W5:Y:S04]  /*e4c90*/  LDL.LU R251, [R1+0x57c8] ;  /* 0x0057c80001fb7983 */ /* 0x0027680000300800 */
        /* <DEDUP_REMOVED lines=15> */
[----:B------:R-:W-:-:S03]  /*e4d90*/  LOP3.LUT R121, R121, R120, RZ, 0x3c, !PT ;  /* 0x0000007879797212 */ /* 0x000fc600078e3cff */
[----:B------:R-:W-:Y:S01]  /*e4da0*/  STL.64 [R1+0x3bf0], R88 ;  /* 0x003bf05801007387 */ /* 0x000fe20000100a00 */
[----:B------:R-:W-:-:S03]  /*e4db0*/  LOP3.LUT R107, R107, R106, RZ, 0x3c, !PT ;  /* 0x0000006a6b6b7212 */ /* 0x000fc600078e3cff */
[----:B------:R-:W-:Y:S01]  /*e4dc0*/  STL.64 [R1+0x3bc8], R90 ;  /* 0x003bc85a01007387 */ /* 0x000fe20000100a00 */
[----:B------:R-:W-:-:S03]  /*e4dd0*/  LOP3.LUT R114, R115, R114, RZ, 0x3c, !PT ;  /* 0x0000007273727212 */ /* 0x000fc600078e3cff */
[----:B------:R-:W-:Y:S01]  /*e4de0*/  STL.64 [R1+0x3bc0], R92 ;  /* 0x003bc05c01007387 */ /* 0x000fe20000100a00 */
[----:B------:R-:W-:-:S03]  /*e4df0*/  LOP3.LUT R123, R123, R122, RZ, 0x3c, !PT ;  /* 0x0000007a7b7b7212 */ /* 0x000fc600078e3cff */
[----:B------:R-:W-:Y:S01]  /*e4e00*/  STL.64 [R1+0x3a78], R94 ;  /* 0x003a785e01007387 */ /* 0x000fe20000100a00 */
[----:B------:R-:W-:Y:S02]  /*e4e10*/  LOP3.LUT R109, R109, R108, RZ, 0x3c, !PT ;  /* 0x0000006c6d6d7212 */ /* 0x000fe400078e3cff */
[----:B------:R-:W-:Y:S01]  /*e4e20*/  LOP3.LUT R116, R117, R116, RZ, 0x3c, !PT ;  /* 0x0000007475747212 */ /* 0x000fe200078e3cff */
[----:B------:R-:W-:Y:S01]  /*e4e30*/  STL.64 [R1+0x3a70], R96 ;  /* 0x003a706001007387 */ /* 0x000fe20000100a00 */
[----:B------:R-:W-:Y:S02]  /*e4e40*/  LOP3.LUT R125, R125, R124, RZ, 0x3c, !PT ;  /* 0x0000007c7d7d7212 */ /* 0x000fe400078e3cff */
[----:B------:R-:W-:Y:S01]  /*e4e50*/  LOP3.LUT R111, R111, R110, RZ, 0x3c, !PT ;  /* 0x0000006e6f6f7212 */ /* 0x000fe200078e3cff */
[----:B------:R-:W-:Y:S01]  /*e4e60*/  STL.64 [R1+0x3a58], R98 ;  /* 0x003a586201007387 */ /* 0x000fe20000100a00 */
[----:B------:R-:W-:Y:S02]  /*e4e70*/  LOP3.LUT R118, R119, R118, RZ, 0x3c, !PT ;  /* 0x0000007677767212 */ /* 0x000fe400078e3cff */
[----:B------:R-:W-:Y:S01]  /*e4e80*/  LOP3.LUT R127, R127, R126, RZ, 0x3c, !PT ;  /* 0x0000007e7f7f7212 */ /* 0x000fe200078e3cff */
[----:B------:R-:W-:Y:S01]  /*e4e90*/  STL.64 [R1+0x3a50], R100 ;  /* 0x003a506401007387 */ /* 0x000fe20000100a00 */
[----:B------:R-:W-:-:S02]  /*e4ea0*/  LOP3.LUT R113, R113, R112, RZ, 0x3c, !PT ;  /* 0x0000007071717212 */ /* 0x000fc400078e3cff */
        /* <DEDUP_REMOVED lines=18> */
[----:B------:R-:W-:Y:S02]  /*e4fd0*/  LOP3.LUT R128, R129, R128, RZ, 0x3c, !PT ;  /* 0x0000008081807212 */ /* 0x000fe400078e3cff */
[----:B------:R-:W-:Y:S01]  /*e4fe0*/  LOP3.LUT R137, R137, R136, RZ, 0x3c, !PT ;  /* 0x0000008889897212 */ /* 0x000fe200078e3cff */
[----:B------:R1:W-:Y:S01]  /*e4ff0*/  STL.64 [R1+0x3908], R114 ;  /* 0x0039087201007387 */ /* 0x0003e20000100a00 */
[----:B------:R-:W-:Y:S02]  /*e5000*/  LOP3.LUT R123, R123, R122, RZ, 0x3c, !PT ;  /* 0x0000007a7b7b7212 */ /* 0x000fe400078e3cff */
[----:B------:R-:W-:Y:S02]  /*e5010*/  LOP3.LUT R130, R131, R130, RZ, 0x3c, !PT ;  /* 0x0000008283827212 */ /* 0x000fe400078e3cff */
[----:B------:R-:W-:Y:S01]  /*e5020*/  LOP3.LUT R139, R139, R138, RZ, 0x3c, !PT ;  /* 0x0000008a8b8b7212 */ /* 0x000fe200078e3cff */
[----:B------:R-:W-:Y:S01]  /*e5030*/  STL.64 [R1+0x3900], R116 ;  /* 0x0039007401007387 */ /* 0x000fe20000100a00 */
[----:B------:R-:W-:-:S02]  /*e5040*/  LOP3.LUT R125, R125, R124, RZ, 0x3c, !PT ;  /* 0x0000007c7d7d7212 */ /* 0x000fc400078e3cff */
[----:B------:R-:W-:Y:S02]  /*e5050*/  LOP3.LUT R132, R133, R132, RZ, 0x3c, !PT ;  /* 0x0000008485847212 */ /* 0x000fe400078e3cff */
[----:B------:R-:W-:Y:S01]  /*e5060*/  LOP3.LUT R141, R141, R140, RZ, 0x3c, !PT ;  /* 0x0000008c8d8d7212 */ /* 0x000fe200078e3cff */
[----:B------:R-:W-:Y:S01]  /*e5070*/  STL.64 [R1+0x38f8], R118 ;  /* 0x0038f87601007387 */ /* 0x000fe20000100a00 */
[----:B------:R-:W-:Y:S02]  /*e5080*/  LOP3.LUT R127, R127, R126, RZ, 0x3c, !PT ;  /* 0x0000007e7f7f7212 */ /* 0x000fe400078e3cff */
[----:B------:R-:W-:Y:S02]  /*e5090*/  LOP3.LUT R134, R135, R134, RZ, 0x3c, !PT ;  /* 0x0000008687867212 */ /* 0x000fe400078e3cff */
[----:B------:R-:W-:Y:S01]  /*e50a0*/  LOP3.LUT R143, R143, R142, RZ, 0x3c, !PT ;  /* 0x0000008e8f8f7212 */ /* 0x000fe200078e3cff */
[----:B------:R2:W-:Y:S01]  /*e50b0*/  STL.64 [R1+0x38f0], R120 ;  /* 0x0038f07801007387 */ /* 0x0005e20000100a00 */
[----:B------:R-:W-:-:S02]  /*e50c0*/  LOP3.LUT R129, R129, R128, RZ, 0x3c, !PT ;  /* 0x0000008081817212 */ /* 0x000fc400078e3cff */
[----:B------:R-:W-:Y:S02]  /*e50d0*/  LOP3.LUT R136, R137, R136, RZ, 0x3c, !PT ;  /* 0x0000008889887212 */ /* 0x000fe400078e3cff */
[----:B------:R-:W-:Y:S01]  /*e50e0*/  LOP3.LUT R145, R145, R144, RZ, 0x3c, !PT ;  /* 0x0000009091917212 */ /* 0x000fe200078e3cff */
[----:B------:R3:W-:Y:S01]  /*e50f0*/  STL.64 [R1+0x38e8], R122 ;  /* 0x0038e87a01007387 */ /* 0x0007e20000100a00 */
[----:B------:R-:W-:Y:S02]  /*e5100*/  LOP3.LUT R131, R131, R130, RZ, 0x3c, !PT ;  /* 0x0000008283837212 */ /* 0x000fe400078e3cff */
[----:B------:R-:W-:Y:S01]  /*e5110*/  LOP3.LUT R138, R139, R138, RZ, 0x3c, !PT ;  /* 0x0000008a8b8a7212 */ /* 0x000fe200078e3cff */
[----:B------:R3:W-:Y:S01]  /*e5120*/  STL.64 [R1+0x38e0], R124 ;  /* 0x0038e07c01007387 */ /* 0x0007e20000100a00 */
[----:B------:R-:W-:Y:S02]  /*e5130*/  LOP3.LUT R133, R133, R132, RZ, 0x3c, !PT ;  /* 0x0000008485857212 */ /* 0x000fe400078e3cff */
[----:B------:R-:W-:Y:S01]  /*e5140*/  LOP3.LUT R140, R141, R140, RZ, 0x3c, !PT ;  /* 0x0000008c8d8c7212 */ /* 0x000fe200078e3cff */
[----:B------:R3:W-:Y:S01]  /*e5150*/  STL.64 [R1+0x38d8], R126 ;  /* 0x0038d87e01007387 */ /* 0x0007e20000100a00 */
[----:B------:R-:W-:-:S02]  /*e5160*/  LOP3.LUT R135, R135, R134, RZ, 0x3c, !PT ;  /* 0x0000008687877212 */ /* 0x000fc400078e3cff */
        /* <DEDUP_REMOVED lines=10> */
[----:B------:R3:W-:Y:S04]  /*e5210*/  STL.64 [R1+0x38b8], R134 ;  /* 0x0038b88601007387 */ /* 0x0007e80000100a00 */
[----:B------:R3:W-:Y:S04]  /*e5220*/  STL.64 [R1+0x38b0], R136 ;  /* 0x0038b08801007387 */ /* 0x0007e80000100a00 */
[----:B------:R4:W-:Y:S04]  /*e5230*/  LDGSTS.E [R5+0x28200], [R106.64], P0 ;  /* 0x282000006a057fae */ /* 0x0009e80008121844 */
        /* <DEDUP_REMOVED lines=8> */
[----:B------:R2:W-:Y:S04]  /*e52c0*/  LDGSTS.E [R5+0x29280], [R116.64], P1 ;  /* 0x2928000074057fae */ /* 0x0005e80008921844 */
[----:B------:R2:W-:Y:S04]  /*e52d0*/  LDGSTS.E [R5+0x29a00], [R118.64], P0 ;  /* 0x29a0000076057fae */ /* 0x0005e80008121844 */
[----:B-1----:R-:W3:Y:S04]  /*e52e0*/  LDL.LU R115, [R1+0x4738] ;  /* 0x0047380001737983 */ /* 0x002ee80000300800 */
[----:B------:R-:W3:Y:S04]  /*e52f0*/  LDL.LU R113, [R1+0x4740] ;  /* 0x0047400001717983 */ /* 0x000ee80000300800 */
[----:B------:R-:W3:Y:S04]  /*e5300*/  LDL.LU R111, [R1+0x4748] ;  /* 0x00474800016f7983 */ /* 0x000ee80000300800 */
[----:B------:R-:W3:Y:S04]  /*e5310*/  LDL.LU R109, [R1+0x4750] ;  /* 0x00475000016d7983 */ /* 0x000ee80000300800 */
[----:B----4-:R-:W4:Y:S04]  /*e5320*/  LDL.LU R107, [R1+0x4758] ;  /* 0x00475800016b7983 */ /* 0x010f280000300800 */
[----:B------:R2:W-:Y:S04]  /*e5330*/  LDGSTS.E [R5+0x29a80], [R120.64], P1 ;  /* 0x29a8000078057fae */ /* 0x0005e80008921844 */
[----:B------:R-:W4:Y:S01]  /*e5340*/  LDL.LU R81, [R1+0x4714] ;  /* 0x0047140001517983 */ /* 0x000f220000300800 */
[----:B------:R-:W-:-:S03]  /*e5350*/  IMAD.MOV.U32 R6, RZ, RZ, c[0x0][0x18c] ;  /* 0x00006300ff067624 */ /* 0x000fc600078e00ff */
[----:B------:R1:W-:Y:S04]  /*e5360*/  LDGSTS.E [R5+0x2a200], [R122.64], P0 ;  /* 0x2a2000007a057fae */ /* 0x0003e80008121844 */
[----:B--2---:R-:W2:Y:S04]  /*e5370*/  LDL.LU R121, [R1+0x471c] ;  /* 0x00471c0001797983 */ /* 0x004ea80000300800 */
[----:B------:R-:W2:Y:S04]  /*e5380*/  LDL.64 R8, [R1+0x3880] ;  /* 0x0038800001087983 */ /* 0x000ea80000100a00 */
[----:B------:R-:W2:Y:S04]  /*e5390*/  LDL.LU R119, [R1+0x4724] ;  /* 0x0047240001777983 */ /* 0x000ea80000300800 */
[----:B------:R-:W2:Y:S04]  /*e53a0*/  LDL.LU R118, [R1+0x472c] ;  /* 0x00472c0001767983 */ /* 0x000ea80000300800 */
[----:B------:R-:W2:Y:S04]  /*e53b0*/  LDL.LU R116, [R1+0x4734] ;  /* 0x0047340001747983 */ /* 0x000ea80000300800 */
[----:B------:R-:W2:Y:S04]  /*e53c0*/  LDL.LU R114, [R1+0x473c] ;  /* 0x00473c0001727983 */ /* 0x000ea80000300800 */
[----:B------:R-:W2:Y:S04]  /*e53d0*/  LDL.LU R112, [R1+0x4744] ;  /* 0x0047440001707983 */ /* 0x000ea80000300800 */
[----:B------:R-:W2:Y:S04]  /*e53e0*/  LDL.LU R110, [R1+0x474c] ;  /* 0x00474c00016e7983 */ /* 0x000ea80000300800 */
[----:B------:R-:W2:Y:S01]  /*e53f0*/  LDL.LU R108, [R1+0x4754] ;  /* 0x00475400016c7983 */ /* 0x000ea20000300800 */
[----:B------:R-:W-:-:S03]  /*e5400*/  SHF.L.U32 R106, R6, 0x6, RZ ;  /* 0x00000006066a7819 */ /* 0x000fc600000006ff */
[----:B------:R1:W-:Y:S02]  /*e5410*/  LDGSTS.E [R5+0x2a280], [R124.64], P1 ;  /* 0x2a2800007c057fae */ /* 0x0003e40008921844 */
[----:B------:R-:W-:Y:S02]  /*e5420*/  IMAD.SHL.U32 R106, R106, 0x4, RZ ;  /* 0x000000046a6a7824 */ /* 0x000fe400078e00ff */
        /* <DEDUP_REMOVED lines=12> */
[----:B----4-:R-:W-:Y:S02]  /*e54f0*/  IADD3.X R81, R81, R2, RZ, P5, !PT ;  /* 0x0000000251517210 */ /* 0x010fe40002ffe4ff */
[-C--:B------:R-:W-:Y:S01]  /*e5500*/  IADD3 R113, P5, R113, R106.reuse, RZ ;  /* 0x0000006a71717210 */ /* 0x080fe20007fbe0ff */
[----:B--2---:R-:W-:Y:S01]  /*e5510*/  IMAD.X R121, R121, 0x1, R2, P6 ;  /* 0x0000000179797824 */ /* 0x004fe200030e0602 */
[----:B------:R-:W-:Y:S01]  /*e5520*/  IADD3 R111, P6, R111, R106, RZ ;  /* 0x0000006a6f6f7210 */ /* 0x000fe20007fde0ff */
[----:B------:R1:W-:Y:S01]  /*e5530*/  STL [R1+0x4714], R81 ;  /* 0x0047145101007387 */ /* 0x0003e20000100800 */
[----:B------:R-:W-:-:S03]  /*e5540*/  IADD3.X R119, R119, R2, RZ, P2, !PT ;  /* 0x0000000277777210 */ /* 0x000fc600017fe4ff */
[----:B------:R1:W-:Y:S01]  /*e5550*/  STL [R1+0x471c], R121 ;  /* 0x00471c7901007387 */ /* 0x0003e20000100800 */
[-C--:B------:R-:W-:Y:S01]  /*e5560*/  IADD3 R109, P2, R109, R106.reuse, RZ ;  /* 0x0000006a6d6d7210 */ /* 0x080fe20007f5e0ff */
[----:B------:R-:W-:Y:S01]  /*e5570*/  IMAD.X R118, R118, 0x1, R2, P3 ;  /* 0x0000000176767824 */ /* 0x000fe200018e0602 */
[----:B------:R-:W-:Y:S01]  /*e5580*/  IADD3 R107, P3, R107, R106, RZ ;  /* 0x0000006a6b6b7210 */ /* 0x000fe20007f7e0ff */
[----:B------:R1:W-:Y:S01]  /*e5590*/  STL [R1+0x4740], R113 ;  /* 0x0047407101007387 */ /* 0x0003e20000100800 */
[----:B------:R-:W-:-:S03]  /*e55a0*/  IADD3.X R116, R116, R2, RZ, P4, !PT ;  /* 0x0000000274747210 */ /* 0x000fc600027fe4ff */
[----:B------:R1:W-:Y:S01]  /*e55b0*/  STL [R1+0x4724], R119 ;  /* 0x0047247701007387 */ /* 0x0003e20000100800 */
[----:B------:R-:W-:-:S03]  /*e55c0*/  IMAD.X R114, R114, 0x1, R2, P5 ;  /* 0x0000000172727824 */ /* 0x000fc600028e0602 */
[----:B------:R1:W-:Y:S01]  /*e55d0*/  STL [R1+0x4748], R111 ;  /* 0x0047486f01007387 */ /* 0x0003e20000100800 */
[----:B------:R-:W-:-:S03]  /*e55e0*/  IADD3.X R112, R112, R2, RZ, P6, !PT ;  /* 0x0000000270707210 */ /* 0x000fc600037fe4ff */
[----:B------:R1:W-:Y:S01]  /*e55f0*/  STL [R1+0x472c], R118 ;  /* 0x00472c7601007387 */ /* 0x0003e20000100800 */
[----:B------:R-:W-:-:S03]  /*e5600*/  IMAD.X R110, R110, 0x1, R2, P2 ;  /* 0x000000016e6e7824 */ /* 0x000fc600010e0602 */
[----:B------:R1:W-:Y:S01]  /*e5610*/  STL [R1+0x4750], R109 ;  /* 0x0047506d01007387 */ /* 0x0003e20000100800 */
[----:B------:R-:W-:-:S03]  /*e5620*/  IADD3.X R108, R108, R2, RZ, P3, !PT ;  /* 0x000000026c6c7210 */ /* 0x000fc60001ffe4ff */
[----:B------:R1:W-:Y:S04]  /*e5630*/  STL [R1+0x4734], R116 ;  /* 0x0047347401007387 */ /* 0x0003e80000100800 */
[----:B------:R1:W-:Y:S04]  /*e5640*/  STL [R1+0x4758], R107 ;  /* 0x0047586b01007387 */ /* 0x0003e80000100800 */
[----:B------:R1:W-:Y:S04]  /*e5650*/  STL [R1+0x473c], R114 ;  /* 0x00473c7201007387 */ /* 0x0003e80000100800 */
[----:B------:R1:W-:Y:S04]  /*e5660*/  STL [R1+0x4754], R108 ;  /* 0x0047546c01007387 */ /* 0x0003e80000100800 */
[----:B------:R1:W-:Y:S04]  /*e5670*/  STL [R1+0x4744], R112 ;  /* 0x0047447001007387 */ /* 0x0003e80000100800 */
[----:B------:R1:W-:Y:S01]  /*e5680*/  STL [R1+0x474c], R110 ;  /* 0x00474c6e01007387 */ /* 0x0003e20000100800 */
[----:B------:R-:W-:-:S03]  /*e5690*/  IADD3 R7, P4, R8, R106, RZ ;  /* 0x0000006a08077210 */ /* 0x000fc60007f9e0ff */
[----:B------:R-:W2:Y:S04]  /*e56a0*/  LDL.LU.64 R10, [R1+0x3878] ;  /* 0x00387800010a7983 */ /* 0x000ea80000300a00 */
        /* <DEDUP_REMOVED lines=9> */
[----:B------:R-:W-:-:S03]  /*e5740*/  IMAD.X R6, R9, 0x1, R2, P4 ;  /* 0x0000000109067824 */ /* 0x000fc600020e0602 */
[----:B-----5:R-:W-:Y:S04]  /*e5750*/  STL.64 [R1+0x57e8], R36 ;  /* 0x0057e82401007387 */ /* 0x020fe80000100a00 */
[----:B------:R-:W-:Y:S04]  /*e5760*/  STL.64 [R1+0x57e0], R34 ;  /* 0x0057e02201007387 */ /* 0x000fe80000100a00 */
[----:B------:R-:W-:Y:S04]  /*e5770*/  STL.64 [R1+0x57d8], R32 ;  /* 0x0057d82001007387 */ /* 0x000fe80000100a00 */
[----:B------:R-:W-:Y:S04]  /*e5780*/  STL.64 [R1+0x57d0], R30 ;  /* 0x0057d01e01007387 */ /* 0x000fe80000100a00 */
[----:B------:R1:W-:Y:S01]  /*e5790*/  STL.64 [R1+0x57c8], R28 ;  /* 0x0057c81c01007387 */ /* 0x0003e20000100a00 */
[----:B------:R-:W-:-:S03]  /*e57a0*/  LOP3.LUT R7, R7, R6, RZ, 0x3c, !PT ;  /* 0x0000000607077212 */ /* 0x000fc600078e3cff */
[----:B-1----:R-:W4:Y:S01]  /*e57b0*/  LDL R123, [R1+0x2f38] ;  /* 0x002f3800017b7983 */ /* 0x002f220000100800 */
[----:B------:R-:W-:Y:S01]  /*e57c0*/  MOV R28, R147 ;  /* 0x00000093001c7202 */ /* 0x000fe20000000f00 */
[----:B------:R-:W-:-:S05]  /*e57d0*/  IMAD.MOV.U32 R29, RZ, RZ, R146 ;  /* 0x000000ffff1d7224 */ /* 0x000fca00078e0092 */
[----:B------:R1:W-:Y:S04]  /*e57e0*/  STL.64 [R1+0x3888], R28 ;  /* 0x0038881c01007387 */ /* 0x0003e80000100a00 */
[----:B------:R-:W4:Y:S04]  /*e57f0*/  LDL R95, [R1+0x458c] ;  /* 0x00458c00015f7983 */ /* 0x000f280000100800 */
[----:B------:R-:W4:Y:S01]  /*e5800*/  LDL R94, [R1+0x4590] ;  /* 0x00459000015e7983 */ /* 0x000f220000100800 */
[----:B------:R-:W-:-:S03]  /*e5810*/  LOP3.LUT R6, R7, R6, RZ, 0x3c, !PT ;  /* 0x0000000607067212 */ /* 0x000fc600078e3cff */
[----:B------:R-:W4:Y:S01]  /*e5820*/  LDL R93, [R1+0x4594] ;  /* 0x00459400015d7983 */ /* 0x000f220000100800 */
[----:B------:R-:W-:-:S03]  /*e5830*/  LOP3.LUT R7, R7, R6, RZ, 0x3c, !PT ;  /* 0x0000000607077212 */ /* 0x000fc600078e3cff */
[----:B------:R-:W4:Y:S04]  /*e5840*/  LDL R92, [R1+0x4598] ;  /* 0x00459800015c7983 */ /* 0x000f280000100800 */
[----:B------:R-:W4:Y:S04]  /*e5850*/  LDL R91, [R1+0x460c] ;  /* 0x00460c00015b7983 */ /* 0x000f280000100800 */
[----:B------:R-:W4:Y:S04]  /*e5860*/  LDL R90, [R1+0x4610] ;  /* 0x00461000015a7983 */ /* 0x000f280000100800 */
[----:B------:R-:W4:Y:S04]  /*e5870*/  LDL R89, [R1+0x4614] ;  /* 0x0046140001597983 */ /* 0x000f280000100800 */
[----:B------:R-:W4:Y:S04]  /*e5880*/  LDL R88, [R1+0x4618] ;  /* 0x0046180001587983 */ /* 0x000f280000100800 */
[----:B------:R-:W4:Y:S04]  /*e5890*/  LDL R87, [R1+0x468c] ;  /* 0x00468c0001577983 */ /* 0x000f280000100800 */
[----:B------:R-:W4:Y:S04]  /*e58a0*/  LDL R86, [R1+0x4690] ;  /* 0x0046900001567983 */ /* 0x000f280000100800 */
[----:B------:R-:W-:Y:S04]  /*e58b0*/  STL.64 [R1+0x3880], R6 ;  /* 0x0038800601007387 */ /* 0x000fe80000100a00 */
[----:B------:R-:W1:Y:S04]  /*e58c0*/  S2R R96, SR_TID.X ;  /* 0x0000000000607919 */ /* 0x000e680000002100 */
[----:B------:R1:W-:Y:S04]  /*e58d0*/  LDGSTS.E [R5+0x2d200], [R28.64], P0 ;  /* 0x2d2000001c057fae */ /* 0x0003e80008121844 */
[----:B------:R1:W-:Y:S01]  /*e58e0*/  LDGSTS.E [R5+0x2d280], [R6.64], P1 ;  /* 0x2d28000006057fae */ /* 0x0003e20008921844 */
[----:B--2---:R-:W-:-:S04]  /*e58f0*/  IADD3 R9, P2, R10, R106, RZ ;  /* 0x0000006a0a097210 */ /* 0x004fc80007f5e0ff */
[----:B------:R-:W-:Y:S02]  /*e5900*/  IADD3.X R8, R11, R2, RZ, P2, !PT ;  /* 0x000000020b087210 */ /* 0x000fe400017fe4ff */
[----:B---3--:R-:W-:-:S05]  /*e5910*/  IADD3 R11, P2, R12, R106, RZ ;  /* 0x0000006a0c0b7210 */ /* 0x008fca0007f5e0ff */
[----:B------:R-:W-:Y:S01]  /*e5920*/  IMAD.X R10, R13, 0x1, R2, P2 ;  /* 0x000000010d0a7824 */ /* 0x000fe200010e0602 */
[----:B----4-:R-:W-:-:S04]  /*e5930*/  IADD3 R13, P2, R14, R106, RZ ;  /* 0x0000006a0e0d7210 */ /* 0x010fc80007f5e0ff */
        /* <DEDUP_REMOVED lines=10> */
[--C-:B------:R-:W-:Y:S01]  /*e59e0*/  IMAD.X R22, R25, 0x1, R2.reuse, P2 ;  /* 0x0000000119167824 */ /* 0x100fe200010e0602 */
[----:B------:R-:W-:Y:S02]  /*e59f0*/  IADD3 R25, P2, R26, R106, RZ ;  /* 0x0000006a1a197210 */ /* 0x000fe40007f5e0ff */
[----:B------:R-:W-:Y:S02]  /*e5a00*/  LOP3.LUT R9, R9, R8, RZ, 0x3c, !PT ;  /* 0x0000000809097212 */ /* 0x000fe400078e3cff */
[----:B------:R-:W-:Y:S02]  /*e5a10*/  IADD3.X R24, R27, R2, RZ, P2, !PT ;  /* 0x000000021b187210 */ /* 0x000fe400017fe4ff */
[----:B------:R-:W-:Y:S02]  /*e5a20*/  IADD3 R27, P2, R82, R106, RZ ;  /* 0x0000006a521b7210 */ /* 0x000fe40007f5e0ff */
[----:B------:R-:W-:Y:S02]  /*e5a30*/  LOP3.LUT R11, R11, R10, RZ, 0x3c, !PT ;  /* 0x0000000a0b0b7212 */ /* 0x000fe400078e3cff */
[----:B------:R-:W-:Y:S01]  /*e5a40*/  LOP3.LUT R13, R13, R12, RZ, 0x3c, !PT ;  /* 0x0000000c0d0d7212 */ /* 0x000fe200078e3cff */
[----:B------:R-:W-:Y:S01]  /*e5a50*/  IMAD.X R26, R83, 0x1, R2, P2 ;  /* 0x00000001531a7824 */ /* 0x000fe200010e0602 */
        /* <DEDUP_REMOVED lines=17> */
[----:B------:R-:W-:Y:S01]  /*e5b70*/  LOP3.LUT R27, R27, R26, RZ, 0x3c, !PT ;  /* 0x0000001a1b1b7212 */ /* 0x000fe200078e3cff */
[----:B------:R-:W-:Y:S01]  /*e5b80*/  STL.64 [R1+0x3878], R8 ;  /* 0x0038780801007387 */ /* 0x000fe20000100a00 */
[----:B------:R-:W-:-:S02]  /*e5b90*/  LOP3.LUT R17, R17, R16, RZ, 0x3c, !PT ;  /* 0x0000001011117212 */ /* 0x000fc400078e3cff */
[----:B------:R-:W-:Y:S01]  /*e5ba0*/  LOP3.LUT R19, R19, R18, RZ, 0x3c, !PT ;  /* 0x0000001213137212 */ /* 0x000fe200078e3cff */
[----:B------:R2:W-:Y:S01]  /*e5bb0*/  STL.64 [R1+0x3870], R10 ;  /* 0x0038700a01007387 */ /* 0x0005e20000100a00 */
[----:B------:R-:W-:Y:S02]  /*e5bc0*/  LOP3.LUT R21, R21, R20, RZ, 0x3c, !PT ;  /* 0x0000001415157212 */ /* 0x000fe400078e3cff */
[----:B------:R-:W-:Y:S01]  /*e5bd0*/  LOP3.LUT R23, R23, R22, RZ, 0x3c, !PT ;  /* 0x0000001617177212 */ /* 0x000fe200078e3cff */
[----:B------:R3:W-:Y:S01]  /*e5be0*/  STL.64 [R1+0x3868], R12 ;  /* 0x0038680c01007387 */ /* 0x0007e20000100a00 */
[C---:B------:R-:W-:Y:S01]  /*e5bf0*/  LOP3.LUT R26, R27.reuse, R26, RZ, 0x3c, !PT ;  /* 0x0000001a1b1a7212 */ /* 0x040fe200078e3cff */
[----:B------:R-:W-:Y:S01]  /*e5c00*/  IMAD.MOV.U32 R31, RZ, RZ, R24 ;  /* 0x000000ffff1f7224 */ /* 0x000fe200078e0018 */
[----:B------:R-:W-:Y:S01]  /*e5c10*/  MOV R30, R25 ;  /* 0x00000019001e7202 */ /* 0x000fe20000000f00 */
[----:B------:R2:W-:Y:S01]  /*e5c20*/  STL.64 [R1+0x3860], R14 ;  /* 0x0038600e01007387 */ /* 0x0005e20000100a00 */
[----:B------:R-:W-:-:S03]  /*e5c30*/  LOP3.LUT R27, R27, R26, RZ, 0x3c, !PT ;  /* 0x0000001a1b1b7212 */ /* 0x000fc600078e3cff */
[----:B------:R1:W-:Y:S04]  /*e5c40*/  STL.64 [R1+0x3858], R16 ;  /* 0x0038581001007387 */ /* 0x0003e80000100a00 */
[----:B------:R1:W-:Y:S04]  /*e5c50*/  STL.64 [R1+0x3850], R18 ;  /* 0x0038501201007387 */ /* 0x0003e80000100a00 */
[----:B------:R1:W-:Y:S04]  /*e5c60*/  STL.64 [R1+0x3848], R20 ;  /* 0x0038481401007387 */ /* 0x0003e80000100a00 */
[----:B------:R1:W-:Y:S04]  /*e5c70*/  STL.64 [R1+0x3840], R22 ;  /* 0x0038401601007387 */ /* 0x0003e80000100a00 */
[----:B------:R-:W4:Y:S04]  /*e5c80*/  LDL R85, [R1+0x4694] ;  /* 0x0046940001557983 */ /* 0x000f280000100800 */
[----:B------:R-:W-:Y:S04]  /*e5c90*/  STL.64 [R1+0x3838], R30 ;  /* 0x0038381e01007387 */ /* 0x000fe80000100a00 */
[----:B------:R-:W4:Y:S04]  /*e5ca0*/  LDL R84, [R1+0x4698] ;  /* 0x0046980001547983 */ /* 0x000f280000100800 */
[----:B------:R1:W-:Y:S04]  /*e5cb0*/  STL.64 [R1+0x3830], R26 ;  /* 0x0038301a01007387 */ /* 0x0003e80000100a00 */
[----:B------:R-:W4:Y:S04]  /*e5cc0*/  LDL R83, [R1+0x470c] ;  /* 0x00470c0001537983 */ /* 0x000f280000100800 */
[----:B------:R-:W4:Y:S04]  /*e5cd0*/  LDL R82, [R1+0x4710] ;  /* 0x0047100001527983 */ /* 0x000f280000100800 */
[----:B------:R-:W4:Y:S04]  /*e5ce0*/  LDL R80, [R1+0x4718] ;  /* 0x0047180001507983 */ /* 0x000f280000100800 */
[----:B------:R-:W4:Y:S01]  /*e5cf0*/  LDL.LU.64 R24, [R1+0x3828] ;  /* 0x0038280001187983 */ /* 0x000f220000300a00 */
[----:B-1----:R-:W-:-:S03]  /*e5d00*/  LOP3.LUT R96, R96, 0x1f, RZ, 0xc0, !PT ;  /* 0x0000001f60607812 */ /* 0x002fc600078ec0ff */
[----:B------:R1:W-:Y:S01]  /*e5d10*/  LDGSTS.E [R5+0x2da00], [R8.64], P0 ;  /* 0x2da0000008057fae */ /* 0x0003e20008121844 */
[----:B------:R-:W-:-:S03]  /*e5d20*/  SHF.L.U32 R96, R96, 0x2, RZ ;  /* 0x0000000260607819 */ /* 0x000fc600000006ff */
[----:B------:R2:W-:Y:S01]  /*e5d30*/  LDGSTS.E [R5+0x2da80], [R10.64], P1 ;  /* 0x2da800000a057fae */ /* 0x0005e20008921844 */
[----:B------:R-:W-:-:S03]  /*e5d40*/  LOP3.LUT R28, R96, 0x30, RZ, 0x3c, !PT ;  /* 0x00000030601c7812 */ /* 0x000fc600078e3cff */
[----:B------:R3:W-:Y:S04]  /*e5d50*/  LDGSTS.E [R5+0x2e200], [R12.64], P0 ;  /* 0x2e2000000c057fae */ /* 0x0007e80008121844 */
[----:B--2---:R-:W2:Y:S01]  /*e5d60*/  LDL.LU.64 R10, [R1+0x3820] ;  /* 0x00382000010a7983 */ /* 0x004ea20000300a00 */
[----:B------:R-:W-:Y:S01]  /*e5d70*/  IMAD R6, R123, 0x10000, R28 ;  /* 0x000100007b067824 */ /* 0x000fe200078e021c */
[----:B-1----:R-:W-:Y:S02]  /*e5d80*/  MOV R8, R94 ;  /* 0x0000005e00087202 */ /* 0x002fe40000000f00 */
[----:B------:R1:W-:Y:S01]  /*e5d90*/  LDGSTS.E [R5+0x2e280], [R14.64], P1 ;  /* 0x2e2800000e057fae */ /* 0x0003e20008921844 */
[----:B------:R-:W-:-:S03]  /*e5da0*/  IMAD.MOV.U32 R9, RZ, RZ, R95 ;  /* 0x000000ffff097224 */ /* 0x000fc600078e005f */
[----:B------:R1:W-:Y:S04]  /*e5db0*/  LDGSTS.E [R5+0x2ea00], [R16.64], P0 ;  /* 0x2ea0000010057fae */ /* 0x0003e80008121844 */
[----:B---3--:R-:W3:Y:S04]  /*e5dc0*/  LDL.LU.64 R12, [R1+0x3818] ;  /* 0x00381800010c7983 */ /* 0x008ee80000300a00 */
[----:B------:R1:W-:Y:S04]  /*e5dd0*/  LDGSTS.E [R5+0x2ea80], [R18.64], P1 ;  /* 0x2ea8000012057fae */ /* 0x0003e80008921844 */
[----:B------:R1:W-:Y:S04]  /*e5de0*/  LDGSTS.E [R5+0x2f200], [R20.64], P0 ;  /* 0x2f20000014057fae */ /* 0x0003e80008121844 */
[----:B------:R1:W-:Y:S04]  /*e5df0*/  LDGSTS.E [R5+0x2f280], [R22.64], P1 ;  /* 0x2f28000016057fae */ /* 0x0003e80008921844 */
[----:B------:R4:W-:Y:S04]  /*e5e00*/  LDGSTS.E [R5+0x2fa00], [R30.64], P0 ;  /* 0x2fa000001e057fae */ /* 0x0009e80008121844 */
[----:B------:R4:W-:Y:S04]  /*e5e10*/  LDGSTS.E [R5+0x2fa80], [R26.64], P1 ;  /* 0x2fa800001a057fae */ /* 0x0009e80008921844 */
[----:B-1----:R-:W2:Y:S04]  /*e5e20*/  LDL.LU.64 R14, [R1+0x3810] ;  /* 0x00381000010e7983 */ /* 0x002ea80000300a00 */
[----:B------:R1:W-:Y:S04]  /*e5e30*/  LDGSTS.E [R6+0x20300], [R8.64], P0 ;  /* 0x2030000008067fae */ /* 0x0003e80008121844 */
[----:B------:R-:W2:Y:S04]  /*e5e40*/  LDL.LU.64 R16, [R1+0x3770] ;  /* 0x0037700001107983 */ /* 0x000ea80000300a00 */
[----:B------:R-:W2:Y:S01]  /*e5e50*/  LDL.LU.64 R18, [R1+0x3808] ;  /* 0x0038080001127983 */ /* 0x000ea20000300a00 */
[----:B-1----:R-:W-:Y:S01]  /*e5e60*/  MOV R8, R92 ;  /* 0x0000005c00087202 */ /* 0x002fe20000000f00 */
[----:B------:R-:W-:-:S02]  /*e5e70*/  IMAD.MOV.U32 R9, RZ, RZ, R93 ;  /* 0x000000ffff097224 */ /* 0x000fc400078e005d */
[----:B------:R-:W2:Y:S04]  /*e5e80*/  LDL.LU.64 R20, [R1+0x3800] ;  /* 0x0038000001147983 */ /* 0x000ea80000300a00 */
[----:B------:R1:W-:Y:S04]  /*e5e90*/  LDGSTS.E [R6+0x20380], [R8.64], P1 ;  /* 0x2038000008067fae */ /* 0x0003e80008921844 */
[----:B------:R-:W2:Y:S01]  /*e5ea0*/  LDL.LU.64 R22, [R1+0x37f8] ;  /* 0x0037f80001167983 */ /* 0x000ea20000300a00 */
[----:B-1----:R-:W-:Y:S01]  /*e5eb0*/  MOV R8, R90 ;  /* 0x0000005a00087202 */ /* 0x002fe20000000f00 */
[----:B------:R-:W-:-:S05]  /*e5ec0*/  IMAD.MOV.U32 R9, RZ, RZ, R91 ;  /* 0x000000ffff097224 */ /* 0x000fca00078e005b */
[----:B------:R1:W-:Y:S02]  /*e5ed0*/  LDGSTS.E [R6+0x20b00], [R8.64], P0 ;  /* 0x20b0000008067fae */ /* 0x0003e40008121844 */
[----:B-1----:R-:W-:Y:S01]  /*e5ee0*/  MOV R8, R88 ;  /* 0x0000005800087202 */ /* 0x002fe20000000f00 */
[----:B------:R-:W-:-:S05]  /*e5ef0*/  IMAD.MOV.U32 R9, RZ, RZ, R89 ;  /* 0x000000ffff097224 */ /* 0x000fca00078e0059 */
[----:B------:R1:W-:Y:S02]  /*e5f00*/  LDGSTS.E [R6+0x20b80], [R8.64], P1 ;  /* 0x20b8000008067fae */ /* 0x0003e40008921844 */
[----:B-1----:R-:W-:Y:S01]  /*e5f10*/  MOV R8, R86 ;  /* 0x0000005600087202 */ /* 0x002fe20000000f00 */
[----:B------:R-:W-:-:S05]  /*e5f20*/  IMAD.MOV.U32 R9, RZ, RZ, R87 ;  /* 0x000000ffff097224 */ /* 0x000fca00078e0057 */
[----:B------:R4:W-:Y:S02]  /*e5f30*/  LDGSTS.E [R6+0x21300], [R8.64], P0 ;  /* 0x2130000008067fae */ /* 0x0009e40008121844 */
[----:B----4-:R-:W-:Y:S01]  /*e5f40*/  IMAD.MOV.U32 R9, RZ, RZ, R85 ;  /* 0x000000ffff097224 */ /* 0x010fe200078e0055 */
[----:B------:R-:W-:-:S05]  /*e5f50*/  MOV R8, R84 ;  /* 0x0000005400087202 */ /* 0x000fca0000000f00 */
[----:B------:R1:W-:Y:S01]  /*e5f60*/  LDGSTS.E [R6+0x21380], [R8.64], P1 ;  /* 0x2138000008067fae */ /* 0x0003e20008921844 */
[----:B------:R-:W-:-:S04]  /*e5f70*/  IADD3 R7, P2, R24, R106, RZ ;  /* 0x0000006a18077210 */ /* 0x000fc80007f5e0ff */
[----:B------:R-:W-:Y:S02]  /*e5f80*/  IADD3.X R5, R25, R2, RZ, P2, !PT ;  /* 0x0000000219057210 */ /* 0x000fe400017fe4ff */
[----:B------:R-:W4:Y:S01]  /*e5f90*/  LDL.LU.64 R24, [R1+0x37f0] ;  /* 0x0037f00001187983 */ /* 0x000f220000300a00 */
[----:B-1----:R-:W-:Y:S01]  /*e5fa0*/  MOV R8, R82 ;  /* 0x0000005200087202 */ /* 0x002fe20000000f00 */
[----:B------:R-:W-:Y:S02]  /*e5fb0*/  IMAD.MOV.U32 R9, RZ, RZ, R83 ;  /* 0x000000ffff097224 */ /* 0x000fe400078e0053 */
[----:B------:R-:W4:Y:S04]  /*e5fc0*/  LDL.LU.64 R26, [R1+0x37e8] ;  /* 0x0037e800011a7983 */ /* 0x000f280000300a00 */
[----:B------:R1:W-:Y:S02]  /*e5fd0*/  LDGSTS.E [R6+0x21b00], [R8.64], P0 ;  /* 0x21b0000008067fae */ /* 0x0003e40008121844 */
[----:B-1----:R-:W-:Y:S01]  /*e5fe0*/  MOV R8, R80 ;  /* 0x0000005000087202 */ /* 0x002fe20000000f00 */
[----:B------:R-:W-:-:S02]  /*e5ff0*/  IMAD.MOV.U32 R9, RZ, RZ, R81 ;  /* 0x000000ffff097224 */ /* 0x000fc400078e0051 */
        /* <DEDUP_REMOVED lines=14> */
[----:B------:R2:W-:Y:S02]  /*e60e0*/  LDGSTS.E [R6+0x21b80], [R8.64], P1 ;  /* 0x21b8000008067fae */ /* 0x0005e40008921844 */
[----:B--2---:R-:W-:-:S05]  /*e60f0*/  IADD3 R9, P2, R10, R106, RZ ;  /* 0x0000006a0a097210 */ /* 0x004fca0007f5e0ff */
[----:B------:R-:W-:Y:S01]  /*e6100*/  IMAD.X R8, R11, 0x1, R2, P2 ;  /* 0x000000010b087824 */ /* 0x000fe200010e0602 */
        /* <DEDUP_REMOVED lines=74> */
[----:B----4-:R-:W-:Y:S01]  /*e65b0*/  IADD3 R23, P2, R24, R106, RZ ;  /* 0x0000006a18177210 */ /* 0x010fe20007f5e0ff */
[----:B------:R-:W-:Y:S01]  /*e65c0*/  IMAD.MOV.U32 R147, RZ, RZ, R190 ;  /* 0x000000ffff937224 */ /* 0x000fe200078e00be */
[----:B------:R-:W-:Y:S01]  /*e65d0*/  MOV R146, R191 ;  /* 0x000000bf00927202 */ /* 0x000fe20000000f00 */
[----:B------:R-:W-:Y:S01]  /*e65e0*/  IMAD.MOV.U32 R145, RZ, RZ, R192 ;  /* 0x000000ffff917224 */ /* 0x000fe200078e00c0 */
[----:B------:R-:W-:Y:S01]  /*e65f0*/  IADD3.X R22, R25, R2, RZ, P2, !PT ;  /* 0x0000000219167210 */ /* 0x000fe200017fe4ff */
[----:B------:R-:W-:Y:S01]  /*e6600*/  IMAD.MOV.U32 R143, RZ, RZ, R194 ;  /* 0x000000ffff8f7224 */ /* 0x000fe200078e00c2 */
[----:B------:R-:W-:-:S02]  /*e6610*/  IADD3 R25, P2, R26, R106, RZ ;  /* 0x0000006a1a197210 */ /* 0x000fc40007f5e0ff */
        /* <DEDUP_REMOVED lines=8> */
[----:B------:R-:W-:Y:S01]  /*e66a0*/  LOP3.LUT R9, R9, R8, RZ, 0x3c, !PT ;  /* 0x0000000809097212 */ /* 0x000fe200078e3cff */
[----:B------:R-:W-:Y:S01]  /*e66b0*/  IMAD.MOV.U32 R135, RZ, RZ, R202 ;  /* 0x000000ffff877224 */ /* 0x000fe200078e00ca */
[----:B------:R-:W-:Y:S01]  /*e66c0*/  MOV R136, R201 ;  /* 0x000000c900887202 */ /* 0x000fe20000000f00 */
[----:B------:R-:W-:Y:S01]  /*e66d0*/  IMAD.MOV.U32 R133, RZ, RZ, R204 ;  /* 0x000000ffff857224 */ /* 0x000fe200078e00cc */
[----:B------:R-:W-:-:S02]  /*e66e0*/  LOP3.LUT R11, R11, R10, RZ, 0x3c, !PT ;  /* 0x0000000a0b0b7212 */ /* 0x000fc400078e3cff */
[----:B------:R-:W-:Y:S01]  /*e66f0*/  MOV R134, R203 ;  /* 0x000000cb00867202 */ /* 0x000fe20000000f00 */
[----:B------:R-:W-:Y:S01]  /*e6700*/  IMAD.MOV.U32 R131, RZ, RZ, R206 ;  /* 0x000000ffff837224 */ /* 0x000fe200078e00ce */
[----:B------:R-:W-:Y:S02]  /*e6710*/  IADD3 R27, P2, R80, R106, RZ ;  /* 0x0000006a501b7210 */ /* 0x000fe40007f5e0ff */
[----:B------:R-:W-:Y:S01]  /*e6720*/  MOV R132, R205 ;  /* 0x000000cd00847202 */ /* 0x000fe20000000f00 */
[----:B------:R-:W-:Y:S01]  /*e6730*/  IMAD.MOV.U32 R129, RZ, RZ, R208 ;  /* 0x000000ffff817224 */ /* 0x000fe200078e00d0 */
[----:B------:R-:W-:Y:S02]  /*e6740*/  IADD3.X R26, R81, R2, RZ, P2, !PT ;  /* 0x00000002511a7210 */ /* 0x000fe400017fe4ff */
[----:B------:R-:W-:Y:S01]  /*e6750*/  MOV R130, R207 ;  /* 0x000000cf00827202 */ /* 0x000fe20000000f00 */
[----:B------:R-:W-:Y:S01]  /*e6760*/  IMAD.MOV.U32 R127, RZ, RZ, R210 ;  /* 0x000000ffff7f7224 */ /* 0x000fe200078e00d2 */
[----:B------:R-:W-:-:S02]  /*e6770*/  IADD3 R81, P2, R82, R106, RZ ;  /* 0x0000006a52517210 */ /* 0x000fc40007f5e0ff */
[----:B------:R-:W-:Y:S01]  /*e6780*/  MOV R128, R209 ;  /* 0x000000d100807202 */ /* 0x000fe20000000f00 */
[----:B------:R-:W-:Y:S01]  /*e6790*/  IMAD.MOV.U32 R125, RZ, RZ, R5 ;  /* 0x000000ffff7d7224 */ /* 0x000fe200078e0005 */
[----:B------:R-:W-:Y:S01]  /*e67a0*/  LOP3.LUT R13, R13, R12, RZ, 0x3c, !PT ;  /* 0x0000000c0d0d7212 */ /* 0x000fe200078e3cff */
[----:B------:R-:W-:Y:S01]  /*e67b0*/  IMAD.X R80, R83, 0x1, R2, P2 ;  /* 0x0000000153507824 */ /* 0x000fe200010e0602 */
[----:B------:R-:W-:Y:S01]  /*e67c0*/  IADD3 R83, P2, R84, R106, RZ ;  /* 0x0000006a54537210 */ /* 0x000fe20007f5e0ff */
[----:B------:R1:W-:Y:S03]  /*e67d0*/  LDGSTS.E [R6+0x22300], [R148.64], P0 ;  /* 0x2230000094067fae */ /* 0x0003e60008121844 */
[----:B------:R-:W-:Y:S02]  /*e67e0*/  IADD3.X R82, R85, R2, RZ, P2, !PT ;  /* 0x0000000255527210 */ /* 0x000fe400017fe4ff */
[----:B------:R-:W-:Y:S01]  /*e67f0*/  LOP3.LUT R182, R183, R182, RZ, 0x3c, !PT ;  /* 0x000000b6b7b67212 */ /* 0x000fe200078e3cff */
[----:B------:R-:W-:Y:S01]  /*e6800*/  STL.64 [R1+0x33b8], R168 ;  /* 0x0033b8a801007387 */ /* 0x000fe20000100a00 */
[----:B------:R-:W-:-:S02]  /*e6810*/  IADD3 R85, P2, R86, R106, RZ ;  /* 0x0000006a56557210 */ /* 0x000fc40007f5e0ff */
[----:B------:R-:W-:Y:S01]  /*e6820*/  LOP3.LUT R177, R177, R176, RZ, 0x3c, !PT ;  /* 0x000000b0b1b17212 */ /* 0x000fe200078e3cff */
[----:B------:R1:W-:Y:S02]  /*e6830*/  LDGSTS.E [R6+0x22380], [R150.64], P1 ;  /* 0x2238000096067fae */ /* 0x0003e40008921844 */
[--C-:B------:R-:W-:Y:S01]  /*e6840*/  IMAD.X R84, R87, 0x1, R2.reuse, P2 ;  /* 0x0000000157547824 */ /* 0x100fe200010e0602 */
[----:B------:R-:W-:Y:S02]  /*e6850*/  IADD3 R87, P2, R88, R106, RZ ;  /* 0x0000006a58577210 */ /* 0x000fe40007f5e0ff */
[----:B------:R-:W-:Y:S01]  /*e6860*/  LOP3.LUT R184, R185, R184, RZ, 0x3c, !PT ;  /* 0x000000b8b9b87212 */ /* 0x000fe200078e3cff */
[----:B------:R-:W-:Y:S01]  /*e6870*/  STL.64 [R1+0x33b0], R170 ;  /* 0x0033b0aa01007387 */ /* 0x000fe20000100a00 */
[----:B------:R-:W-:Y:S02]  /*e6880*/  IADD3.X R86, R89, R2, RZ, P2, !PT ;  /* 0x0000000259567210 */ /* 0x000fe400017fe4ff */
[-C--:B------:R-:W-:Y:S01]  /*e6890*/  IADD3 R89, P2, R90, R106.reuse, RZ ;  /* 0x0000006a5a597210 */ /* 0x080fe20007f5e0ff */
[----:B------:R1:W-:Y:S04]  /*e68a0*/  LDGSTS.E [R6+0x22b00], [R152.64], P0 ;  /* 0x22b0000098067fae */ /* 0x0003e80008121844 */
[----:B------:R-:W-:Y:S01]  /*e68b0*/  IMAD.X R88, R91, 0x1, R2, P2 ;  /* 0x000000015b587824 */ /* 0x000fe200010e0602 */
[----:B------:R-:W-:-:S02]  /*e68c0*/  IADD3 R91, P2, R92, R106, RZ ;  /* 0x0000006a5c5b7210 */ /* 0x000fc40007f5e0ff */
[----:B------:R-:W-:Y:S02]  /*e68d0*/  LOP3.LUT R179, R179, R178, RZ, 0x3c, !PT ;  /* 0x000000b2b3b37212 */ /* 0x000fe400078e3cff */
        /* <DEDUP_REMOVED lines=15> */
[----:B------:R-:W-:Y:S01]  /*e69d0*/  LOP3.LUT R183, R183, R182, RZ, 0x3c, !PT ;  /* 0x000000b6b7b77212 */ /* 0x000fe200078e3cff */
[----:B------:R-:W-:Y:S01]  /*e69e0*/  STL.64 [R1+0x33d8], R176 ;  /* 0x0033d8b001007387 */ /* 0x000fe20000100a00 */
[----:B------:R-:W-:Y:S02]  /*e69f0*/  IADD3.X R98, R35, R2, RZ, P2, !PT ;  /* 0x0000000223627210 */ /* 0x000fe400017fe4ff */
[----:B------:R-:W-:Y:S01]  /*e6a00*/  LOP3.LUT R185, R185, R184, RZ, 0x3c, !PT ;  /* 0x000000b8b9b97212 */ /* 0x000fe200078e3cff */
[----:B------:R-:W-:Y:S01]  /*e6a10*/  STL.64 [R1+0x33d0], R178 ;  /* 0x0033d0b201007387 */ /* 0x000fe20000100a00 */
[----:B------:R-:W-:Y:S02]  /*e6a20*/  IADD3 R101, P2, R32, R106, RZ ;  /* 0x0000006a20657210 */ /* 0x000fe40007f5e0ff */
[----:B------:R-:W-:Y:S01]  /*e6a30*/  LOP3.LUT R187, R187, R186, RZ, 0x3c, !PT ;  /* 0x000000babbbb7212 */ /* 0x000fe200078e3cff */
[----:B------:R-:W-:Y:S01]  /*e6a40*/  STL.64 [R1+0x33e8], R180 ;  /* 0x0033e8b401007387 */ /* 0x000fe20000100a00 */
[----:B------:R-:W-:Y:S01]  /*e6a50*/  LOP3.LUT R189, R189, R188, RZ, 0x3c, !PT ;  /* 0x000000bcbdbd7212 */ /* 0x000fe200078e3cff */
[----:B------:R-:W-:-:S02]  /*e6a60*/  IMAD.X R100, R33, 0x1, R2, P2 ;  /* 0x0000000121647824 */ /* 0x000fc400010e0602 */
[----:B------:R-:W-:Y:S01]  /*e6a70*/  STL.64 [R1+0x33e0], R182 ;  /* 0x0033e0b601007387 */ /* 0x000fe20000100a00 */
[----:B------:R-:W-:-:S03]  /*e6a80*/  IADD3 R103, P2, R30, R106, RZ ;  /* 0x0000006a1e677210 */ /* 0x000fc60007f5e0ff */
[----:B------:R-:W-:Y:S04]  /*e6a90*/  STL.64 [R1+0x33f8], R184 ;  /* 0x0033f8b801007387 */ /* 0x000fe80000100a00 */
[----:B------:R-:W-:Y:S04]  /*e6aa0*/  STL.64 [R1+0x33f0], R186 ;  /* 0x0033f0ba01007387 */ /* 0x000fe80000100a00 */
[----:B------:R-:W-:Y:S01]  /*e6ab0*/  STL.64 [R1+0x3408], R188 ;  /* 0x003408bc01007387 */ /* 0x000fe20000100a00 */
[----:B------:R-:W-:-:S03]  /*e6ac0*/  IADD3.X R102, R31, R2, RZ, P2, !PT ;  /* 0x000000021f667210 */ /* 0x000fc600017fe4ff */
[----:B------:R-:W-:Y:S01]  /*e6ad0*/  STL.64 [R1+0x3400], R146 ;  /* 0x0034009201007387 */ /* 0x000fe20000100a00 */
[----:B------:R-:W-:-:S03]  /*e6ae0*/  LOP3.LUT R8, R9, R8, RZ, 0x3c, !PT ;  /* 0x0000000809087212 */ /* 0x000fc600078e3cff */
[----:B------:R-:W-:Y:S01]  /*e6af0*/  STL.64 [R1+0x3418], R144 ;  /* 0x0034189001007387 */ /* 0x000fe20000100a00 */
[----:B------:R-:W-:-:S03]  /*e6b00*/  LOP3.LUT R17, R17, R16, RZ, 0x3c, !PT ;  /* 0x0000001011117212 */ /* 0x000fc600078e3cff */
[----:B------:R-:W-:Y:S01]  /*e6b10*/  STL.64 [R1+0x3410], R142 ;  /* 0x0034108e01007387 */ /* 0x000fe20000100a00 */
[----:B------:R-:W-:Y:S02]  /*e6b20*/  IADD3 R105, P2, R28, R106, RZ ;  /* 0x0000006a1c697210 */ /* 0x000fe40007f5e0ff */
[----:B------:R-:W-:Y:S01]  /*e6b30*/  LOP3.LUT R10, R11, R10, RZ, 0x3c, !PT ;  /* 0x0000000a0b0a7212 */ /* 0x000fe200078e3cff */
[----:B------:R-:W-:Y:S01]  /*e6b40*/  STL.64 [R1+0x3428], R140 ;  /* 0x0034288c01007387 */ /* 0x000fe20000100a00 */
[----:B------:R-:W-:Y:S02]  /*e6b50*/  LOP3.LUT R19, R19, R18, RZ, 0x3c, !PT ;  /* 0x0000001213137212 */ /* 0x000fe400078e3cff */
[----:B------:R-:W-:Y:S01]  /*e6b60*/  MOV R126, R211 ;  /* 0x000000d3007e7202 */ /* 0x000fe20000000f00 */
[----:B------:R-:W-:Y:S01]  /*e6b70*/  STL.64 [R1+0x3420], R138 ;  /* 0x0034208a01007387 */ /* 0x000fe20000100a00 */
[----:B------:R-:W-:Y:S02]  /*e6b80*/  LOP3.LUT R12, R13, R12, RZ, 0x3c, !PT ;  /* 0x0000000c0d0c7212 */ /* 0x000fe400078e3cff */
[----:B------:R-:W-:Y:S01]  /*e6b90*/  LOP3.LUT R21, R21, R20, RZ, 0x3c, !PT ;  /* 0x0000001415157212 */ /* 0x000fe200078e3cff */
[----:B------:R-:W-:Y:S01]  /*e6ba0*/  STL.64 [R1+0x3438], R136 ;  /* 0x0034388801007387 */ /* 0x000fe20000100a00 */
[----:B------:R-:W-:-:S02]  /*e6bb0*/  MOV R124, R7 ;  /* 0x00000007007c7202 */ /* 0x000fc40000000f00 */
[----:B------:R-:W-:Y:S01]  /*e6bc0*/  LOP3.LUT R23, R23, R22, RZ, 0x3c, !PT ;  /* 0x0000001617177212 */ /* 0x000fe200078e3cff */
[----:B------:R2:W-:Y:S01]  /*e6bd0*/  STL.64 [R1+0x3430], R134 ;  /* 0x0034308601007387 */ /* 0x0005e20000100a00 */
[----:B------:R-:W-:Y:S02]  /*e6be0*/  LOP3.LUT R9, R9, R8, RZ, 0x3c, !PT ;  /* 0x0000000809097212 */ /* 0x000fe400078e3cff */
[----:B------:R-:W-:Y:S01]  /*e6bf0*/  LOP3.LUT R16, R17, R16, RZ, 0x3c, !PT ;  /* 0x0000001011107212 */ /* 0x000fe200078e3cff */
[----:B------:R3:W-:Y:S01]  /*e6c00*/  STL.64 [R1+0x3448], R132 ;  /* 0x0034488401007387 */ /* 0x0007e20000100a00 */
[----:B------:R-:W-:Y:S01]  /*e6c10*/  LOP3.LUT R25, R25, R24, RZ, 0x3c, !PT ;  /* 0x0000001819197212 */ /* 0x000fe200078e3cff */
[----:B------:R-:W-:Y:S01]  /*e6c20*/  IMAD.X R104, R29, 0x1, R2, P2 ;  /* 0x000000011d687824 */ /* 0x000fe200010e0602 */
[----:B------:R-:W-:Y:S01]  /*e6c30*/  LOP3.LUT R11, R11, R10, RZ, 0x3c, !PT ;  /* 0x0000000a0b0b7212 */ /* 0x000fe200078e3cff */
[----:B------:R4:W-:Y:S01]  /*e6c40*/  STL.64 [R1+0x3440], R130 ;  /* 0x0034408201007387 */ /* 0x0009e20000100a00 */
[----:B------:R-:W-:-:S02]  /*e6c50*/  LOP3.LUT R18, R19, R18, RZ, 0x3c, !PT ;  /* 0x0000001213127212 */ /* 0x000fc400078e3cff */
[----:B------:R-:W-:Y:S01]  /*e6c60*/  LOP3.LUT R27, R27, R26, RZ, 0x3c, !PT ;  /* 0x0000001a1b1b7212 */ /* 0x000fe200078e3cff */
[----:B------:R1:W-:Y:S01]  /*e6c70*/  STL.64 [R1+0x3458], R128 ;  /* 0x0034588001007387 */ /* 0x0003e20000100a00 */
[----:B------:R-:W-:Y:S01]  /*e6c80*/  LOP3.LUT R13, R13, R12, RZ, 0x3c, !PT ;  /* 0x0000000c0d0d7212 */ /* 0x000fe200078e3cff */
[----:B------:R-:W-:Y:S01]  /*e6c90*/  IMAD.MOV.U32 R29, RZ, RZ, R14 ;  /* 0x000000ffff1d7224 */ /* 0x000fe200078e000e */
[----:B------:R-:W-:Y:S01]  /*e6ca0*/  LOP3.LUT R20, R21, R20, RZ, 0x3c, !PT ;  /* 0x0000001415147212 */ /* 0x000fe200078e3cff */
[----:B------:R1:W-:Y:S01]  /*e6cb0*/  STL.64 [R1+0x3450], R126 ;  /* 0x0034507e01007387 */ /* 0x0003e20000100a00 */
[----:B------:R-:W-:Y:S02]  /*e6cc0*/  LOP3.LUT R81, R81, R80, RZ, 0x3c, !PT ;  /* 0x0000005051517212 */ /* 0x000fe400078e3cff */
[----:B------:R-:W-:Y:S01]  /*e6cd0*/  MOV R28, R15 ;  /* 0x0000000f001c7202 */ /* 0x000fe20000000f00 */
[----:B------:R1:W-:Y:S01]  /*e6ce0*/  STL.64 [R1+0x3828], R124 ;  /* 0x0038287c01007387 */ /* 0x0003e20000100a00 */
[----:B------:R-:W-:-:S02]  /*e6cf0*/  LOP3.LUT R22, R23, R22, RZ, 0x3c, !PT ;  /* 0x0000001617167212 */ /* 0x000fc400078e3cff */
[----:B------:R-:W-:Y:S01]  /*e6d00*/  LOP3.LUT R83, R83, R82, RZ, 0x3c, !PT ;  /* 0x0000005253537212 */ /* 0x000fe200078e3cff */
[----:B------:R1:W-:Y:S01]  /*e6d10*/  LDGSTS.E [R6+0x23380], [R158.64], P1 ;  /* 0x233800009e067fae */ /* 0x0003e20008921844 */
[----:B------:R-:W-:Y:S02]  /*e6d20*/  LOP3.LUT R17, R17, R16, RZ, 0x3c, !PT ;  /* 0x0000001011117212 */ /* 0x000fe400078e3cff */
[----:B------:R-:W-:Y:S01]  /*e6d30*/  LOP3.LUT R24, R25, R24, RZ, 0x3c, !PT ;  /* 0x0000001819187212 */ /* 0x000fe200078e3cff */
[----:B------:R1:W-:Y:S01]  /*e6d40*/  STL.64 [R1+0x3820], R8 ;  /* 0x0038200801007387 */ /* 0x0003e20000100a00 */
[----:B------:R-:W-:Y:S02]  /*e6d50*/  LOP3.LUT R85, R85, R84, RZ, 0x3c, !PT ;  /* 0x0000005455557212 */ /* 0x000fe400078e3cff */
[----:B------:R-:W-:Y:S01]  /*e6d60*/  LOP3.LUT R19, R19, R18, RZ, 0x3c, !PT ;  /* 0x0000001213137212 */ /* 0x000fe200078e3cff */
[----:B------:R1:W-:Y:S01]  /*e6d70*/  LDGSTS.E [R6+0x23b00], [R160.64], P0 ;  /* 0x23b00000a0067fae */ /* 0x0003e20008121844 */
[----:B------:R-:W-:-:S02]  /*e6d80*/  LOP3.LUT R26, R27, R26, RZ, 0x3c, !PT ;  /* 0x0000001a1b1a7212 */ /* 0x000fc400078e3cff */
[----:B------:R-:W-:Y:S01]  /*e6d90*/  LOP3.LUT R87, R87, R86, RZ, 0x3c, !PT ;  /* 0x0000005657577212 */ /* 0x000fe200078e3cff */
[----:B------:R1:W-:Y:S01]  /*e6da0*/  STL.64 [R1+0x3818], R10 ;  /* 0x0038180a01007387 */ /* 0x0003e20000100a00 */
[----:B------:R-:W-:Y:S02]  /*e6db0*/  LOP3.LUT R21, R21, R20, RZ, 0x3c, !PT ;  /* 0x0000001415157212 */ /* 0x000fe400078e3cff */
[----:B------:R-:W-:Y:S01]  /*e6dc0*/  LOP3.LUT R80, R81, R80, RZ, 0x3c, !PT ;  /* 0x0000005051507212 */ /* 0x000fe200078e3cff */
[----:B------:R1:W-:Y:S01]  /*e6dd0*/  LDGSTS.E [R6+0x23b80], [R162.64], P1 ;  /* 0x23b80000a2067fae */ /* 0x0003e20008921844 */
[----:B------:R-:W-:Y:S02]  /*e6de0*/  LOP3.LUT R89, R89, R88, RZ, 0x3c, !PT ;  /* 0x0000005859597212 */ /* 0x000fe400078e3cff */
[----:B------:R-:W-:Y:S01]  /*e6df0*/  LOP3.LUT R23, R23, R22, RZ, 0x3c, !PT ;  /* 0x0000001617177212 */ /* 0x000fe200078e3cff */
[----:B------:R1:W-:Y:S01]  /*e6e00*/  STL.64 [R1+0x3810], R12 ;  /* 0x0038100c01007387 */ /* 0x0003e20000100a00 */
[----:B------:R-:W-:-:S02]  /*e6e10*/  LOP3.LUT R82, R83, R82, RZ, 0x3c, !PT ;  /* 0x0000005253527212 */ /* 0x000fc400078e3cff */
[----:B------:R-:W-:Y:S01]  /*e6e20*/  LOP3.LUT R91, R91, R90, RZ, 0x3c, !PT ;  /* 0x0000005a5b5b7212 */ /* 0x000fe200078e3cff */
[----:B------:R1:W-:Y:S01]  /*e6e30*/  LDGSTS.E [R6+0x24300], [R164.64], P0 ;  /* 0x24300000a4067fae */ /* 0x0003e20008121844 */
[----:B------:R-:W-:Y:S02]  /*e6e40*/  LOP3.LUT R25, R25, R24, RZ, 0x3c, !PT ;  /* 0x0000001819197212 */ /* 0x000fe400078e3cff */
[----:B------:R-:W-:Y:S01]  /*e6e50*/  LOP3.LUT R84, R85, R84, RZ, 0x3c, !PT ;  /* 0x0000005455547212 */ /* 0x000fe200078e3cff */
[----:B------:R-:W-:Y:S01]  /*e6e60*/  STL.64 [R1+0x3770], R28 ;  /* 0x0037701c01007387 */ /* 0x000fe20000100a00 */
        /* <DEDUP_REMOVED lines=12> */
[----:B------:R-:W-:-:S03]  /*e6f30*/  LOP3.LUT R90, R91, R90, RZ, 0x3c, !PT ;  /* 0x0000005a5b5a7212 */ /* 0x000fc600078e3cff */
[----:B------:R1:W-:Y:S01]  /*e6f40*/  LDGSTS.E [R6+0x24b80], [R170.64], P1 ;  /* 0x24b80000aa067fae */ /* 0x0003e20008921844 */
[----:B------:R-:W-:Y:S02]  /*e6f50*/  LOP3.LUT R85, R85, R84, RZ, 0x3c, !PT ;  /* 0x0000005455557212 */ /* 0x000fe400078e3cff */
[----:B------:R-:W-:Y:S01]  /*e6f60*/  LOP3.LUT R92, R93, R92, RZ, 0x3c, !PT ;  /* 0x0000005c5d5c7212 */ /* 0x000fe200078e3cff */
[----:B------:R1:W-:Y:S01]  /*e6f70*/  STL.64 [R1+0x37f8], R20 ;  /* 0x0037f81401007387 */ /* 0x0003e20000100a00 */
[----:B------:R-:W-:-:S03]  /*e6f80*/  LOP3.LUT R87, R87, R86, RZ, 0x3c, !PT ;  /* 0x0000005657577212 */ /* 0x000fc600078e3cff */
[----:B------:R1:W-:Y:S01]  /*e6f90*/  LDGSTS.E [R6+0x25300], [R172.64], P0 ;  /* 0x25300000ac067fae */ /* 0x0003e20008121844 */
[----:B------:R-:W-:-:S03]  /*e6fa0*/  LOP3.LUT R94, R95, R94, RZ, 0x3c, !PT ;  /* 0x0000005e5f5e7212 */ /* 0x000fc600078e3cff */
        /* <DEDUP_REMOVED lines=12> */
[----:B------:R1:W-:Y:S04]  /*e7070*/  STL.64 [R1+0x37d8], R80 ;  /* 0x0037d85001007387 */ /* 0x0003e80000100a00 */
[----:B------:R1:W-:Y:S01]  /*e7080*/  LDGSTS.E [R6+0x26300], [R180.64], P0 ;  /* 0x26300000b4067fae */ /* 0x0003e20008121844 */
[----:B------:R-:W-:-:S03]  /*e7090*/  MOV R36, R99 ;  /* 0x0000006300247202 */ /* 0x000fc60000000f00 */
[----:B------:R1:W-:Y:S01]  /*e70a0*/  STL.64 [R1+0x37d0], R82 ;  /* 0x0037d05201007387 */ /* 0x0003e20000100a00 */
[----:B------:R-:W-:-:S03]  /*e70b0*/  IMAD.MOV.U32 R37, RZ, RZ, R98 ;  /* 0x000000ffff257224 */ /* 0x000fc600078e0062 */
        /* <DEDUP_REMOVED lines=12> */
[----:B------:R1:W-:Y:S04]  /*e7180*/  LDGSTS.E [R6+0x27300], [R188.64], P0 ;  /* 0x27300000bc067fae */ /* 0x0003e80008121844 */
[----:B------:R1:W-:Y:S04]  /*e7190*/  STL.64 [R1+0x37b0], R90 ;  /* 0x0037b05a01007387 */ /* 0x0003e80000100a00 */
[----:B------:R1:W-:Y:S04]  /*e71a0*/  LDGSTS.E [R6+0x27380], [R146.64], P1 ;  /* 0x2738000092067fae */ /* 0x0003e80008921844 */
[----:B------:R-:W-:Y:S04]  /*e71b0*/  STL.64 [R1+0x37a8], R92 ;  /* 0x0037a85c01007387 */ /* 0x000fe80000100a00 */
        /* <DEDUP_REMOVED lines=11> */
[----:B------:R1:W-:Y:S04]  /*e7270*/  STL.64 [R1+0x3778], R30 ;  /* 0x0037781e01007387 */ /* 0x0003e80000100a00 */
[----:B------:R3:W-:Y:S04]  /*e7280*/  LDGSTS.E [R6+0x29300], [R132.64], P0 ;  /* 0x2930000084067fae */ /* 0x0007e80008121844 */
[----:B--2---:R-:W2:Y:S04]  /*e7290*/  LDL R134, [R1+0x459c] ;  /* 0x00459c0001867983 */ /* 0x004ea80000100800 */
[----:B------:R4:W-:Y:S04]  /*e72a0*/  LDGSTS.E [R6+0x29380], [R130.64], P1 ;  /* 0x2938000082067fae */ /* 0x0009e80008921844 */
[----:B---3--:R-:W3:Y:S04]  /*e72b0*/  LDL R133, [R1+0x45a0] ;  /* 0x0045a00001857983 */ /* 0x008ee80000100800 */
[----:B------:R-:W3:Y:S04]  /*e72c0*/  LDL R132, [R1+0x45a4] ;  /* 0x0045a40001847983 */ /* 0x000ee80000100800 */
[----:B----4-:R-:W4:Y:S04]  /*e72d0*/  LDL R131, [R1+0x45a8] ;  /* 0x0045a80001837983 */ /* 0x010f280000100800 */
[----:B------:R1:W-:Y:S04]  /*e72e0*/  LDGSTS.E [R6+0x29b00], [R128.64], P0 ;  /* 0x29b0000080067fae */ /* 0x0003e80008121844 */
[----:B------:R-:W4:Y:S04]  /*e72f0*/  LDL R130, [R1+0x461c] ;  /* 0x00461c0001827983 */ /* 0x000f280000100800 */
[----:B------:R1:W-:Y:S04]  /*e7300*/  LDGSTS.E [R6+0x29b80], [R126.64], P1 ;  /* 0x29b800007e067fae */ /* 0x0003e80008921844 */
[----:B-1----:R-:W4:Y:S04]  /*e7310*/  LDL R129, [R1+0x4620] ;  /* 0x0046200001817983 */ /* 0x002f280000100800 */
[----:B------:R-:W4:Y:S04]  /*e7320*/  LDL R128, [R1+0x4624] ;  /* 0x0046240001807983 */ /* 0x000f280000100800 */
[----:B------:R-:W4:Y:S04]  /*e7330*/  LDL R127, [R1+0x4628] ;  /* 0x00462800017f7983 */ /* 0x000f280000100800 */
[----:B------:R1:W-:Y:S04]  /*e7340*/  LDGSTS.E [R6+0x2a300], [R124.64], P0 ;  /* 0x2a3000007c067fae */ /* 0x0003e80008121844 */
[----:B------:R-:W4:Y:S04]  /*e7350*/  LDL R126, [R1+0x469c] ;  /* 0x00469c00017e7983 */ /* 0x000f280000100800 */
[----:B------:R-:W4:Y:S04]  /*e7360*/  LDL R122, [R1+0x46a8] ;  /* 0x0046a800017a7983 */ /* 0x000f280000100800 */
[----:B-1----:R-:W4:Y:S04]  /*e7370*/  LDL R125, [R1+0x46a0] ;  /* 0x0046a000017d7983 */ /* 0x002f280000100800 */
[----:B------:R-:W4:Y:S04]  /*e7380*/  LDL R124, [R1+0x46a4] ;  /* 0x0046a400017c7983 */ /* 0x000f280000100800 */
[----:B------:R-:W4:Y:S04]  /*e7390*/  LDL R120, [R1+0x4720] ;  /* 0x0047200001787983 */ /* 0x000f280000100800 */
[----:B------:R-:W4:Y:S04]  /*e73a0*/  LDL R117, [R1+0x4728] ;  /* 0x0047280001757983 */ /* 0x000f280000100800 */
[----:B------:R1:W-:Y:S04]  /*e73b0*/  LDGSTS.E [R6+0x2a380], [R8.64], P1 ;  /* 0x2a38000008067fae */ /* 0x0003e80008921844 */
[----:B------:R1:W-:Y:S04]  /*e73c0*/  LDGSTS.E [R6+0x2ab00], [R10.64], P0 ;  /* 0x2ab000000a067fae */ /* 0x0003e80008121844 */
[----:B------:R1:W-:Y:S04]  /*e73d0*/  LDGSTS.E [R6+0x2ab80], [R12.64], P1 ;  /* 0x2ab800000c067fae */ /* 0x0003e80008921844 */
[----:B-1----:R-:W4:Y:S04]  /*e73e0*/  LDL.LU.64 R8, [R1+0x3758] ;  /* 0x0037580001087983 */ /* 0x002f280000300a00 */
[----:B------:R-:W4:Y:S04]  /*e73f0*/  LDL.LU.64 R10, [R1+0x3750] ;  /* 0x00375000010a7983 */ /* 0x000f280000300a00 */
[----:B------:R-:W4:Y:S04]  /*e7400*/  LDL.LU.64 R12, [R1+0x3718] ;  /* 0x00371800010c7983 */ /* 0x000f280000300a00 */
[----:B------:R-:W4:Y:S04]  /*e7410*/  LDL.LU.64 R14, [R1+0x3710] ;  /* 0x00371000010e7983 */ /* 0x000f280000300a00 */
[----:B------:R1:W-:Y:S04]  /*e7420*/  LDGSTS.E [R6+0x2b300], [R16.64], P0 ;  /* 0x2b30000010067fae */ /* 0x0003e80008121844 */
[----:B------:R1:W-:Y:S04]  /*e7430*/  LDGSTS.E [R6+0x2b380], [R18.64], P1 ;  /* 0x2b38000012067fae */ /* 0x0003e80008921844 */
[----:B------:R1:W-:Y:S04]  /*e7440*/  LDGSTS.E [R6+0x2bb00], [R20.64], P0 ;  /* 0x2bb0000014067fae */ /* 0x0003e80008121844 */
[----:B-1----:R-:W4:Y:S04]  /*e7450*/  LDL.LU.64 R16, [R1+0x3708] ;  /* 0x0037080001107983 */ /* 0x002f280000300a00 */
        /* <DEDUP_REMOVED lines=19> */
[----:B------:R3:W-:Y:S04]  /*e7590*/  LDGSTS.E [R6+0x2e300], [R92.64], P0 ;  /* 0x2e3000005c067fae */ /* 0x0007e80008121844 */
[----:B------:R3:W-:Y:S04]  /*e75a0*/  LDGSTS.E [R6+0x2e380], [R94.64], P1 ;  /* 0x2e3800005e067fae */ /* 0x0007e80008921844 */
[----:B------:R-:W4:Y:S04]  /*e75b0*/  LDL.LU.64 R90, [R1+0x36b0] ;  /* 0x0036b000015a7983 */ /* 0x000f280000300a00 */
[----:B------:R1:W-:Y:S04]  /*e75c0*/  LDGSTS.E [R6+0x2eb00], [R96.64], P0 ;  /* 0x2eb0000060067fae */ /* 0x0003e80008121844 */
[----:B------:R1:W-:Y:S04]  /*e75d0*/  LDGSTS.E [R6+0x2eb80], [R36.64], P1 ;  /* 0x2eb8000024067fae */ /* 0x0003e80008921844 */
[----:B------:R1:W-:Y:S04]  /*e75e0*/  LDGSTS.E [R6+0x2f300], [R34.64], P0 ;  /* 0x2f30000022067fae */ /* 0x0003e80008121844 */
[----:B------:R1:W-:Y:S04]  /*e75f0*/  LDGSTS.E [R6+0x2f380], [R32.64], P1 ;  /* 0x2f38000020067fae */ /* 0x0003e80008921844 */
[----:B------:R1:W-:Y:S04]  /*e7600*/  LDGSTS.E [R6+0x2fb00], [R30.64], P0 ;  /* 0x2fb000001e067fae */ /* 0x0003e80008121844 */
[----:B------:R1:W-:Y:S04]  /*e7610*/  LDGSTS.E [R6+0x2fb80], [R28.64], P1 ;  /* 0x2fb800001c067fae */ /* 0x0003e80008921844 */
[----:B-1----:R-:W4:Y:S04]  /*e7620*/  LDL.LU.64 R30, [R1+0x36a8] ;  /* 0x0036a800011e7983 */ /* 0x002f280000300a00 */
[----:B------:R-:W4:Y:S04]  /*e7630*/  LDL.LU.64 R28, [R1+0x36a0] ;  /* 0x0036a000011c7983 */ /* 0x000f280000300a00 */
[----:B------:R-:W4:Y:S04]  /*e7640*/  LDL.LU.64 R96, [R1+0x3698] ;  /* 0x0036980001607983 */ /* 0x000f280000300a00 */
[----:B------:R-:W4:Y:S04]  /*e7650*/  LDL.LU.64 R36, [R1+0x3690] ;  /* 0x0036900001247983 */ /* 0x000f280000300a00 */
[----:B------:R-:W4:Y:S04]  /*e7660*/  LDL.LU.64 R34, [R1+0x3688] ;  /* 0x0036880001227983 */ /* 0x000f280000300a00 */
[----:B------:R-:W4:Y:S01]  /*e7670*/  LDL.LU.64 R32, [R1+0x3680] ;  /* 0x0036800001207983 */ /* 0x000f220000300a00 */
[----:B--2---:R-:W-:Y:S01]  /*e7680*/  IMAD.MOV.U32 R7, RZ, RZ, R134 ;  /* 0x000000ffff077224 */ /* 0x004fe200078e0086 */
[----:B---3--:R-:W-:-:S05]  /*e7690*/  MOV R6, R133 ;  /* 0x0000008500067202 */ /* 0x008fca0000000f00 */
[----:B------:R4:W-:Y:S02]  /*e76a0*/  LDGSTS.E [R3+0x20400], [R6.64], P0 ;  /* 0x2040000006037fae */ /* 0x0009e40008121844 */
[----:B----4-:R-:W-:Y:S01]  /*e76b0*/  MOV R6, R131 ;  /* 0x0000008300067202 */ /* 0x010fe20000000f00 */
        /* <DEDUP_REMOVED lines=20> */
[----:B-1----:R-:W-:-:S04]  /*e7800*/  IADD3 R6, P2, R8, R106, RZ ;  /* 0x0000006a08067210 */ /* 0x002fc80007f5e0ff */
        /* <DEDUP_REMOVED lines=34> */
[----:B------:R-:W2:Y:S04]  /*e7a30*/  LDL.LU.64 R30, [R1+0x3678] ;  /* 0x00367800011e7983 */ /* 0x000ea80000300a00 */
[----:B------:R-:W-:Y:S02]  /*e7a40*/  IMAD.X R91, R29, 0x1, R2, P2 ;  /* 0x000000011d5b7824 */ /* 0x000fe400010e0602 */
[----:B------:R-:W3:Y:S04]  /*e7a50*/  LDL.LU.64 R28, [R1+0x3670] ;  /* 0x00367000011c7983 */ /* 0x000ee80000300a00 */
        /* <DEDUP_REMOVED lines=19> */
[----:B------:R-:W-:-:S04]  /*e7b90*/  IADD3 R94, P2, R96, R106, RZ ;  /* 0x0000006a605e7210 */ /* 0x000fc80007f5e0ff */
[----:B------:R-:W-:Y:S02]  /*e7ba0*/  IADD3.X R93, R97, R2, RZ, P2, !PT ;  /* 0x00000002615d7210 */ /* 0x000fe400017fe4ff */
[----:B------:R-:W-:-:S05]  /*e7bb0*/  IADD3 R96, P2, R36, R106, RZ ;  /* 0x0000006a24607210 */ /* 0x000fca0007f5e0ff */
[----:B------:R-:W-:Y:S01]  /*e7bc0*/  IMAD.X R95, R37, 0x1, R2, P2 ;  /* 0x00000001255f7824 */ /* 0x000fe200010e0602 */
[----:B------:R-:W-:Y:S02]  /*e7bd0*/  IADD3 R98, P2, R34, R106, RZ ;  /* 0x0000006a22627210 */ /* 0x000fe40007f5e0ff */
[----:B------:R-:W-:Y:S02]  /*e7be0*/  LOP3.LUT R239, R239, R238, RZ, 0x3c, !PT ;  /* 0x000000eeefef7212 */ /* 0x000fe400078e3cff */
[----:B------:R-:W-:Y:S02]  /*e7bf0*/  IADD3.X R97, R35, R2, RZ, P2, !PT ;  /* 0x0000000223617210 */ /* 0x000fe400017fe4ff */
[----:B------:R-:W-:Y:S02]  /*e7c00*/  IADD3 R100, P2, R32, R106, RZ ;  /* 0x0000006a20647210 */ /* 0x000fe40007f5e0ff */
[----:B------:R-:W-:Y:S02]  /*e7c10*/  LOP3.LUT R241, R241, R240, RZ, 0x3c, !PT ;  /* 0x000000f0f1f17212 */ /* 0x000fe400078e3cff */
[----:B------:R-:W-:Y:S01]  /*e7c20*/  LOP3.LUT R243, R243, R242, RZ, 0x3c, !PT ;  /* 0x000000f2f3f37212 */ /* 0x000fe200078e3cff */
[----:B------:R-:W-:Y:S01]  /*e7c30*/  IMAD.MOV.U32 R37, RZ, RZ, R228 ;  /* 0x000000ffff257224 */ /* 0x000fe200078e00e4 */
[----:B------:R-:W-:Y:S01]  /*e7c40*/  LOP3.LUT R238, R239, R238, RZ, 0x3c, !PT ;  /* 0x000000eeefee7212 */ /* 0x000fe200078e3cff */
[----:B------:R-:W-:Y:S01]  /*e7c50*/  IMAD.X R99, R33, 0x1, R2, P2 ;  /* 0x0000000121637824 */ /* 0x000fe200010e0602 */
[----:B------:R-:W-:Y:S01]  /*e7c60*/  MOV R36, R229 ;  /* 0x000000e500247202 */ /* 0x000fe20000000f00 */
[----:B------:R-:W-:Y:S01]  /*e7c70*/  IMAD.MOV.U32 R35, RZ, RZ, R230 ;  /* 0x000000ffff237224 */ /* 0x000fe200078e00e6 */
[----:B------:R-:W-:Y:S01]  /*e7c80*/  LOP3.LUT R240, R241, R240, RZ, 0x3c, !PT ;  /* 0x000000f0f1f07212 */ /* 0x000fe200078e3cff */
[----:B------:R-:W-:Y:S01]  /*e7c90*/  IMAD.MOV.U32 R33, RZ, RZ, R236 ;  /* 0x000000ffff217224 */ /* 0x000fe200078e00ec */
[----:B------:R-:W-:-:S02]  /*e7ca0*/  MOV R34, R231 ;  /* 0x000000e700227202 */ /* 0x000fc40000000f00 */
[----:B------:R-:W-:Y:S02]  /*e7cb0*/  LOP3.LUT R242, R243, R242, RZ, 0x3c, !PT ;  /* 0x000000f2f3f27212 */ /* 0x000fe400078e3cff */
[----:B------:R-:W-:Y:S02]  /*e7cc0*/  MOV R32, R237 ;  /* 0x000000ed00207202 */ /* 0x000fe40000000f00 */
[----:B------:R-:W-:Y:S01]  /*e7cd0*/  LOP3.LUT R239, R239, R238, RZ, 0x3c, !PT ;  /* 0x000000eeefef7212 */ /* 0x000fe200078e3cff */
[----:B------:R1:W-:Y:S01]  /*e7ce0*/  STL.64 [R1+0x31f8], R36 ;  /* 0x0031f82401007387 */ /* 0x0003e20000100a00 */
[----:B------:R-:W-:Y:S01]  /*e7cf0*/  LOP3.LUT R241, R241, R240, RZ, 0x3c, !PT ;  /* 0x000000f0f1f17212 */ /* 0x000fe200078e3cff */
[----:B------:R-:W-:Y:S01]  /*e7d00*/  IMAD.MOV.U32 R237, RZ, RZ, R252 ;  /* 0x000000ffffed7224 */ /* 0x000fe200078e00fc */
[----:B------:R-:W-:Y:S01]  /*e7d10*/  LOP3.LUT R243, R243, R242, RZ, 0x3c, !PT ;  /* 0x000000f2f3f37212 */ /* 0x000fe200078e3cff */
[----:B------:R1:W-:Y:S04]  /*e7d20*/  STL.64 [R1+0x31f0], R34 ;  /* 0x0031f02201007387 */ /* 0x0003e80000100a00 */
[----:B------:R1:W-:Y:S04]  /*e7d30*/  STL.64 [R1+0x3228], R32 ;  /* 0x0032282001007387 */ /* 0x0003e80000100a00 */
[----:B------:R-:W-:Y:S04]  /*e7d40*/  STL.64 [R1+0x3220], R238 ;  /* 0x003220ee01007387 */ /* 0x000fe80000100a00 */
[----:B------:R-:W-:Y:S04]  /*e7d50*/  STL.64 [R1+0x3248], R240 ;  /* 0x003248f001007387 */ /* 0x000fe80000100a00 */
[----:B------:R-:W-:Y:S04]  /*e7d60*/  STL.64 [R1+0x3240], R242 ;  /* 0x003240f201007387 */ /* 0x000fe80000100a00 */
[----:B------:R1:W-:Y:S04]  /*e7d70*/  LDGSTS.E [R3+0x22400], [R36.64], P0 ;  /* 0x2240000024037fae */ /* 0x0003e80008121844 */
[----:B------:R1:W-:Y:S04]  /*e7d80*/  LDGSTS.E [R3+0x22480], [R34.64], P1 ;  /* 0x2248000022037fae */ /* 0x0003e80008921844 */
[----:B------:R1:W-:Y:S04]  /*e7d90*/  LDGSTS.E [R3+0x22c00], [R32.64], P0 ;  /* 0x22c0000020037fae */ /* 0x0003e80008121844 */
[----:B------:R1:W-:Y:S01]  /*e7da0*/  LDGSTS.E [R3+0x22c80], [R238.64], P1 ;  /* 0x22c80000ee037fae */ /* 0x0003e20008921844 */
[----:B------:R-:W-:-:S03]  /*e7db0*/  MOV R164, R6 ;  /* 0x0000000600a47202 */ /* 0x000fc60000000f00 */
[----:B------:R1:W-:Y:S01]  /*e7dc0*/  LDGSTS.E [R3+0x23400], [R240.64], P0 ;  /* 0x23400000f0037fae */ /* 0x0003e20008121844 */
[----:B------:R-:W-:-:S03]  /*e7dd0*/  IMAD.MOV.U32 R165, RZ, RZ, R5 ;  /* 0x000000ffffa57224 */ /* 0x000fc600078e0005 */
[----:B------:R1:W-:Y:S01]  /*e7de0*/  LDGSTS.E [R3+0x23480], [R242.64], P1 ;  /* 0x23480000f2037fae */ /* 0x0003e20008921844 */
[----:B--2---:R-:W-:-:S04]  /*e7df0*/  IADD3 R102, P2, R30, R106, RZ ;  /* 0x0000006a1e667210 */ /* 0x004fc80007f5e0ff */
[----:B------:R-:W-:Y:S02]  /*e7e00*/  IADD3.X R101, R31, R2, RZ, P2, !PT ;  /* 0x000000021f657210 */ /* 0x000fe400017fe4ff */
[----:B----4-:R-:W-:Y:S01]  /*e7e10*/  MOV R236, R137 ;  /* 0x0000008900ec7202 */ /* 0x010fe20000000f00 */
[----:B---3--:R-:W-:Y:S01]  /*e7e20*/  IMAD.MOV.U32 R231, RZ, RZ, R136 ;  /* 0x000000ffffe77224 */ /* 0x008fe200078e0088 */
[----:B------:R-:W-:-:S03]  /*e7e30*/  MOV R230, R135 ;  /* 0x0000008700e67202 */ /* 0x000fc60000000f00 */
        /* <DEDUP_REMOVED lines=8> */
[----:B------:R-:W-:-:S02]  /*e7ec0*/  IADD3 R104, P2, R28, R106, RZ ;  /* 0x0000006a1c687210 */ /* 0x000fc40007f5e0ff */
[----:B------:R-:W-:Y:S01]  /*e7ed0*/  MOV R208, R129 ;  /* 0x0000008100d07202 */ /* 0x000fe20000000f00 */
[----:B------:R-:W-:Y:S01]  /*e7ee0*/  STL.64 [R1+0x3270], R210 ;  /* 0x003270d201007387 */ /* 0x000fe20000100a00 */
[----:B------:R-:W-:Y:S01]  /*e7ef0*/  IMAD.MOV.U32 R207, RZ, RZ, R128 ;  /* 0x000000ffffcf7224 */ /* 0x000fe200078e0080 */
[----:B------:R-:W-:Y:S02]  /*e7f00*/  MOV R206, R127 ;  /* 0x0000007f00ce7202 */ /* 0x000fe40000000f00 */
[----:B------:R-:W-:Y:S01]  /*e7f10*/  STL.64 [R1+0x3298], R208 ;  /* 0x003298d001007387 */ /* 0x000fe20000100a00 */
[----:B------:R-:W-:-:S03]  /*e7f20*/  IMAD.X R103, R29, 0x1, R2, P2 ;  /* 0x000000011d677824 */ /* 0x000fc600010e0602 */
[----:B------:R-:W-:Y:S04]  /*e7f30*/  STL.64 [R1+0x3290], R206 ;  /* 0x003290ce01007387 */ /* 0x000fe80000100a00 */
[----:B------:R-:W2:Y:S04]  /*e7f40*/  LDL.LU R146, [R1+0xc7c] ;  /* 0x000c7c0001927983 */ /* 0x000ea80000300800 */
        /* <DEDUP_REMOVED lines=39> */
[----:B------:R-:W-:Y:S04]  /*e81c0*/  STL.64 [R1+0x32a8], R204 ;  /* 0x0032a8cc01007387 */ /* 0x000fe80000100a00 */
[----:B------:R-:W-:Y:S04]  /*e81d0*/  STL.64 [R1+0x32a0], R202 ;  /* 0x0032a0ca01007387 */ /* 0x000fe80000100a00 */
[----:B------:R-:W-:Y:S04]  /*e81e0*/  STL.64 [R1+0x32c8], R200 ;  /* 0x0032c8c801007387 */ /* 0x000fe80000100a00 */
[----:B------:R-:W-:Y:S01]  /*e81f0*/  STL.64 [R1+0x32c0], R198 ;  /* 0x0032c0c601007387 */ /* 0x000fe20000100a00 */
[----:B------:R-:W-:Y:S01]  /*e8200*/  MOV R162, R8 ;  /* 0x0000000800a27202 */ /* 0x000fe20000000f00 */
[----:B------:R-:W-:-:S02]  /*e8210*/  IMAD.MOV.U32 R163, RZ, RZ, R7 ;  /* 0x000000ffffa37224 */ /* 0x000fc400078e0007 */
[----:B------:R1:W-:Y:S01]  /*e8220*/  LDGSTS.E [R3+0x23c00], [R236.64], P0 ;  /* 0x23c00000ec037fae */ /* 0x0003e20008121844 */
[----:B------:R-:W-:Y:S01]  /*e8230*/  MOV R160, R10 ;  /* 0x0000000a00a07202 */ /* 0x000fe20000000f00 */
[----:B------:R-:W-:Y:S02]  /*e8240*/  IMAD.MOV.U32 R161, RZ, RZ, R9 ;  /* 0x000000ffffa17224 */ /* 0x000fe400078e0009 */
[----:B------:R1:W-:Y:S01]  /*e8250*/  LDGSTS.E [R3+0x23c80], [R230.64], P1 ;  /* 0x23c80000e6037fae */ /* 0x0003e20008921844 */
[----:B------:R-:W-:Y:S01]  /*e8260*/  MOV R158, R12 ;  /* 0x0000000c009e7202 */ /* 0x000fe20000000f00 */
[----:B------:R-:W-:Y:S02]  /*e8270*/  IMAD.MOV.U32 R159, RZ, RZ, R11 ;  /* 0x000000ffff9f7224 */ /* 0x000fe400078e000b */
[----:B------:R1:W-:Y:S01]  /*e8280*/  LDGSTS.E [R3+0x24400], [R228.64], P0 ;  /* 0x24400000e4037fae */ /* 0x0003e20008121844 */
[----:B------:R-:W-:Y:S01]  /*e8290*/  MOV R156, R14 ;  /* 0x0000000e009c7202 */ /* 0x000fe20000000f00 */
[----:B------:R-:W-:-:S02]  /*e82a0*/  IMAD.MOV.U32 R157, RZ, RZ, R13 ;  /* 0x000000ffff9d7224 */ /* 0x000fc400078e000d */
[----:B------:R1:W-:Y:S01]  /*e82b0*/  LDGSTS.E [R3+0x24480], [R210.64], P1 ;  /* 0x24480000d2037fae */ /* 0x0003e20008921844 */
[----:B------:R-:W-:Y:S01]  /*e82c0*/  MOV R154, R16 ;  /* 0x00000010009a7202 */ /* 0x000fe20000000f00 */
[----:B------:R-:W-:Y:S02]  /*e82d0*/  IMAD.MOV.U32 R155, RZ, RZ, R15 ;  /* 0x000000ffff9b7224 */ /* 0x000fe400078e000f */
[----:B------:R1:W-:Y:S04]  /*e82e0*/  LDGSTS.E [R3+0x24c00], [R208.64], P0 ;  /* 0x24c00000d0037fae */ /* 0x0003e80008121844 */
[----:B------:R1:W-:Y:S04]  /*e82f0*/  LDGSTS.E [R3+0x24c80], [R206.64], P1 ;  /* 0x24c80000ce037fae */ /* 0x0003e80008921844 */
[----:B------:R1:W-:Y:S04]  /*e8300*/  LDGSTS.E [R3+0x25400], [R204.64], P0 ;  /* 0x25400000cc037fae */ /* 0x0003e80008121844 */
[----:B------:R1:W-:Y:S04]  /*e8310*/  LDGSTS.E [R3+0x25480], [R202.64], P1 ;  /* 0x25480000ca037fae */ /* 0x0003e80008921844 */
[----:B------:R1:W-:Y:S01]  /*e8320*/  LDGSTS.E [R3+0x25c00], [R200.64], P0 ;  /* 0x25c00000c8037fae */ /* 0x0003e20008121844 */
[----:B------:R-:W-:-:S03]  /*e8330*/  MOV R152, R80 ;  /* 0x0000005000987202 */ /* 0x000fc60000000f00 */
[----:B------:R1:W-:Y:S01]  /*e8340*/  LDGSTS.E [R3+0x25c80], [R198.64], P1 ;  /* 0x25c80000c6037fae */ /* 0x0003e20008921844 */
[----:B------:R-:W-:Y:S01]  /*e8350*/  IMAD.MOV.U32 R153, RZ, RZ, R27 ;  /* 0x000000ffff997224 */ /* 0x000fe200078e001b */
[----:B------:R-:W-:Y:S01]  /*e8360*/  MOV R150, R82 ;  /* 0x0000005200967202 */ /* 0x000fe20000000f00 */
[----:B------:R-:W-:Y:S01]  /*e8370*/  IMAD.MOV.U32 R151, RZ, RZ, R81 ;  /* 0x000000ffff977224 */ /* 0x000fe200078e0051 */
[----:B------:R-:W-:Y:S01]  /*e8380*/  MOV R148, R86 ;  /* 0x0000005600947202 */ /* 0x000fe20000000f00 */
[----:B------:R-:W-:Y:S02]  /*e8390*/  IMAD.MOV.U32 R149, RZ, RZ, R85 ;  /* 0x000000ffff957224 */ /* 0x000fe400078e0055 */
[----:B------:R-:W-:Y:S02]  /*e83a0*/  IMAD.MOV.U32 R147, RZ, RZ, R87 ;  /* 0x000000ffff937224 */ /* 0x000fe400078e0057 */
[----:B--2---:R-:W-:Y:S01]  /*e83b0*/  IMAD.MOV.U32 R197, RZ, RZ, R146 ;  /* 0x000000ffffc57224 */ /* 0x004fe200078e0092 */
[----:B---3--:R-:W-:Y:S01]  /*e83c0*/  MOV R196, R28 ;  /* 0x0000001c00c47202 */ /* 0x008fe20000000f00 */
[----:B----4-:R-:W-:Y:S01]  /*e83d0*/  IMAD.MOV.U32 R195, RZ, RZ, R29 ;  /* 0x000000ffffc37224 */ /* 0x010fe200078e001d */
        /* <DEDUP_REMOVED lines=44> */
[----:B------:R-:W-:Y:S01]  /*e86a0*/  MOV R130, R18 ;  /* 0x0000001200827202 */ /* 0x000fe20000000f00 */
[----:B------:R-:W-:-:S02]  /*e86b0*/  IMAD.MOV.U32 R131, RZ, RZ, R17 ;  /* 0x000000ffff837224 */ /* 0x000fc400078e0011 */
[----:B------:R-:W-:Y:S01]  /*e86c0*/  STL.64 [R1+0x3360], R166 ;  /* 0x003360a601007387 */ /* 0x000fe20000100a00 */
[----:B------:R-:W-:Y:S01]  /*e86d0*/  MOV R128, R20 ;  /* 0x0000001400807202 */ /* 0x000fe20000000f00 */
[----:B------:R-:W-:Y:S02]  /*e86e0*/  IMAD.MOV.U32 R129, RZ, RZ, R19 ;  /* 0x000000ffff817224 */ /* 0x000fe400078e0013 */
[----:B------:R-:W-:Y:S01]  /*e86f0*/  STL.64 [R1+0x3758], R164 ;  /* 0x003758a401007387 */ /* 0x000fe20000100a00 */
[----:B------:R-:W-:Y:S01]  /*e8700*/  MOV R126, R22 ;  /* 0x00000016007e7202 */ /* 0x000fe20000000f00 */
[----:B------:R-:W-:Y:S02]  /*e8710*/  IMAD.MOV.U32 R127, RZ, RZ, R21 ;  /* 0x000000ffff7f7224 */ /* 0x000fe400078e0015 */
[----:B------:R-:W-:Y:S01]  /*e8720*/  STL.64 [R1+0x3750], R162 ;  /* 0x003750a201007387 */ /* 0x000fe20000100a00 */
[----:B------:R-:W-:Y:S01]  /*e8730*/  MOV R124, R24 ;  /* 0x00000018007c7202 */ /* 0x000fe20000000f00 */
[----:B------:R-:W-:-:S02]  /*e8740*/  IMAD.MOV.U32 R125, RZ, RZ, R23 ;  /* 0x000000ffff7d7224 */ /* 0x000fc400078e0017 */
[----:B------:R-:W-:Y:S01]  /*e8750*/  STL.64 [R1+0x3718], R160 ;  /* 0x003718a001007387 */ /* 0x000fe20000100a00 */
[----:B------:R-:W-:Y:S01]  /*e8760*/  MOV R120, R26 ;  /* 0x0000001a00787202 */ /* 0x000fe20000000f00 */
[----:B------:R-:W-:Y:S02]  /*e8770*/  IMAD.MOV.U32 R121, RZ, RZ, R25 ;  /* 0x000000ffff797224 */ /* 0x000fe400078e0019 */
[----:B------:R-:W-:Y:S04]  /*e8780*/  STL.64 [R1+0x3710], R158 ;  /* 0x0037109e01007387 */ /* 0x000fe80000100a00 */
[----:B------:R-:W-:Y:S04]  /*e8790*/  STL.64 [R1+0x3708], R156 ;  /* 0x0037089c01007387 */ /* 0x000fe80000100a00 */
[----:B------:R2:W-:Y:S01]  /*e87a0*/  LDGSTS.E [R3+0x26400], [R196.64], P0 ;  /* 0x26400000c4037fae */ /* 0x0005e20008121844 */
[----:B------:R-:W-:-:S03]  /*e87b0*/  MOV R132, R84 ;  /* 0x0000005400847202 */ /* 0x000fc60000000f00 */
[----:B------:R-:W-:Y:S01]  /*e87c0*/  STL.64 [R1+0x3700], R154 ;  /* 0x0037009a01007387 */ /* 0x000fe20000100a00 */
[----:B------:R-:W-:-:S03]  /*e87d0*/  IMAD.MOV.U32 R133, RZ, RZ, R83 ;  /* 0x000000ffff857224 */ /* 0x000fc600078e0053 */
[----:B------:R2:W-:Y:S04]  /*e87e0*/  LDGSTS.E [R3+0x26480], [R194.64], P1 ;  /* 0x26480000c2037fae */ /* 0x0005e80008921844 */
[----:B------:R3:W-:Y:S04]  /*e87f0*/  STL.64 [R1+0x36f8], R130 ;  /* 0x0036f88201007387 */ /* 0x0007e80000100a00 */
[----:B------:R2:W-:Y:S01]  /*e8800*/  LDGSTS.E [R3+0x26c00], [R192.64], P0 ;  /* 0x26c00000c0037fae */ /* 0x0005e20008121844 */
[----:B------:R-:W-:-:S03]  /*e8810*/  MOV R146, R88 ;  /* 0x0000005800927202 */ /* 0x000fc60000000f00 */
        /* <DEDUP_REMOVED lines=15> */
[----:B------:R-:W-:Y:S01]  /*e8910*/  STL.64 [R1+0x36d0], R152 ;  /* 0x0036d09801007387 */ /* 0x000fe20000100a00 */
[----:B------:R-:W-:-:S03]  /*e8920*/  IMAD.MOV.U32 R139, RZ, RZ, R95 ;  /* 0x000000ffff8b7224 */ /* 0x000fc600078e005f */
[----:B------:R2:W-:Y:S01]  /*e8930*/  LDGSTS.E [R3+0x27c80], [R182.64], P1 ;  /* 0x27c80000b6037fae */ /* 0x0005e20008921844 */
[----:B------:R-:W-:-:S03]  /*e8940*/  MOV R136, R98 ;  /* 0x0000006200887202 */ /* 0x000fc60000000f00 */
[----:B------:R-:W-:Y:S01]  /*e8950*/  STL.64 [R1+0x36c8], R150 ;  /* 0x0036c89601007387 */ /* 0x000fe20000100a00 */
[----:B------:R-:W-:-:S03]  /*e8960*/  IMAD.MOV.U32 R137, RZ, RZ, R97 ;  /* 0x000000ffff897224 */ /* 0x000fc600078e0061 */
[----:B------:R2:W-:Y:S04]  /*e8970*/  LDGSTS.E [R3+0x28400], [R180.64], P0 ;  /* 0x28400000b4037fae */ /* 0x0005e80008121844 */
[----:B------:R-:W-:Y:S04]  /*e8980*/  STL.64 [R1+0x36c0], R132 ;  /* 0x0036c08401007387 */ /* 0x000fe80000100a00 */
        /* <DEDUP_REMOVED lines=18> */
[----:B------:R2:W-:Y:S04]  /*e8ab0*/  LDGSTS.E [R3+0x29c80], [R166.64], P1 ;  /* 0x29c80000a6037fae */ /* 0x0005e80008921844 */
[----:B------:R-:W-:Y:S04]  /*e8ac0*/  STL.64 [R1+0x3688], R136 ;  /* 0x0036888801007387 */ /* 0x000fe80000100a00 */
[----:B------:R2:W-:Y:S04]  /*e8ad0*/  LDGSTS.E [R3+0x2a400], [R164.64], P0 ;  /* 0x2a400000a4037fae */ /* 0x0005e80008121844 */
[----:B-1----:R1:W5:Y:S04]  /*e8ae0*/  LDL.LU.64 R36, [R1+0x57e8] ;  /* 0x0057e80001247983 */ /* 0x0023680000300a00 */
[----:B------:R2:W-:Y:S04]  /*e8af0*/  LDGSTS.E [R3+0x2a480], [R162.64], P1 ;  /* 0x2a480000a2037fae */ /* 0x0005e80008921844 */
[----:B------:R-:W-:Y:S04]  /*e8b00*/  STL.64 [R1+0x3680], R134 ;  /* 0x0036808601007387 */ /* 0x000fe80000100a00 */
[----:B------:R2:W-:Y:S04]  /*e8b10*/  LDGSTS.E [R3+0x2ac00], [R160.64], P0 ;  /* 0x2ac00000a0037fae */ /* 0x0005e80008121844 */
[----:B------:R1:W5:Y:S04]  /*e8b20*/  LDL.LU.64 R34, [R1+0x57e0] ;  /* 0x0057e00001227983 */ /* 0x0003680000300a00 */
[----:B------:R2:W-:Y:S04]  /*e8b30*/  LDGSTS.E [R3+0x2ac80], [R158.64], P1 ;  /* 0x2ac800009e037fae */ /* 0x0005e80008921844 */
[----:B------:R1:W-:Y:S04]  /*e8b40*/  STL.64 [R1+0x3678], R30 ;  /* 0x0036781e01007387 */ /* 0x0003e80000100a00 */
[----:B------:R2:W-:Y:S04]  /*e8b50*/  LDGSTS.E [R3+0x2b400], [R156.64], P0 ;  /* 0x2b4000009c037fae */ /* 0x0005e80008121844 */
[----:B------:R1:W5:Y:S04]  /*e8b60*/  LDL.LU.64 R32, [R1+0x57d8] ;  /* 0x0057d80001207983 */ /* 0x0003680000300a00 */
[----:B------:R2:W-:Y:S04]  /*e8b70*/  LDGSTS.E [R3+0x2b480], [R154.64], P1 ;  /* 0x2b4800009a037fae */ /* 0x0005e80008921844 */
[----:B------:R1:W-:Y:S04]  /*e8b80*/  STL.64 [R1+0x3670], R28 ;  /* 0x0036701c01007387 */ /* 0x0003e80000100a00 */
[----:B------:R3:W-:Y:S04]  /*e8b90*/  LDGSTS.E [R3+0x2bc00], [R130.64], P0 ;  /* 0x2bc0000082037fae */ /* 0x0007e80008121844 */
[----:B------:R4:W-:Y:S04]  /*e8ba0*/  LDGSTS.E [R3+0x2bc80], [R128.64], P1 ;  /* 0x2bc8000080037fae */ /* 0x0009e80008921844 */
[----:B------:R1:W-:Y:S04]  /*e8bb0*/  LDGSTS.E [R3+0x2c400], [R126.64], P0 ;  /* 0x2c4000007e037fae */ /* 0x0003e80008121844 */
[----:B---3--:R-:W3:Y:S04]  /*e8bc0*/  LDL R131, [R1+0x45ac] ;  /* 0x0045ac0001837983 */ /* 0x008ee80000100800 */
[----:B------:R-:W2:Y:S04]  /*e8bd0*/  LDL R130, [R1+0x45b0] ;  /* 0x0045b00001827983 */ /* 0x000ea80000100800 */
[----:B----4-:R-:W4:Y:S04]  /*e8be0*/  LDL R129, [R1+0x45b4] ;  /* 0x0045b40001817983 */ /* 0x010f280000100800 */
[----:B------:R-:W4:Y:S04]  /*e8bf0*/  LDL R128, [R1+0x45b8] ;  /* 0x0045b80001807983 */ /* 0x000f280000100800 */
[----:B-1----:R-:W4:Y:S04]  /*e8c00*/  LDL R127, [R1+0x462c] ;  /* 0x00462c00017f7983 */ /* 0x002f280000100800 */
[----:B------:R-:W4:Y:S04]  /*e8c10*/  LDL R126, [R1+0x4630] ;  /* 0x00463000017e7983 */ /* 0x000f280000100800 */
[----:B------:R1:W-:Y:S04]  /*e8c20*/  LDGSTS.E [R3+0x2c480], [R124.64], P1 ;  /* 0x2c4800007c037fae */ /* 0x0003e80008921844 */
[----:B------:R1:W-:Y:S04]  /*e8c30*/  LDGSTS.E [R3+0x2cc00], [R120.64], P0 ;  /* 0x2cc0000078037fae */ /* 0x0003e80008121844 */
[----:B------:R-:W4:Y:S04]  /*e8c40*/  LDL R122, [R1+0x46ac] ;  /* 0x0046ac00017a7983 */ /* 0x000f280000100800 */
[----:B-1----:R-:W4:Y:S04]  /*e8c50*/  LDL R125, [R1+0x4634] ;  /* 0x00463400017d7983 */ /* 0x002f280000100800 */
[----:B------:R-:W4:Y:S04]  /*e8c60*/  LDL R124, [R1+0x4638] ;  /* 0x00463800017c7983 */ /* 0x000f280000100800 */
[----:B------:R-:W4:Y:S04]  /*e8c70*/  LDL R121, [R1+0x46b0] ;  /* 0x0046b00001797983 */ /* 0x000f280000100800 */
[----:B------:R-:W4:Y:S04]  /*e8c80*/  LDL R120, [R1+0x46b4] ;  /* 0x0046b40001787983 */ /* 0x000f280000100800 */
[----:B------:R-:W4:Y:S04]  /*e8c90*/  LDL R119, [R1+0x46b8] ;  /* 0x0046b80001777983 */ /* 0x000f280000100800 */
[----:B------:R-:W4:Y:S04]  /*e8ca0*/  LDL R117, [R1+0x4730] ;  /* 0x0047300001757983 */ /* 0x000f280000100800 */
        /* <DEDUP_REMOVED lines=35> */
[----:B------:R-:W1:Y:S04]  /*e8ee0*/  S2R R132, SR_TID.X ;  /* 0x0000000000847919 */ /* 0x000e680000002100 */
[----:B------:R-:W4:Y:S01]  /*e8ef0*/  LDL.LU.64 R104, [R1+0x3568] ;  /* 0x0035680001687983 */ /* 0x000f220000300a00 */
[----:B-1----:R-:W-:-:S04]  /*e8f00*/  LOP3.LUT R132, R132, 0x1f, RZ, 0xc0, !PT ;  /* 0x0000001f84847812 */ /* 0x002fc800078ec0ff */
[----:B------:R-:W-:-:S04]  /*e8f10*/  SHF.L.U32 R132, R132, 0x2, RZ ;  /* 0x0000000284847819 */ /* 0x000fc800000006ff */
[----:B------:R-:W-:-:S05]  /*e8f20*/  LOP3.LUT R5, R132, 0x50, RZ, 0x3c, !PT ;  /* 0x0000005084057812 */ /* 0x000fca00078e3cff */
[----:B------:R-:W-:Y:S02]  /*e8f30*/  IMAD R5, R123, 0x10000, R5 ;  /* 0x000100007b057824 */ /* 0x000fe400078e0205 */
[----:B---3--:R-:W-:Y:S01]  /*e8f40*/  IMAD.MOV.U32 R7, RZ, RZ, R131 ;  /* 0x000000ffff077224 */ /* 0x008fe200078e0083 */
[----:B--2---:R-:W-:-:S05]  /*e8f50*/  MOV R6, R130 ;  /* 0x0000008200067202 */ /* 0x004fca0000000f00 */
        /* <DEDUP_REMOVED lines=66> */
[----:B------:R-:W2:Y:S04]  /*e9380*/  LDL.LU.64 R28, [R1+0x3560] ;  /* 0x00356000011c7983 */ /* 0x000ea80000300a00 */
        /* <DEDUP_REMOVED lines=32> */
[----:B------:R-:W-:-:S04]  /*e9590*/  IADD3 R102, P2, R104, R106, RZ ;  /* 0x0000006a68667210 */ /* 0x000fc80007f5e0ff */
[----:B------:R-:W-:Y:S02]  /*e95a0*/  IADD3.X R101, R105, R2, RZ, P2, !PT ;  /* 0x0000000269657210 */ /* 0x000fe400017fe4ff */
[----:B--2---:R-:W-:Y:S02]  /*e95b0*/  IADD3 R104, P2, R28, R106, RZ ;  /* 0x0000006a1c687210 */ /* 0x004fe40007f5e0ff */
[----:B---3--:R-:W-:-:S04]  /*e95c0*/  LOP3.LUT R31, R31, R30, RZ, 0x3c, !PT ;  /* 0x0000001e1f1f7212 */ /* 0x008fc800078e3cff */
[----:B------:R-:W-:Y:S01]  /*e95d0*/  LOP3.LUT R30, R31, R30, RZ, 0x3c, !PT ;  /* 0x0000001e1f1e7212 */ /* 0x000fe200078e3cff */
[----:B------:R-:W-:Y:S02]  /*e95e0*/  IMAD.X R103, R29, 0x1, R2, P2 ;  /* 0x000000011d677824 */ /* 0x000fe400010e0602 */
[----:B----4-:R-:W-:Y:S01]  /*e95f0*/  IMAD.MOV.U32 R29, RZ, RZ, R145 ;  /* 0x000000ffff1d7224 */ /* 0x010fe200078e0091 */
[----:B------:R-:W-:Y:S02]  /*e9600*/  LOP3.LUT R31, R31, R30, RZ, 0x3c, !PT ;  /* 0x0000001e1f1f7212 */ /* 0x000fe400078e3cff */
[----:B------:R-:W-:Y:S01]  /*e9610*/  MOV R28, R144 ;  /* 0x00000090001c7202 */ /* 0x000fe20000000f00 */
[----:B------:R-:W-:Y:S02]  /*e9620*/  IMAD.MOV.U32 R243, RZ, RZ, R143 ;  /* 0x000000fffff37224 */ /* 0x000fe400078e008f */
[----:B------:R1:W-:Y:S01]  /*e9630*/  STL.64 [R1+0x30b8], R30 ;  /* 0x0030b81e01007387 */ /* 0x0003e20000100a00 */
[----:B------:R-:W-:-:S03]  /*e9640*/  MOV R242, R142 ;  /* 0x0000008e00f27202 */ /* 0x000fc60000000f00 */
[----:B------:R2:W-:Y:S01]  /*e9650*/  STL.64 [R1+0x30b0], R28 ;  /* 0x0030b01c01007387 */ /* 0x0005e20000100a00 */
        /* <DEDUP_REMOVED lines=26> */
[----:B------:R-:W-:Y:S04]  /*e9800*/  STL.64 [R1+0x3178], R206 ;  /* 0x003178ce01007387 */ /* 0x000fe80000100a00 */
[----:B------:R-:W-:Y:S04]  /*e9810*/  STL.64 [R1+0x3170], R204 ;  /* 0x003170cc01007387 */ /* 0x000fe80000100a00 */
        /* <DEDUP_REMOVED lines=22> */
[----:B------:R-:W-:-:S03]  /*e9980*/  MOV R202, R121 ;  /* 0x0000007900ca7202 */ /* 0x000fc60000000f00 */
        /* <DEDUP_REMOVED lines=17> */
[----:B------:R-:W-:Y:S04]  /*e9aa0*/  STL.64 [R1+0x3188], R202 ;  /* 0x003188ca01007387 */ /* 0x000fe80000100a00 */
[----:B------:R-:W-:Y:S04]  /*e9ab0*/  STL.64 [R1+0x3180], R200 ;  /* 0x003180c801007387 */ /* 0x000fe80000100a00 */
[----:B------:R-:W-:Y:S04]  /*e9ac0*/  STL.64 [R1+0x31a8], R198 ;  /* 0x0031a8c601007387 */ /* 0x000fe80000100a00 */
[----:B------:R-:W-:Y:S04]  /*e9ad0*/  STL.64 [R1+0x31a0], R196 ;  /* 0x0031a0c401007387 */ /* 0x000fe80000100a00 */
[----:B------:R1:W-:Y:S04]  /*e9ae0*/  LDGSTS.E [R5+0x22500], [R30.64], P0 ;  /* 0x225000001e057fae */ /* 0x0003e80008121844 */
[----:B------:R1:W-:Y:S04]  /*e9af0*/  LDGSTS.E [R5+0x22580], [R28.64], P1 ;  /* 0x225800001c057fae */ /* 0x0003e80008921844 */
[----:B------:R1:W-:Y:S04]  /*e9b00*/  LDGSTS.E [R5+0x22d00], [R242.64], P0 ;  /* 0x22d00000f2057fae */ /* 0x0003e80008121844 */
        /* <DEDUP_REMOVED lines=16> */
[----:B------:R1:W-:Y:S04]  /*e9c10*/  LDGSTS.E [R5+0x24d80], [R204.64], P1 ;  /* 0x24d80000cc057fae */ /* 0x0003e80008921844 */
[----:B------:R1:W-:Y:S04]  /*e9c20*/  LDGSTS.E [R5+0x25500], [R202.64], P0 ;  /* 0x25500000ca057fae */ /* 0x0003e80008121844 */
[----:B------:R1:W-:Y:S04]  /*e9c30*/  LDGSTS.E [R5+0x25580], [R200.64], P1 ;  /* 0x25580000c8057fae */ /* 0x0003e80008921844 */
[----:B------:R1:W-:Y:S04]  /*e9c40*/  LDGSTS.E [R5+0x25d00], [R198.64], P0 ;  /* 0x25d00000c6057fae */ /* 0x0003e80008121844 */
[----:B------:R1:W-:Y:S01]  /*e9c50*/  LDGSTS.E [R5+0x25d80], [R196.64], P1 ;  /* 0x25d80000c4057fae */ /* 0x0003e20008921844 */
        /* <DEDUP_REMOVED lines=9> */
[----:B---3--:R-:W-:Y:S01]  /*e9cf0*/  IMAD.MOV.U32 R195, RZ, RZ, R147 ;  /* 0x000000ffffc37224 */ /* 0x008fe200078e0093 */
[----:B----4-:R-:W-:Y:S01]  /*e9d00*/  MOV R194, R146 ;  /* 0x0000009200c27202 */ /* 0x010fe20000000f00 */
[----:B--2---:R-:W-:Y:S01]  /*e9d10*/  IMAD.MOV.U32 R193, RZ, RZ, R145 ;  /* 0x000000ffffc17224 */ /* 0x004fe200078e0091 */
        /* <DEDUP_REMOVED lines=45> */
[----:B------:R-:W-:Y:S01]  /*e9ff0*/  IMAD.MOV.U32 R127, RZ, RZ, R13 ;  /* 0x000000ffff7f7224 */ /* 0x000fe200078e000d */
[----:B------:R-:W-:Y:S01]  /*ea000*/  MOV R124, R16 ;  /* 0x00000010007c7202 */ /* 0x000fe20000000f00 */
[----:B------:R-:W-:Y:S01]  /*ea010*/  STL.64 [R1+0x32d0], R164 ;  /* 0x0032d0a401007387 */ /* 0x000fe20000100a00 */
[----:B------:R-:W-:Y:S01]  /*ea020*/  IMAD.MOV.U32 R125, RZ, RZ, R15 ;  /* 0x000000ffff7d7224 */ /* 0x000fe200078e000f */
[----:B------:R-:W-:Y:S01]  /*ea030*/  MOV R120, R18 ;  /* 0x0000001200787202 */ /* 0x000fe20000000f00 */
[----:B------:R-:W-:Y:S01]  /*ea040*/  IMAD.MOV.U32 R121, RZ, RZ, R17 ;  /* 0x000000ffff797224 */ /* 0x000fe200078e0011 */
[----:B------:R-:W-:Y:S01]  /*ea050*/  STL.64 [R1+0x3748], R162 ;  /* 0x003748a201007387 */ /* 0x000fe20000100a00 */
[----:B------:R-:W-:Y:S01]  /*ea060*/  MOV R118, R20 ;  /* 0x0000001400767202 */ /* 0x000fe20000000f00 */
[----:B------:R-:W-:-:S02]  /*ea070*/  IMAD.MOV.U32 R119, RZ, RZ, R19 ;  /* 0x000000ffff777224 */ /* 0x000fc400078e0013 */
[----:B------:R-:W-:Y:S01]  /*ea080*/  STL.64 [R1+0x3740], R160 ;  /* 0x003740a001007387 */ /* 0x000fe20000100a00 */
[----:B------:R-:W-:Y:S01]  /*ea090*/  MOV R116, R22 ;  /* 0x0000001600747202 */ /* 0x000fe20000000f00 */
[----:B------:R-:W-:Y:S02]  /*ea0a0*/  IMAD.MOV.U32 R117, RZ, RZ, R21 ;  /* 0x000000ffff757224 */ /* 0x000fe400078e0015 */
[----:B------:R2:W-:Y:S04]  /*ea0b0*/  LDGSTS.E [R5+0x26500], [R194.64], P0 ;  /* 0x26500000c2057fae */ /* 0x0005e80008121844 */
[----:B------:R-:W-:Y:S04]  /*ea0c0*/  STL.64 [R1+0x3668], R158 ;  /* 0x0036689e01007387 */ /* 0x000fe80000100a00 */
[----:B------:R2:W-:Y:S04]  /*ea0d0*/  LDGSTS.E [R5+0x26580], [R192.64], P1 ;  /* 0x26580000c0057fae */ /* 0x0005e80008921844 */
[----:B------:R-:W-:Y:S04]  /*ea0e0*/  STL.64 [R1+0x3660], R156 ;  /* 0x0036609c01007387 */ /* 0x000fe80000100a00 */
[----:B------:R2:W-:Y:S04]  /*ea0f0*/  LDGSTS.E [R5+0x26d00], [R190.64], P0 ;  /* 0x26d00000be057fae */ /* 0x0005e80008121844 */
        /* <DEDUP_REMOVED lines=60> */
[----:B------:R-:W-:Y:S04]  /*ea4c0*/  STL.64 [R1+0x3568], R128 ;  /* 0x0035688001007387 */ /* 0x000fe80000100a00 */
[----:B------:R1:W-:Y:S04]  /*ea4d0*/  LDGSTS.E [R5+0x2bd80], [R118.64], P1 ;  /* 0x2bd8000076057fae */ /* 0x0003e80008921844 */
[----:B------:R1:W-:Y:S04]  /*ea4e0*/  STL.64 [R1+0x3560], R104 ;  /* 0x0035606801007387 */ /* 0x0003e80000100a00 */
[----:B------:R1:W-:Y:S04]  /*ea4f0*/  LDGSTS.E [R5+0x2c500], [R116.64], P0 ;  /* 0x2c50000074057fae */ /* 0x0003e80008121844 */
[----:B---3--:R-:W3:Y:S04]  /*ea500*/  LDL R127, [R1+0x45bc] ;  /* 0x0045bc00017f7983 */ /* 0x008ee80000100800 */
[----:B------:R-:W2:Y:S04]  /*ea510*/  LDL R126, [R1+0x45c0] ;  /* 0x0045c000017e7983 */ /* 0x000ea80000100800 */
[----:B----4-:R-:W4:Y:S04]  /*ea520*/  LDL R125, [R1+0x45c4] ;  /* 0x0045c400017d7983 */ /* 0x010f280000100800 */
[----:B------:R-:W4:Y:S04]  /*ea530*/  LDL R124, [R1+0x45c8] ;  /* 0x0045c800017c7983 */ /* 0x000f280000100800 */
[----:B------:R-:W4:Y:S04]  /*ea540*/  LDL R122, [R1+0x463c] ;  /* 0x00463c00017a7983 */ /* 0x000f280000100800 */
[----:B-1----:R-:W4:Y:S04]  /*ea550*/  LDL R121, [R1+0x4640] ;  /* 0x0046400001797983 */ /* 0x002f280000100800 */
[----:B------:R-:W4:Y:S04]  /*ea560*/  LDL R120, [R1+0x4644] ;  /* 0x0046440001787983 */ /* 0x000f280000100800 */
[----:B------:R-:W4:Y:S04]  /*ea570*/  LDL R119, [R1+0x4648] ;  /* 0x0046480001777983 */ /* 0x000f280000100800 */
[----:B------:R-:W4:Y:S04]  /*ea580*/  LDL R118, [R1+0x46bc] ;  /* 0x0046bc0001767983 */ /* 0x000f280000100800 */
[----:B------:R-:W4:Y:S04]  /*ea590*/  LDL R117, [R1+0x46c0] ;  /* 0x0046c00001757983 */ /* 0x000f280000100800 */
[----:B------:R-:W4:Y:S04]  /*ea5a0*/  LDL R116, [R1+0x46c4] ;  /* 0x0046c40001747983 */ /* 0x000f280000100800 */
[----:B------:R-:W4:Y:S04]  /*ea5b0*/  LDL R115, [R1+0x46c8] ;  /* 0x0046c80001737983 */ /* 0x000f280000100800 */
[----:B------:R-:W4:Y:S04]  /*ea5c0*/  LDL.LU.64 R26, [R1+0x3738] ;  /* 0x00373800011a7983 */ /* 0x000f280000300a00 */
        /* <DEDUP_REMOVED lines=13> */
[----:B------:R-:W4:Y:S04]  /*ea6a0*/  LDL.LU.64 R8, [R1+0x3730] ;  /* 0x0037300001087983 */ /* 0x000f280000300a00 */
[----:B------:R4:W-:Y:S04]  /*ea6b0*/  LDGSTS.E [R5+0x2fd00], [R128.64], P0 ;  /* 0x2fd0000080057fae */ /* 0x0009e80008121844 */
[----:B------:R-:W4:Y:S04]  /*ea6c0*/  LDL.LU.64 R10, [R1+0x3658] ;  /* 0x00365800010a7983 */ /* 0x000f280000300a00 */
[----:B------:R4:W-:Y:S04]  /*ea6d0*/  LDGSTS.E [R5+0x2fd80], [R104.64], P1 ;  /* 0x2fd8000068057fae */ /* 0x0009e80008921844 */
[----:B------:R-:W4:Y:S04]  /*ea6e0*/  LDL.LU.64 R12, [R1+0x3650] ;  /* 0x00365000010c7983 */ /* 0x000f280000300a00 */
[----:B------:R-:W4:Y:S04]  /*ea6f0*/  LDL.LU.64 R14, [R1+0x3628] ;  /* 0x00362800010e7983 */ /* 0x000f280000300a00 */
[----:B------:R-:W4:Y:S04]  /*ea700*/  LDL.LU.64 R16, [R1+0x3620] ;  /* 0x0036200001107983 */ /* 0x000f280000300a00 */
[----:B------:R-:W4:Y:S04]  /*ea710*/  LDL.LU.64 R18, [R1+0x35f8] ;  /* 0x0035f80001127983 */ /* 0x000f280000300a00 */
[----:B------:R-:W4:Y:S04]  /*ea720*/  LDL.LU.64 R20, [R1+0x35f0] ;  /* 0x0035f00001147983 */ /* 0x000f280000300a00 */
[----:B------:R-:W4:Y:S04]  /*ea730*/  LDL.LU.64 R22, [R1+0x3558] ;  /* 0x0035580001167983 */ /* 0x000f280000300a00 */
[----:B------:R-:W4:Y:S01]  /*ea740*/  LDL.LU.64 R24, [R1+0x3550] ;  /* 0x0035500001187983 */ /* 0x000f220000300a00 */
[----:B---3--:R-:W-:Y:S01]  /*ea750*/  MOV R7, R127 ;  /* 0x0000007f00077202 */ /* 0x008fe20000000f00 */
[----:B--2---:R-:W-:-:S05]  /*ea760*/  IMAD.MOV.U32 R6, RZ, RZ, R126 ;  /* 0x000000ffff067224 */ /* 0x004fca00078e007e */
[----:B------:R1:W-:Y:S01]  /*ea770*/  LDGSTS.E [R4+0x20600], [R6.64], P0 ;  /* 0x2060000006047fae */ /* 0x0003e20008121844 */
[----:B----4-:R-:W-:-:S05]  /*ea780*/  IADD3 R5, P2, R26, R106, RZ ;  /* 0x0000006a1a057210 */ /* 0x010fca0007f5e0ff */
[----:B------:R-:W-:Y:S02]  /*ea790*/  IMAD.X R3, R27, 0x1, R2, P2 ;  /* 0x000000011b037824 */ /* 0x000fe400010e0602 */
[----:B------:R-:W2:Y:S04]  /*ea7a0*/  LDL.LU.64 R26, [R1+0x3538] ;  /* 0x00353800011a7983 */ /* 0x000ea80000300a00 */
[----:B------:R-:W3:Y:S04]  /*ea7b0*/  LDL.LU.64 R80, [R1+0x3530] ;  /* 0x0035300001507983 */ /* 0x000ee80000300a00 */
[----:B------:R-:W4:Y:S04]  /*ea7c0*/  LDL.LU.64 R82, [R1+0x3518] ;  /* 0x0035180001527983 */ /* 0x000f280000300a00 */
[----:B------:R-:W2:Y:S04]  /*ea7d0*/  LDL.LU.64 R84, [R1+0x3510] ;  /* 0x0035100001547983 */ /* 0x000ea80000300a00 */
        /* <DEDUP_REMOVED lines=10> */
[----:B------:R-:W2:Y:S04]  /*ea880*/  LDL.LU R143, [R1+0x107c] ;  /* 0x00107c00018f7983 */ /* 0x000ea80000300800 */
[----:B------:R-:W3:Y:S04]  /*ea890*/  LDL.LU R142, [R1+0x1680] ;  /* 0x00168000018e7983 */ /* 0x000ee80000300800 */
[----:B------:R-:W4:Y:S04]  /*ea8a0*/  LDL.LU R141, [R1+0x1684] ;  /* 0x00168400018d7983 */ /* 0x000f280000300800 */
[----:B------:R-:W4:Y:S04]  /*ea8b0*/  LDL.LU R140, [R1+0x1688] ;  /* 0x00168800018c7983 */ /* 0x000f280000300800 */
[----:B------:R-:W4:Y:S04]  /*ea8c0*/  LDL.LU R139, [R1+0x168c] ;  /* 0x00168c00018b7983 */ /* 0x000f280000300800 */
[----:B------:R-:W4:Y:S01]  /*ea8d0*/  LDL.LU R138, [R1+0x16b0] ;  /* 0x0016b000018a7983 */ /* 0x000f220000300800 */
[----:B-1----:R-:W-:-:S03]  /*ea8e0*/  IMAD.MOV.U32 R6, RZ, RZ, R124 ;  /* 0x000000ffff067224 */ /* 0x002fc600078e007c */
        /* <DEDUP_REMOVED lines=9> */
[----:B------:R1:W-:Y:S04]  /*ea980*/  LDGSTS.E [R4+0x20680], [R6.64], P1 ;  /* 0x2068000006047fae */ /* 0x0003e80008921844 */
[----:B------:R-:W4:Y:S04]  /*ea990*/  LDL.LU R129, [R1+0x1714] ;  /* 0x0017140001817983 */ /* 0x000f280000300800 */
[----:B------:R-:W4:Y:S01]  /*ea9a0*/  LDL.LU R128, [R1+0x1718] ;  /* 0x0017180001807983 */ /* 0x000f220000300800 */
[----:B-1----:R-:W-:Y:S01]  /*ea9b0*/  IMAD.MOV.U32 R6, RZ, RZ, R121 ;  /* 0x000000ffff067224 */ /* 0x002fe200078e0079 */
[----:B------:R-:W-:-:S02]  /*ea9c0*/  MOV R7, R122 ;  /* 0x0000007a00077202 */ /* 0x000fc40000000f00 */
[----:B------:R-:W4:Y:S04]  /*ea9d0*/  LDL.LU R127, [R1+0x171c] ;  /* 0x00171c00017f7983 */ /* 0x000f280000300800 */
[----:B------:R-:W4:Y:S04]  /*ea9e0*/  LDL.LU R126, [R1+0x1720] ;  /* 0x00172000017e7983 */ /* 0x000f280000300800 */
[----:B------:R-:W4:Y:S04]  /*ea9f0*/  LDL.LU R125, [R1+0x1724] ;  /* 0x00172400017d7983 */ /* 0x000f280000300800 */
[----:B------:R-:W4:Y:S04]  /*eaa00*/  LDL.LU R124, [R1+0x1728] ;  /* 0x00172800017c7983 */ /* 0x000f280000300800 */
[----:B------:R1:W-:Y:S04]  /*eaa10*/  LDGSTS.E [R4+0x20e00], [R6.64], P0 ;  /* 0x20e0000006047fae */ /* 0x0003e80008121844 */
[----:B------:R-:W4:Y:S04]  /*eaa20*/  LDL.LU R122, [R1+0x172c] ;  /* 0x00172c00017a7983 */ /* 0x000f280000300800 */
[----:B------:R-:W4:Y:S01]  /*eaa30*/  LDL.LU R121, [R1+0x1730] ;  /* 0x0017300001797983 */ /* 0x000f220000300800 */
[----:B-1----:R-:W-:Y:S01]  /*eaa40*/  MOV R7, R120 ;  /* 0x0000007800077202 */ /* 0x002fe20000000f00 */
[----:B------:R-:W-:-:S02]  /*eaa50*/  IMAD.MOV.U32 R6, RZ, RZ, R119 ;  /* 0x000000ffff067224 */ /* 0x000fc400078e0077 */
[----:B------:R-:W4:Y:S04]  /*eaa60*/  LDL.LU R120, [R1+0x1734] ;  /* 0x0017340001787983 */ /* 0x000f280000300800 */
[----:B------:R-:W4:Y:S04]  /*eaa70*/  LDL.LU R119, [R1+0x1738] ;  /* 0x0017380001777983 */ /* 0x000f280000300800 */
[----:B------:R1:W-:Y:S02]  /*eaa80*/  LDGSTS.E [R4+0x20e80], [R6.64], P1 ;  /* 0x20e8000006047fae */ /* 0x0003e40008921844 */
[----:B-1----:R-:W-:Y:S01]  /*eaa90*/  IMAD.MOV.U32 R6, RZ, RZ, R117 ;  /* 0x000000ffff067224 */ /* 0x002fe200078e0075 */
[----:B------:R-:W-:-:S02]  /*eaaa0*/  MOV R7, R118 ;  /* 0x0000007600077202 */ /* 0x000fc40000000f00 */
[----:B------:R-:W4:Y:S04]  /*eaab0*/  LDL.LU R118, [R1+0x173c] ;  /* 0x00173c0001767983 */ /* 0x000f280000300800 */
[----:B------:R1:W-:Y:S04]  /*eaac0*/  LDGSTS.E [R4+0x21600], [R6.64], P0 ;  /* 0x2160000006047fae */ /* 0x0003e80008121844 */
[----:B------:R-:W4:Y:S01]  /*eaad0*/  LDL.LU R117, [R1+0x1740] ;  /* 0x0017400001757983 */ /* 0x000f220000300800 */
        /* <DEDUP_REMOVED lines=10> */
[----:B-1----:R-:W-:Y:S01]  /*eab80*/  MOV R7, R112 ;  /* 0x0000007000077202 */ /* 0x002fe20000000f00 */
[----:B------:R-:W-:-:S02]  /*eab90*/  IMAD.MOV.U32 R6, RZ, RZ, R111 ;  /* 0x000000ffff067224 */ /* 0x000fc400078e006f */
[----:B------:R-:W4:Y:S04]  /*eaba0*/  LDL.LU R112, [R1+0x1754] ;  /* 0x0017540001707983 */ /* 0x000f280000300800 */
[----:B------:R-:W4:Y:S04]  /*eabb0*/  LDL.LU R111, [R1+0x1758] ;  /* 0x00175800016f7983 */ /* 0x000f280000300800 */
[----:B------:R1:W-:Y:S01]  /*eabc0*/  LDGSTS.E [R4+0x21e80], [R6.64], P1 ;  /* 0x21e8000006047fae */ /* 0x0003e20008921844 */
[----:B--2---:R-:W-:Y:S01]  /*eabd0*/  MOV R177, R143 ;  /* 0x0000008f00b17202 */ /* 0x004fe20000000f00 */
[----:B---3--:R-:W-:Y:S01]  /*eabe0*/  IMAD.MOV.U32 R176, RZ, RZ, R142 ;  /* 0x000000ffffb07224 */ /* 0x008fe200078e008e */
[----:B----4-:R-:W-:Y:S01]  /*eabf0*/  MOV R175, R141 ;  /* 0x0000008d00af7202 */ /* 0x010fe20000000f00 */
[----:B------:R-:W-:-:S03]  /*eac00*/  IMAD.MOV.U32 R174, RZ, RZ, R140 ;  /* 0x000000ffffae7224 */ /* 0x000fc600078e008c */
        /* <DEDUP_REMOVED lines=71> */
[----:B------:R-:W4:Y:S01]  /*eb080*/  LDL.LU R111, [R1+0x17d8] ;  /* 0x0017d800016f7983 */ /* 0x000f220000300800 */
[----:B-1----:R-:W-:-:S03]  /*eb090*/  IADD3 R7, P2, R8, R106, RZ ;  /* 0x0000006a08077210 */ /* 0x002fc60007f5e0ff */
[----:B------:R1:W-:Y:S01]  /*eb0a0*/  LDGSTS.E [R4+0x22600], [R176.64], P0 ;  /* 0x22600000b0047fae */ /* 0x0003e20008121844 */
[----:B------:R-:W-:Y:S02]  /*eb0b0*/  IADD3.X R6, R9, R2, RZ, P2, !PT ;  /* 0x0000000209067210 */ /* 0x000fe400017fe4ff */
[-C--:B------:R-:W-:Y:S01]  /*eb0c0*/  IADD3 R9, P2, R10, R106.reuse, RZ ;  /* 0x0000006a0a097210 */ /* 0x080fe20007f5e0ff */
[----:B------:R-:W-:Y:S04]  /*eb0d0*/  STL.64 [R1+0x3088], R152 ;  /* 0x0030889801007387 */ /* 0x000fe80000100a00 */
[----:B------:R-:W-:Y:S01]  /*eb0e0*/  IMAD.X R8, R11, 0x1, R2, P2 ;  /* 0x000000010b087824 */ /* 0x000fe200010e0602 */
[----:B------:R-:W-:Y:S01]  /*eb0f0*/  IADD3 R11, P2, R12, R106, RZ ;  /* 0x0000006a0c0b7210 */ /* 0x000fe20007f5e0ff */
[----:B------:R1:W-:Y:S03]  /*eb100*/  LDGSTS.E [R4+0x22680], [R174.64], P1 ;  /* 0x22680000ae047fae */ /* 0x0003e60008921844 */
[----:B------:R-:W-:Y:S01]  /*eb110*/  IADD3.X R10, R13, R2, RZ, P2, !PT ;  /* 0x000000020d0a7210 */ /* 0x000fe200017fe4ff */
[----:B------:R-:W-:Y:S01]  /*eb120*/  STL.64 [R1+0x3080], R150 ;  /* 0x0030809601007387 */ /* 0x000fe20000100a00 */
[----:B------:R-:W-:-:S02]  /*eb130*/  IADD3 R13, P2, R14, R106, RZ ;  /* 0x0000006a0e0d7210 */ /* 0x000fc40007f5e0ff */
[----:B------:R-:W-:Y:S01]  /*eb140*/  LOP3.LUT R7, R7, R6, RZ, 0x3c, !PT ;  /* 0x0000000607077212 */ /* 0x000fe200078e3cff */
[----:B------:R1:W-:Y:S02]  /*eb150*/  LDGSTS.E [R4+0x22e00], [R172.64], P0 ;  /* 0x22e00000ac047fae */ /* 0x0003e40008121844 */
[----:B------:R-:W-:Y:S01]  /*eb160*/  IMAD.X R12, R15, 0x1, R2, P2 ;  /* 0x000000010f0c7824 */ /* 0x000fe200010e0602 */
[----:B------:R-:W-:Y:S01]  /*eb170*/  IADD3 R15, P2, R16, R106, RZ ;  /* 0x0000006a100f7210 */ /* 0x000fe20007f5e0ff */
[----:B------:R-:W-:Y:S03]  /*eb180*/  STL.64 [R1+0x30a8], R148 ;  /* 0x0030a89401007387 */ /* 0x000fe60000100a00 */
[----:B------:R-:W-:Y:S01]  /*eb190*/  IADD3.X R14, R17, R2, RZ, P2, !PT ;  /* 0x00000002110e7210 */ /* 0x000fe200017fe4ff */
[----:B------:R1:W-:Y:S01]  /*eb1a0*/  LDGSTS.E [R4+0x22e80], [R170.64], P1 ;  /* 0x22e80000aa047fae */ /* 0x0003e20008921844 */
[----:B------:R-:W-:-:S03]  /*eb1b0*/  IADD3 R17, P2, R18, R106, RZ ;  /* 0x0000006a12117210 */ /* 0x000fc60007f5e0ff */
[----:B------:R-:W-:Y:S02]  /*eb1c0*/  STL.64 [R1+0x30a0], R146 ;  /* 0x0030a09201007387 */ /* 0x000fe40000100a00 */
[--C-:B------:R-:W-:Y:S01]  /*eb1d0*/  IMAD.X R16, R19, 0x1, R2.reuse, P2 ;  /* 0x0000000113107824 */ /* 0x100fe200010e0602 */
[----:B------:R-:W-:Y:S01]  /*eb1e0*/  IADD3 R19, P2, R20, R106, RZ ;  /* 0x0000006a14137210 */ /* 0x000fe20007f5e0ff */
[----:B------:R1:W-:Y:S03]  /*eb1f0*/  LDGSTS.E [R4+0x23600], [R168.64], P0 ;  /* 0x23600000a8047fae */ /* 0x0003e60008121844 */
[----:B------:R-:W-:Y:S01]  /*eb200*/  IADD3.X R18, R21, R2, RZ, P2, !PT ;  /* 0x0000000215127210 */ /* 0x000fe200017fe4ff */
[----:B------:R1:W-:Y:S01]  /*eb210*/  LDGSTS.E [R4+0x23680], [R166.64], P1 ;  /* 0x23680000a6047fae */ /* 0x0003e20008921844 */
[----:B------:R-:W-:Y:S02]  /*eb220*/  IADD3 R21, P2, R22, R106, RZ ;  /* 0x0000006a16157210 */ /* 0x000fe40007f5e0ff */
[----:B------:R-:W-:Y:S01]  /*eb230*/  LOP3.LUT R9, R9, R8, RZ, 0x3c, !PT ;  /* 0x0000000809097212 */ /* 0x000fe200078e3cff */
[----:B------:R1:W-:Y:S02]  /*eb240*/  LDGSTS.E [R4+0x23e00], [R164.64], P0 ;  /* 0x23e00000a4047fae */ /* 0x0003e40008121844 */
[----:B------:R-:W-:Y:S01]  /*eb250*/  IMAD.X R20, R23, 0x1, R2, P2 ;  /* 0x0000000117147824 */ /* 0x000fe200010e0602 */
[----:B------:R-:W-:Y:S01]  /*eb260*/  IADD3 R23, P2, R24, R106, RZ ;  /* 0x0000006a18177210 */ /* 0x000fe20007f5e0ff */
[----:B------:R1:W-:Y:S03]  /*eb270*/  LDGSTS.E [R4+0x23e80], [R162.64], P1 ;  /* 0x23e80000a2047fae */ /* 0x0003e60008921844 */
[----:B------:R-:W-:Y:S01]  /*eb280*/  IADD3.X R22, R25, R2, RZ, P2, !PT ;  /* 0x0000000219167210 */ /* 0x000fe200017fe4ff */
[----:B------:R1:W-:Y:S01]  /*eb290*/  LDGSTS.E [R4+0x24600], [R160.64], P0 ;  /* 0x24600000a0047fae */ /* 0x0003e20008121844 */
[----:B------:R-:W-:-:S02]  /*eb2a0*/  IADD3 R25, P2, R26, R106, RZ ;  /* 0x0000006a1a197210 */ /* 0x000fc40007f5e0ff */
        /* <DEDUP_REMOVED lines=33> */
[----:B------:R-:W-:Y:S02]  /*eb4c0*/  IADD3 R101, P2, R102, R106, RZ ;  /* 0x0000006a66657210 */ /* 0x000fe40007f5e0ff */
[----:B------:R-:W-:-:S03]  /*eb4d0*/  LOP3.LUT R15, R15, R14, RZ, 0x3c, !PT ;  /* 0x0000000e0f0f7212 */ /* 0x000fc600078e3cff */
[----:B------:R-:W-:Y:S01]  /*eb4e0*/  IMAD.X R100, R103, 0x1, R2, P2 ;  /* 0x0000000167647824 */ /* 0x000fe200010e0602 */
[----:B------:R-:W-:Y:S02]  /*eb4f0*/  IADD3 R103, P2, R104, R106, RZ ;  /* 0x0000006a68677210 */ /* 0x000fe40007f5e0ff */
[----:B------:R-:W-:Y:S02]  /*eb500*/  LOP3.LUT R8, R9, R8, RZ, 0x3c, !PT ;  /* 0x0000000809087212 */ /* 0x000fe400078e3cff */
[----:B------:R-:W-:Y:S01]  /*eb510*/  LOP3.LUT R17, R17, R16, RZ, 0x3c, !PT ;  /* 0x0000001011117212 */ /* 0x000fe200078e3cff */
[----:B------:R-:W-:Y:S01]  /*eb520*/  IMAD.MOV.U32 R104, RZ, RZ, R5 ;  /* 0x000000ffff687224 */ /* 0x000fe200078e0005 */
[----:B------:R-:W-:Y:S02]  /*eb530*/  IADD3.X R102, R105, R2, RZ, P2, !PT ;  /* 0x0000000269667210 */ /* 0x000fe400017fe4ff */
[----:B------:R-:W-:Y:S02]  /*eb540*/  LOP3.LUT R10, R11, R10, RZ, 0x3c, !PT ;  /* 0x0000000a0b0a7212 */ /* 0x000fe400078e3cff */
[----:B------:R-:W-:-:S02]  /*eb550*/  LOP3.LUT R19, R19, R18, RZ, 0x3c, !PT ;  /* 0x0000001213137212 */ /* 0x000fc400078e3cff */
[----:B------:R-:W-:Y:S02]  /*eb560*/  MOV R105, R3 ;  /* 0x0000000300697202 */ /* 0x000fe40000000f00 */
[----:B------:R-:W-:Y:S02]  /*eb570*/  LOP3.LUT R12, R13, R12, RZ, 0x3c, !PT ;  /* 0x0000000c0d0c7212 */ /* 0x000fe400078e3cff */
[----:B------:R-:W-:Y:S02]  /*eb580*/  LOP3.LUT R21, R21, R20, RZ, 0x3c, !PT ;  /* 0x0000001415157212 */ /* 0x000fe400078e3cff */
[----:B------:R-:W-:Y:S02]  /*eb590*/  LOP3.LUT R7, R7, R6, RZ, 0x3c, !PT ;  /* 0x0000000607077212 */ /* 0x000fe400078e3cff */
[----:B------:R-:W-:Y:S02]  /*eb5a0*/  LOP3.LUT R14, R15, R14, RZ, 0x3c, !PT ;  /* 0x0000000e0f0e7212 */ /* 0x000fe400078e3cff */
[----:B------:R-:W-:-:S02]  /*eb5b0*/  LOP3.LUT R23, R23, R22, RZ, 0x3c, !PT ;  /* 0x0000001617177212 */ /* 0x000fc400078e3cff */
[----:B------:R-:W-:Y:S01]  /*eb5c0*/  LOP3.LUT R9, R9, R8, RZ, 0x3c, !PT ;  /* 0x0000000809097212 */ /* 0x000fe200078e3cff */
[----:B---3--:R-:W-:Y:S01]  /*eb5d0*/  IMAD.MOV.U32 R144, RZ, RZ, R142 ;  /* 0x000000ffff907224 */ /* 0x008fe200078e008e */
[----:B--2---:R-:W-:Y:S01]  /*eb5e0*/  MOV R145, R143 ;  /* 0x0000008f00917202 */ /* 0x004fe20000000f00 */
[----:B----4-:R-:W-:Y:S01]  /*eb5f0*/  IMAD.MOV.U32 R142, RZ, RZ, R140 ;  /* 0x000000ffff8e7224 */ /* 0x010fe200078e008c */
[----:B------:R-:W-:-:S03]  /*eb600*/  MOV R143, R141 ;  /* 0x0000008d008f7202 */ /* 0x000fc60000000f00 */
[----:B------:R1:W-:Y:S01]  /*eb610*/  LDGSTS.E [R4+0x26600], [R144.64], P0 ;  /* 0x2660000090047fae */ /* 0x0003e20008121844 */
[----:B------:R-:W-:Y:S01]  /*eb620*/  IMAD.MOV.U32 R140, RZ, RZ, R138 ;  /* 0x000000ffff8c7224 */ /* 0x000fe200078e008a */
[----:B------:R-:W-:Y:S02]  /*eb630*/  MOV R141, R139 ;  /* 0x0000008b008d7202 */ /* 0x000fe40000000f00 */
[----:B------:R-:W-:Y:S01]  /*eb640*/  STL.64 [R1+0x30d8], R144 ;  /* 0x0030d89001007387 */ /* 0x000fe20000100a00 */
[----:B------:R-:W-:Y:S02]  /*eb650*/  LOP3.LUT R16, R17, R16, RZ, 0x3c, !PT ;  /* 0x0000001011107212 */ /* 0x000fe400078e3cff */
[----:B------:R-:W-:Y:S01]  /*eb660*/  LOP3.LUT R25, R25, R24, RZ, 0x3c, !PT ;  /* 0x0000001819197212 */ /* 0x000fe200078e3cff */
[----:B------:R1:W-:Y:S01]  /*eb670*/  LDGSTS.E [R4+0x26680], [R142.64], P1 ;  /* 0x266800008e047fae */ /* 0x0003e20008921844 */
[----:B------:R-:W-:Y:S01]  /*eb680*/  IMAD.MOV.U32 R138, RZ, RZ, R136 ;  /* 0x000000ffff8a7224 */ /* 0x000fe200078e0088 */
[----:B------:R-:W-:-:S02]  /*eb690*/  MOV R139, R137 ;  /* 0x00000089008b7202 */ /* 0x000fc40000000f00 */
[----:B------:R-:W-:Y:S01]  /*eb6a0*/  STL.64 [R1+0x30d0], R142 ;  /* 0x0030d08e01007387 */ /* 0x000fe20000100a00 */
[----:B------:R-:W-:Y:S02]  /*eb6b0*/  LOP3.LUT R11, R11, R10, RZ, 0x3c, !PT ;  /* 0x0000000a0b0b7212 */ /* 0x000fe400078e3cff */
[----:B------:R-:W-:Y:S01]  /*eb6c0*/  LOP3.LUT R18, R19, R18, RZ, 0x3c, !PT ;  /* 0x0000001213127212 */ /* 0x000fe200078e3cff */
        /* <DEDUP_REMOVED lines=40> */
[----:B------:R-:W-:Y:S01]  /*eb950*/  IMAD.MOV.U32 R121, RZ, RZ, R120 ;  /* 0x000000ffff797224 */ /* 0x000fe200078e0078 */
[----:B------:R-:W-:-:S02]  /*eb960*/  LOP3.LUT R87, R87, R86, RZ, 0x3c, !PT ;  /* 0x0000005657577212 */ /* 0x000fc400078e3cff */
[----:B------:R1:W-:Y:S01]  /*eb970*/  LDGSTS.E [R4+0x28680], [R126.64], P1 ;  /* 0x286800007e047fae */ /* 0x0003e20008921844 */
[----:B------:R-:W-:-:S03]  /*eb980*/  MOV R120, R119 ;  /* 0x0000007700787202 */ /* 0x000fc60000000f00 */
[----:B------:R-:W-:Y:S01]  /*eb990*/  STL.64 [R1+0x3190], R126 ;  /* 0x0031907e01007387 */ /* 0x000fe20000100a00 */
[----:B------:R-:W-:Y:S01]  /*eb9a0*/  IMAD.MOV.U32 R119, RZ, RZ, R118 ;  /* 0x000000ffff777224 */ /* 0x000fe200078e0076 */
[----:B------:R-:W-:Y:S02]  /*eb9b0*/  LOP3.LUT R21, R21, R20, RZ, 0x3c, !PT ;  /* 0x0000001415157212 */ /* 0x000fe400078e3cff */
[----:B------:R1:W-:Y:S01]  /*eb9c0*/  LDGSTS.E [R4+0x28e00], [R124.64], P0 ;  /* 0x28e000007c047fae */ /* 0x0003e20008121844 */
[----:B------:R-:W-:-:S03]  /*eb9d0*/  MOV R118, R117 ;  /* 0x0000007500767202 */ /* 0x000fc60000000f00 */
[----:B------:R-:W-:Y:S01]  /*eb9e0*/  STL.64 [R1+0x31b8], R124 ;  /* 0x0031b87c01007387 */ /* 0x000fe20000100a00 */
[----:B------:R-:W-:Y:S01]  /*eb9f0*/  IMAD.MOV.U32 R117, RZ, RZ, R116 ;  /* 0x000000ffff757224 */ /* 0x000fe200078e0074 */
[----:B------:R-:W-:Y:S02]  /*eba00*/  LOP3.LUT R80, R81, R80, RZ, 0x3c, !PT ;  /* 0x0000005051507212 */ /* 0x000fe400078e3cff */
[----:B------:R1:W-:Y:S01]  /*eba10*/  LDGSTS.E [R4+0x28e80], [R120.64], P1 ;  /* 0x28e8000078047fae */ /* 0x0003e20008921844 */
[----:B------:R-:W-:-:S03]  /*eba20*/  MOV R116, R115 ;  /* 0x0000007300747202 */ /* 0x000fc60000000f00 */
[----:B------:R1:W-:Y:S01]  /*eba30*/  STL.64 [R1+0x31b0], R120 ;  /* 0x0031b07801007387 */ /* 0x0003e20000100a00 */
        /* <DEDUP_REMOVED lines=9> */
[----:B------:R1:W-:Y:S04]  /*ebad0*/  STL.64 [R1+0x31d0], R116 ;  /* 0x0031d07401007387 */ /* 0x0003e80000100a00 */
[----:B------:R1:W-:Y:S04]  /*ebae0*/  STL.64 [R1+0x3218], R114 ;  /* 0x0032187201007387 */ /* 0x0003e80000100a00 */
[----:B------:R1:W-:Y:S04]  /*ebaf0*/  STL.64 [R1+0x3210], R112 ;  /* 0x0032107001007387 */ /* 0x0003e80000100a00 */
[----:B------:R-:W-:Y:S01]  /*ebb00*/  STL.64 [R1+0x3738], R104 ;  /* 0x0037386801007387 */ /* 0x000fe20000100a00 */
[----:B------:R-:W-:-:S03]  /*ebb10*/  LOP3.LUT R82, R83, R82, RZ, 0x3c, !PT ;  /* 0x0000005253527212 */ /* 0x000fc600078e3cff */
[----:B------:R1:W-:Y:S01]  /*ebb20*/  STL.64 [R1+0x3730], R6 ;  /* 0x0037300601007387 */ /* 0x0003e20000100a00 */
[----:B------:R-:W-:-:S03]  /*ebb30*/  LOP3.LUT R91, R91, R90, RZ, 0x3c, !PT ;  /* 0x0000005a5b5b7212 */ /* 0x000fc600078e3cff */
[----:B------:R1:W-:Y:S01]  /*ebb40*/  STL.64 [R1+0x3658], R8 ;  /* 0x0036580801007387 */ /* 0x0003e20000100a00 */
[----:B------:R-:W-:-:S03]  /*ebb50*/  LOP3.LUT R25, R25, R24, RZ, 0x3c, !PT ;  /* 0x0000001819197212 */ /* 0x000fc600078e3cff */
[----:B------:R1:W-:Y:S01]  /*ebb60*/  STL.64 [R1+0x3650], R10 ;  /* 0x0036500a01007387 */ /* 0x0003e20000100a00 */
        /* <DEDUP_REMOVED lines=42> */
[----:B------:R-:W-:-:S03]  /*ebe10*/  LOP3.LUT R103, R103, R102, RZ, 0x3c, !PT ;  /* 0x0000006667677212 */ /* 0x000fc600078e3cff */
[----:B------:R1:W-:Y:S04]  /*ebe20*/  STL.64 [R1+0x34c8], R92 ;  /* 0x0034c85c01007387 */ /* 0x0003e80000100a00 */
[----:B------:R1:W-:Y:S04]  /*ebe30*/  STL.64 [R1+0x34c0], R94 ;  /* 0x0034c05e01007387 */ /* 0x0003e80000100a00 */
[----:B------:R1:W-:Y:S04]  /*ebe40*/  STL.64 [R1+0x34b8], R96 ;  /* 0x0034b86001007387 */ /* 0x0003e80000100a00 */
[----:B------:R1:W-:Y:S04]  /*ebe50*/  STL.64 [R1+0x34b0], R98 ;  /* 0x0034b06201007387 */ /* 0x0003e80000100a00 */
[----:B------:R1:W-:Y:S04]  /*ebe60*/  STL.64 [R1+0x34a8], R100 ;  /* 0x0034a86401007387 */ /* 0x0003e80000100a00 */
[----:B------:R2:W-:Y:S04]  /*ebe70*/  STL.64 [R1+0x34a0], R102 ;  /* 0x0034a06601007387 */ /* 0x0005e80000100a00 */
[----:B------:R-:W4:Y:S04]  /*ebe80*/  LDL R122, [R1+0x45cc] ;  /* 0x0045cc00017a7983 */ /* 0x000f280000100800 */
[----:B-1----:R-:W4:Y:S04]  /*ebe90*/  LDL R121, [R1+0x45d0] ;  /* 0x0045d00001797983 */ /* 0x002f280000100800 */
[----:B------:R-:W4:Y:S04]  /*ebea0*/  LDL R120, [R1+0x45d4] ;  /* 0x0045d40001787983 */ /* 0x000f280000100800 */
[----:B------:R-:W4:Y:S04]  /*ebeb0*/  LDL R119, [R1+0x45d8] ;  /* 0x0045d80001777983 */ /* 0x000f280000100800 */
[----:B------:R-:W4:Y:S04]  /*ebec0*/  LDL R118, [R1+0x464c] ;  /* 0x00464c0001767983 */ /* 0x000f280000100800 */
[----:B------:R-:W4:Y:S04]  /*ebed0*/  LDL R117, [R1+0x4650] ;  /* 0x0046500001757983 */ /* 0x000f280000100800 */
[----:B------:R-:W4:Y:S04]  /*ebee0*/  LDL R116, [R1+0x4654] ;  /* 0x0046540001747983 */ /* 0x000f280000100800 */
[----:B------:R1:W-:Y:S04]  /*ebef0*/  LDGSTS.E [R4+0x29e00], [R114.64], P0 ;  /* 0x29e0000072047fae */ /* 0x0003e80008121844 */
[----:B------:R2:W-:Y:S04]  /*ebf00*/  LDGSTS.E [R4+0x29e80], [R112.64], P1 ;  /* 0x29e8000070047fae */ /* 0x0005e80008921844 */
[----:B------:R-:W4:Y:S04]  /*ebf10*/  LDL R111, [R1+0x46d8] ;  /* 0x0046d800016f7983 */ /* 0x000f280000100800 */
[----:B-1----:R-:W4:Y:S04]  /*ebf20*/  LDL R115, [R1+0x4658] ;  /* 0x0046580001737983 */ /* 0x002f280000100800 */
[----:B------:R-:W4:Y:S04]  /*ebf30*/  LDL R114, [R1+0x46cc] ;  /* 0x0046cc0001727983 */ /* 0x000f280000100800 */
[----:B--2---:R-:W2:Y:S04]  /*ebf40*/  LDL R113, [R1+0x46d0] ;  /* 0x0046d00001717983 */ /* 0x004ea80000100800 */
[----:B------:R-:W2:Y:S04]  /*ebf50*/  LDL R112, [R1+0x46d4] ;  /* 0x0046d40001707983 */ /* 0x000ea80000100800 */
[----:B------:R1:W-:Y:S04]  /*ebf60*/  LDGSTS.E [R4+0x2a600], [R104.64], P0 ;  /* 0x2a60000068047fae */ /* 0x0003e80008121844 */
[----:B------:R1:W-:Y:S04]  /*ebf70*/  LDGSTS.E [R4+0x2a680], [R6.64], P1 ;  /* 0x2a68000006047fae */ /* 0x0003e80008921844 */
[----:B------:R3:W-:Y:S04]  /*ebf80*/  LDGSTS.E [R4+0x2ae00], [R8.64], P0 ;  /* 0x2ae0000008047fae */ /* 0x0007e80008121844 */
[----:B------:R3:W-:Y:S04]  /*ebf90*/  LDGSTS.E [R4+0x2ae80], [R10.64], P1 ;  /* 0x2ae800000a047fae */ /* 0x0007e80008921844 */
[----:B-1----:R-:W2:Y:S04]  /*ebfa0*/  LDL.LU.64 R6, [R1+0x3768] ;  /* 0x0037680001067983 */ /* 0x002ea80000300a00 */
[----:B---3--:R-:W3:Y:S04]  /*ebfb0*/  LDL.LU.64 R8, [R1+0x3760] ;  /* 0x0037600001087983 */ /* 0x008ee80000300a00 */
[----:B------:R-:W3:Y:S04]  /*ebfc0*/  LDL.LU.64 R10, [R1+0x3728] ;  /* 0x00372800010a7983 */ /* 0x000ee80000300a00 */
[----:B------:R1:W-:Y:S04]  /*ebfd0*/  LDGSTS.E [R4+0x2b600], [R12.64], P0 ;  /* 0x2b6000000c047fae */ /* 0x0003e80008121844 */
[----:B------:R1:W-:Y:S04]  /*ebfe0*/  LDGSTS.E [R4+0x2b680], [R14.64], P1 ;  /* 0x2b6800000e047fae */ /* 0x0003e80008921844 */
[----:B------:R1:W-:Y:S04]  /*ebff0*/  LDGSTS.E [R4+0x2be00], [R16.64], P0 ;  /* 0x2be0000010047fae */ /* 0x0003e80008121844 */
[----:B-1----:R-:W3:Y:S04]  /*ec000*/  LDL.LU.64 R12, [R1+0x3720] ;  /* 0x00372000010c7983 */ /* 0x002ee80000300a00 */
[----:B------:R-:W3:Y:S04]  /*ec010*/  LDL.LU.64 R14, [R1+0x3648] ;  /* 0x00364800010e7983 */ /* 0x000ee80000300a00 */
        /* <DEDUP_REMOVED lines=19> */
[----:B------:R-:W1:Y:S04]  /*ec150*/  S2R R124, SR_TID.X ;  /* 0x00000000007c7919 */ /* 0x000e680000002100 */
[----:B------:R1:W-:Y:S04]  /*ec160*/  LDGSTS.E [R4+0x2e600], [R88.64], P0 ;  /* 0x2e60000058047fae */ /* 0x0003e80008121844 */
[----:B------:R1:W-:Y:S04]  /*ec170*/  LDGSTS.E [R4+0x2e680], [R90.64], P1 ;  /* 0x2e6800005a047fae */ /* 0x0003e80008921844 */
[----:B------:R1:W-:Y:S04]  /*ec180*/  LDGSTS.E [R4+0x2ee00], [R92.64], P0 ;  /* 0x2ee000005c047fae */ /* 0x0003e80008121844 */
[----:B-1----:R-:W3:Y:S04]  /*ec190*/  LDL.LU.64 R88, [R1+0x3500] ;  /* 0x0035000001587983 */ /* 0x002ee80000300a00 */
[----:B------:R-:W3:Y:S04]  /*ec1a0*/  LDL.LU.64 R90, [R1+0x34e8] ;  /* 0x0034e800015a7983 */ /* 0x000ee80000300a00 */
[----:B------:R-:W3:Y:S04]  /*ec1b0*/  LDL.LU.64 R92, [R1+0x34e0] ;  /* 0x0034e000015c7983 */ /* 0x000ee80000300a00 */
[----:B------:R1:W-:Y:S01]  /*ec1c0*/  LDGSTS.E [R4+0x2ee80], [R94.64], P1 ;  /* 0x2ee800005e047fae */ /* 0x0003e20008921844 */
[----:B------:R-:W-:-:S03]  /*ec1d0*/  LOP3.LUT R124, R124, 0x1f, RZ, 0xc0, !PT ;  /* 0x0000001f7c7c7812 */ /* 0x000fc600078ec0ff */
[----:B------:R1:W-:Y:S04]  /*ec1e0*/  LDGSTS.E [R4+0x2f600], [R96.64], P0 ;  /* 0x2f60000060047fae */ /* 0x0003e80008121844 */
[----:B-1----:R-:W3:Y:S01]  /*ec1f0*/  LDL.LU.64 R94, [R1+0x3498] ;  /* 0x00349800015e7983 */ /* 0x002ee20000300a00 */
[----:B------:R-:W-:-:S03]  /*ec200*/  IMAD.SHL.U32 R124, R124, 0x4, RZ ;  /* 0x000000047c7c7824 */ /* 0x000fc600078e00ff */
[----:B------:R-:W3:Y:S04]  /*ec210*/  LDL.LU.64 R96, [R1+0x3490] ;  /* 0x0034900001607983 */ /* 0x000ee80000300a00 */
[----:B------:R1:W-:Y:S01]  /*ec220*/  LDGSTS.E [R4+0x2f680], [R98.64], P1 ;  /* 0x2f68000062047fae */ /* 0x0003e20008921844 */
[----:B------:R-:W-:-:S03]  /*ec230*/  LOP3.LUT R3, R124, 0x70, RZ, 0x3c, !PT ;  /* 0x000000707c037812 */ /* 0x000fc600078e3cff */
[----:B------:R1:W-:Y:S04]  /*ec240*/  LDGSTS.E [R4+0x2fe00], [R100.64], P0 ;  /* 0x2fe0000064047fae */ /* 0x0003e80008121844 */
[----:B------:R1:W-:Y:S04]  /*ec250*/  LDGSTS.E [R4+0x2fe80], [R102.64], P1 ;  /* 0x2fe8000066047fae */ /* 0x0003e80008921844 */
[----:B-1----:R-:W3:Y:S04]  /*ec260*/  LDL.LU.64 R98, [R1+0x3488] ;  /* 0x0034880001627983 */ /* 0x002ee80000300a00 */
[----:B------:R-:W3:Y:S04]  /*ec270*/  LDL.LU.64 R100, [R1+0x3480] ;  /* 0x0034800001647983 */ /* 0x000ee80000300a00 */
[----:B------:R-:W3:Y:S01]  /*ec280*/  LDL.LU.64 R102, [R1+0x3478] ;  /* 0x0034780001667983 */ /* 0x000ee20000300a00 */
[----:B------:R-:W-:-:S03]  /*ec290*/  LEA R3, R123, R3, 0x10 ;  /* 0x000000037b037211 */ /* 0x000fc600078e80ff */
[----:B------:R-:W3:Y:S04]  /*ec2a0*/  LDL.LU.64 R104, [R1+0x3470] ;  /* 0x0034700001687983 */ /* 0x000ee80000300a00 */
[----:B------:R-:W3:Y:S04]  /*ec2b0*/  LDL.LU.64 R138, [R1+0x3468] ;  /* 0x00346800018a7983 */ /* 0x000ee80000300a00 */
[----:B------:R-:W3:Y:S04]  /*ec2c0*/  LDL.LU.64 R136, [R1+0x3460] ;  /* 0x0034600001887983 */ /* 0x000ee80000300a00 */
[----:B----4-:R-:W4:Y:S04]  /*ec2d0*/  LDL.LU R135, [R1+0x17dc] ;  /* 0x0017dc0001877983 */ /* 0x010f280000300800 */
        /* <DEDUP_REMOVED lines=12> */
[----:B------:R1:W-:Y:S04]  /*ec3a0*/  LDGSTS.E [R3+0x20700], [R4.64], P0 ;  /* 0x2070000004037fae */ /* 0x0003e80008121844 */
[----:B------:R-:W4:Y:S04]  /*ec3b0*/  LDL.LU R124, [R1+0x1808] ;  /* 0x00180800017c7983 */ /* 0x000f280000300800 */
[----:B------:R-:W4:Y:S01]  /*ec3c0*/  LDL.LU R123, [R1+0x180c] ;  /* 0x00180c00017b7983 */ /* 0x000f220000300800 */
[----:B-1----:R-:W-:Y:S01]  /*ec3d0*/  IMAD.MOV.U32 R4, RZ, RZ, R119 ;  /* 0x000000ffff047224 */ /* 0x002fe200078e0077 */
[----:B------:R-:W-:-:S02]  /*ec3e0*/  MOV R5, R120 ;  /* 0x0000007800057202 */ /* 0x000fc40000000f00 */
        /* <DEDUP_REMOVED lines=10> */
[----:B-1----:R-:W-:-:S03]  /*ec490*/  MOV R5, R116 ;  /* 0x0000007400057202 */ /* 0x002fc60000000f00 */
[----:B------:R-:W4:Y:S01]  /*ec4a0*/  LDL.LU R116, [R1+0x1828] ;  /* 0x0018280001747983 */ /* 0x000f220000300800 */
[----:B------:R-:W-:-:S03]  /*ec4b0*/  IMAD.MOV.U32 R4, RZ, RZ, R115 ;  /* 0x000000ffff047224 */ /* 0x000fc600078e0073 */
[----:B------:R-:W4:Y:S04]  /*ec4c0*/  LDL.LU R115, [R1+0x182c] ;  /* 0x00182c0001737983 */ /* 0x000f280000300800 */
[----:B------:R2:W-:Y:S02]  /*ec4d0*/  LDGSTS.E [R3+0x20f80], [R4.64], P1 ;  /* 0x20f8000004037fae */ /* 0x0005e40008921844 */
[----:B--2---:R-:W-:Y:S01]  /*ec4e0*/  IMAD.MOV.U32 R4, RZ, RZ, R113 ;  /* 0x000000ffff047224 */ /* 0x004fe200078e0071 */
[----:B------:R-:W-:Y:S02]  /*ec4f0*/  MOV R5, R114 ;  /* 0x0000007200057202 */ /* 0x000fe40000000f00 */
[----:B------:R-:W2:Y:S04]  /*ec500*/  LDL.LU R114, [R1+0x1830] ;  /* 0x0018300001727983 */ /* 0x000ea80000300800 */
[----:B------:R1:W-:Y:S04]  /*ec510*/  LDGSTS.E [R3+0x21700], [R4.64], P0 ;  /* 0x2170000004037fae */ /* 0x0003e80008121844 */
[----:B------:R-:W2:Y:S01]  /*ec520*/  LDL.LU R113, [R1+0x1834] ;  /* 0x0018340001717983 */ /* 0x000ea20000300800 */
[----:B-1----:R-:W-:Y:S01]  /*ec530*/  IMAD.MOV.U32 R4, RZ, RZ, R111 ;  /* 0x000000ffff047224 */ /* 0x002fe200078e006f */
[----:B------:R-:W-:-:S02]  /*ec540*/  MOV R5, R112 ;  /* 0x0000007000057202 */ /* 0x000fc40000000f00 */
        /* <DEDUP_REMOVED lines=8> */
[----:B-1----:R-:W-:-:S03]  /*ec5d0*/  MOV R5, R108 ;  /* 0x0000006c00057202 */ /* 0x002fc60000000f00 */
[----:B------:R-:W2:Y:S01]  /*ec5e0*/  LDL.LU R108, [R1+0x1848] ;  /* 0x00184800016c7983 */ /* 0x000ea20000300800 */
[----:B------:R-:W-:-:S05]  /*ec5f0*/  IMAD.MOV.U32 R4, RZ, RZ, R107 ;  /* 0x000000ffff047224 */ /* 0x000fca00078e006b */
[----:B------:R1:W-:Y:S02]  /*ec600*/  LDGSTS.E [R3+0x21f80], [R4.64], P1 ;  /* 0x21f8000004037fae */ /* 0x0003e40008921844 */
[----:B-1----:R-:W-:-:S05]  /*ec610*/  IADD3 R5, P2, R6, R106, RZ ;  /* 0x0000006a06057210 */ /* 0x002fca0007f5e0ff */
        /* <DEDUP_REMOVED lines=44> */
[----:B----4-:R-:W-:Y:S01]  /*ec8e0*/  IMAD.MOV.U32 R166, RZ, RZ, R134 ;  /* 0x000000ffffa67224 */ /* 0x010fe200078e0086 */
[----:B------:R-:W-:Y:S01]  /*ec8f0*/  MOV R167, R135 ;  /* 0x0000008700a77202 */ /* 0x000fe20000000f00 */
[----:B------:R-:W-:Y:S01]  /*ec900*/  IMAD.MOV.U32 R164, RZ, RZ, R132 ;  /* 0x000000ffffa47224 */ /* 0x000fe200078e0084 */
[----:B------:R-:W-:Y:S01]  /*ec910*/  MOV R165, R133 ;  /* 0x0000008500a57202 */ /* 0x000fe20000000f00 */
[----:B------:R-:W-:Y:S01]  /*ec920*/  IMAD.X R100, R103, 0x1, R2, P2 ;  /* 0x0000000167647824 */ /* 0x000fe200010e0602 */
[----:B------:R-:W-:Y:S01]  /*ec930*/  IADD3 R103, P2, R104, R106, RZ ;  /* 0x0000006a68677210 */ /* 0x000fe20007f5e0ff */
[----:B------:R-:W-:Y:S01]  /*ec940*/  IMAD.MOV.U32 R162, RZ, RZ, R130 ;  /* 0x000000ffffa27224 */ /* 0x000fe200078e0082 */
[----:B------:R-:W-:Y:S01]  /*ec950*/  MOV R163, R131 ;  /* 0x0000008300a37202 */ /* 0x000fe20000000f00 */
[----:B------:R-:W-:Y:S01]  /*ec960*/  IMAD.MOV.U32 R160, RZ, RZ, R128 ;  /* 0x000000ffffa07224 */ /* 0x000fe200078e0080 */
[----:B------:R-:W-:Y:S01]  /*ec970*/  MOV R161, R129 ;  /* 0x0000008100a17202 */ /* 0x000fe20000000f00 */
[----:B------:R-:W-:Y:S01]  /*ec980*/  STL.64 [R1+0x2f78], R166 ;  /* 0x002f78a601007387 */ /* 0x000fe20000100a00 */
[----:B------:R-:W-:Y:S01]  /*ec990*/  MOV R159, R127 ;  /* 0x0000007f009f7202 */ /* 0x000fe20000000f00 */
[----:B------:R-:W-:Y:S01]  /*ec9a0*/  IMAD.MOV.U32 R158, RZ, RZ, R126 ;  /* 0x000000ffff9e7224 */ /* 0x000fe200078e007e */
[----:B------:R-:W-:Y:S01]  /*ec9b0*/  IADD3.X R102, R105, R2, RZ, P2, !PT ;  /* 0x0000000269667210 */ /* 0x000fe200017fe4ff */
[----:B------:R-:W-:Y:S01]  /*ec9c0*/  STL.64 [R1+0x2f70], R164 ;  /* 0x002f70a401007387 */ /* 0x000fe20000100a00 */
[----:B------:R-:W-:-:S02]  /*ec9d0*/  IADD3 R105, P2, R138, R106, RZ ;  /* 0x0000006a8a697210 */ /* 0x000fc40007f5e0ff */
[----:B------:R-:W-:Y:S01]  /*ec9e0*/  MOV R157, R125 ;  /* 0x0000007d009d7202 */ /* 0x000fe20000000f00 */
[----:B------:R-:W-:Y:S01]  /*ec9f0*/  STL.64 [R1+0x2f88], R162 ;  /* 0x002f88a201007387 */ /* 0x000fe20000100a00 */
[----:B------:R-:W-:-:S03]  /*eca00*/  IMAD.MOV.U32 R156, RZ, RZ, R124 ;  /* 0x000000ffff9c7224 */ /* 0x000fc600078e007c */
[----:B------:R-:W-:Y:S01]  /*eca10*/  STL.64 [R1+0x2f80], R160 ;  /* 0x002f80a001007387 */ /* 0x000fe20000100a00 */
[----:B------:R-:W-:-:S03]  /*eca20*/  MOV R155, R123 ;  /* 0x0000007b009b7202 */ /* 0x000fc60000000f00 */
[----:B------:R-:W-:Y:S01]  /*eca30*/  STL.64 [R1+0x2f98], R158 ;  /* 0x002f989e01007387 */ /* 0x000fe20000100a00 */
[----:B------:R-:W-:-:S03]  /*eca40*/  IMAD.MOV.U32 R154, RZ, RZ, R122 ;  /* 0x000000ffff9a7224 */ /* 0x000fc600078e007a */
[----:B------:R-:W-:Y:S01]  /*eca50*/  STL.64 [R1+0x2f90], R156 ;  /* 0x002f909c01007387 */ /* 0x000fe20000100a00 */
[----:B------:R-:W-:Y:S01]  /*eca60*/  IMAD.X R104, R139, 0x1, R2, P2 ;  /* 0x000000018b687824 */ /* 0x000fe200010e0602 */
[----:B------:R-:W-:Y:S02]  /*eca70*/  IADD3 R107, P2, R136, R106, RZ ;  /* 0x0000006a886b7210 */ /* 0x000fe40007f5e0ff */
[----:B------:R-:W-:Y:S01]  /*eca80*/  MOV R153, R121 ;  /* 0x0000007900997202 */ /* 0x000fe20000000f00 */
[----:B------:R-:W-:Y:S01]  /*eca90*/  IMAD.MOV.U32 R152, RZ, RZ, R120 ;  /* 0x000000ffff987224 */ /* 0x000fe200078e0078 */
[----:B------:R-:W-:Y:S01]  /*ecaa0*/  STL.64 [R1+0x2fa8], R154 ;  /* 0x002fa89a01007387 */ /* 0x000fe20000100a00 */
[----:B------:R-:W-:-:S03]  /*ecab0*/  MOV R151, R119 ;  /* 0x0000007700977202 */ /* 0x000fc60000000f00 */
[----:B------:R-:W-:Y:S01]  /*ecac0*/  STL.64 [R1+0x2fa0], R152 ;  /* 0x002fa09801007387 */ /* 0x000fe20000100a00 */
[----:B------:R-:W-:Y:S01]  /*ecad0*/  IMAD.MOV.U32 R150, RZ, RZ, R118 ;  /* 0x000000ffff967224 */ /* 0x000fe200078e0076 */
[----:B------:R-:W-:-:S04]  /*ecae0*/  MOV R149, R117 ;  /* 0x0000007500957202 */ /* 0x000fc80000000f00 */
[----:B------:R-:W-:Y:S01]  /*ecaf0*/  STL.64 [R1+0x2fb8], R150 ;  /* 0x002fb89601007387 */ /* 0x000fe20000100a00 */
[----:B------:R-:W-:Y:S01]  /*ecb00*/  IMAD.MOV.U32 R148, RZ, RZ, R116 ;  /* 0x000000ffff947224 */ /* 0x000fe200078e0074 */
[----:B------:R-:W-:Y:S02]  /*ecb10*/  IADD3.X R106, R137, R2, RZ, P2, !PT ;  /* 0x00000002896a7210 */ /* 0x000fe400017fe4ff */
[----:B------:R1:W-:Y:S04]  /*ecb20*/  LDGSTS.E [R3+0x22700], [R166.64], P0 ;  /* 0x22700000a6037fae */ /* 0x0003e80008121844 */
[----:B------:R-:W-:Y:S04]  /*ecb30*/  STL.64 [R1+0x2fb0], R148 ;  /* 0x002fb09401007387 */ /* 0x000fe80000100a00 */
        /* <DEDUP_REMOVED lines=43> */
[----:B------:R-:W-:Y:S01]  /*ecdf0*/  STL.64 [R1+0x2fe0], R140 ;  /* 0x002fe08c01007387 */ /* 0x000fe20000100a00 */
[----:B------:R-:W-:-:S02]  /*ece00*/  LOP3.LUT R5, R5, R4, RZ, 0x3c, !PT ;  /* 0x0000000405057212 */ /* 0x000fc400078e3cff */
[----:B------:R-:W-:Y:S01]  /*ece10*/  LOP3.LUT R7, R7, R6, RZ, 0x3c, !PT ;  /* 0x0000000607077212 */ /* 0x000fe200078e3cff */
[----:B------:R1:W-:Y:S01]  /*ece20*/  LDGSTS.E [R3+0x22780], [R164.64], P1 ;  /* 0x22780000a4037fae */ /* 0x0003e20008921844 */
[----:B------:R-:W-:Y:S02]  /*ece30*/  LOP3.LUT R9, R9, R8, RZ, 0x3c, !PT ;  /* 0x0000000809097212 */ /* 0x000fe400078e3cff */
[----:B------:R-:W-:Y:S01]  /*ece40*/  LOP3.LUT R11, R11, R10, RZ, 0x3c, !PT ;  /* 0x0000000a0b0b7212 */ /* 0x000fe200078e3cff */
[----:B------:R1:W-:Y:S01]  /*ece50*/  LDGSTS.E [R3+0x22f00], [R162.64], P0 ;  /* 0x22f00000a2037fae */ /* 0x0003e20008121844 */
[----:B------:R-:W-:Y:S02]  /*ece60*/  LOP3.LUT R4, R5, R4, RZ, 0x3c, !PT ;  /* 0x0000000405047212 */ /* 0x000fe400078e3cff */
[----:B------:R-:W-:Y:S01]  /*ece70*/  LOP3.LUT R13, R13, R12, RZ, 0x3c, !PT ;  /* 0x0000000c0d0d7212 */ /* 0x000fe200078e3cff */
[----:B------:R1:W-:Y:S01]  /*ece80*/  LDGSTS.E [R3+0x22f80], [R160.64], P1 ;  /* 0x22f80000a0037fae */ /* 0x0003e20008921844 */
        /* <DEDUP_REMOVED lines=71> */
[----:B------:R-:W-:Y:S01]  /*ed300*/  LOP3.LUT R100, R101, R100, RZ, 0x3c, !PT ;  /* 0x0000006465647212 */ /* 0x000fe200078e3cff */
[----:B---3--:R-:W-:Y:S04]  /*ed310*/  STL.64 [R1+0x3008], R138 ;  /* 0x0030088a01007387 */ /* 0x008fe80000100a00 */
[----:B------:R1:W-:Y:S04]  /*ed320*/  LDGSTS.E [R3+0x25f00], [R138.64], P0 ;  /* 0x25f000008a037fae */ /* 0x0003e80008121844 */
[----:B----4-:R-:W-:Y:S01]  /*ed330*/  STL.64 [R1+0x3000], R136 ;  /* 0x0030008801007387 */ /* 0x010fe20000100a00 */
[----:B------:R-:W-:-:S02]  /*ed340*/  LOP3.LUT R95, R95, R94, RZ, 0x3c, !PT ;  /* 0x0000005e5f5f7212 */ /* 0x000fc400078e3cff */
[----:B------:R-:W-:Y:S01]  /*ed350*/  LOP3.LUT R102, R103, R102, RZ, 0x3c, !PT ;  /* 0x0000006667667212 */ /* 0x000fe200078e3cff */
[----:B------:R1:W-:Y:S04]  /*ed360*/  LDGSTS.E [R3+0x25f80], [R136.64], P1 ;  /* 0x25f8000088037fae */ /* 0x0003e80008921844 */
[----:B------:R-:W-:Y:S01]  /*ed370*/  STL.64 [R1+0x3028], R134 ;  /* 0x0030288601007387 */ /* 0x000fe20000100a00 */
[----:B------:R-:W-:Y:S02]  /*ed380*/  LOP3.LUT R97, R97, R96, RZ, 0x3c, !PT ;  /* 0x0000006061617212 */ /* 0x000fe400078e3cff */
[----:B------:R-:W-:Y:S01]  /*ed390*/  LOP3.LUT R104, R105, R104, RZ, 0x3c, !PT ;  /* 0x0000006869687212 */ /* 0x000fe200078e3cff */
[----:B------:R1:W-:Y:S04]  /*ed3a0*/  LDGSTS.E [R3+0x26700], [R134.64], P0 ;  /* 0x2670000086037fae */ /* 0x0003e80008121844 */
[----:B------:R-:W-:Y:S01]  /*ed3b0*/  STL.64 [R1+0x3020], R132 ;  /* 0x0030208401007387 */ /* 0x000fe20000100a00 */
        /* <DEDUP_REMOVED lines=8> */
[----:B------:R-:W-:-:S03]  /*ed440*/  LOP3.LUT R105, R105, R104, RZ, 0x3c, !PT ;  /* 0x0000006869697212 */ /* 0x000fc600078e3cff */
[----:B------:R1:W-:Y:S04]  /*ed450*/  LDGSTS.E [R3+0x26f80], [R128.64], P1 ;  /* 0x26f8000080037fae */ /* 0x0003e80008921844 */
[----:B------:R-:W-:Y:S01]  /*ed460*/  STL.64 [R1+0x3078], R126 ;  /* 0x0030787e01007387 */ /* 0x000fe20000100a00 */
[----:B------:R-:W-:-:S03]  /*ed470*/  LOP3.LUT R107, R107, R106, RZ, 0x3c, !PT ;  /* 0x0000006a6b6b7212 */ /* 0x000fc600078e3cff */
[----:B------:R1:W-:Y:S04]  /*ed480*/  LDGSTS.E [R3+0x27700], [R126.64], P0 ;  /* 0x277000007e037fae */ /* 0x0003e80008121844 */
[----:B------:R-:W-:Y:S04]  /*ed490*/  STL.64 [R1+0x3070], R124 ;  /* 0x0030707c01007387 */ /* 0x000fe80000100a00 */
[----:B------:R1:W-:Y:S04]  /*ed4a0*/  LDGSTS.E [R3+0x27780], [R124.64], P1 ;  /* 0x277800007c037fae */ /* 0x0003e80008921844 */
[----:B------:R-:W-:Y:S04]  /*ed4b0*/  STL.64 [R1+0x3098], R122 ;  /* 0x0030987a01007387 */ /* 0x000fe80000100a00 */
[----:B------:R1:W-:Y:S04]  /*ed4c0*/  LDGSTS.E [R3+0x27f00], [R122.64], P0 ;  /* 0x27f000007a037fae */ /* 0x0003e80008121844 */
[----:B------:R-:W-:Y:S04]  /*ed4d0*/  STL.64 [R1+0x3090], R120 ;  /* 0x0030907801007387 */ /* 0x000fe80000100a00 */
[----:B------:R1:W-:Y:S04]  /*ed4e0*/  LDGSTS.E [R3+0x27f80], [R120.64], P1 ;  /* 0x27f8000078037fae */ /* 0x0003e80008921844 */
[----:B--2---:R-:W-:Y:S04]  /*ed4f0*/  STL.64 [R1+0x30c8], R118 ;  /* 0x0030c87601007387 */ /* 0x004fe80000100a00 */
[----:B------:R1:W-:Y:S04]  /*ed500*/  LDGSTS.E [R3+0x28700], [R118.64], P0 ;  /* 0x2870000076037fae */ /* 0x0003e80008121844 */
[----:B------:R-:W-:Y:S04]  /*ed510*/  STL.64 [R1+0x30c0], R116 ;  /* 0x0030c07401007387 */ /* 0x000fe80000100a00 */
        /* <DEDUP_REMOVED lines=34> */
[----:B--2---:R-:W2:Y:S04]  /*ed740*/  LDL.LU R108, [R1+0x2f68] ;  /* 0x002f6800016c7983 */ /* 0x004ea80000300800 */
[----:B------:R1:W-:Y:S04]  /*ed750*/  LDGSTS.E [R3+0x29780], [R110.64], P1 ;  /* 0x297800006e037fae */ /* 0x0003e80008921844 */
[----:B------:R3:W-:Y:S01]  /*ed760*/  LDGSTS.E [R3+0x29f00], [R4.64], P0 ;  /* 0x29f0000004037fae */ /* 0x0007e20008121844 */
[----:B------:R-:W-:-:S03]  /*ed770*/  IMAD.MOV.U32 R109, RZ, RZ, c[0x0][0x180] ;  /* 0x00006000ff6d7624 */ /* 0x000fc600078e00ff */
[----:B------:R1:W-:Y:S04]  /*ed780*/  LDGSTS.E [R3+0x29f80], [R6.64], P1 ;  /* 0x29f8000006037fae */ /* 0x0003e80008921844 */
[----:B------:R1:W-:Y:S04]  /*ed790*/  LDGSTS.E [R3+0x2a700], [R8.64], P0 ;  /* 0x2a70000008037fae */ /* 0x0003e80008121844 */
[----:B------:R1:W-:Y:S04]  /*ed7a0*/  LDGSTS.E [R3+0x2a780], [R10.64], P1 ;  /* 0x2a7800000a037fae */ /* 0x0003e80008921844 */
[----:B------:R1:W-:Y:S04]  /*ed7b0*/  LDGSTS.E [R3+0x2af00], [R12.64], P0 ;  /* 0x2af000000c037fae */ /* 0x0003e80008121844 */
[----:B------:R1:W-:Y:S01]  /*ed7c0*/  LDGSTS.E [R3+0x2af80], [R14.64], P1 ;  /* 0x2af800000e037fae */ /* 0x0003e20008921844 */
[----:B------:R-:W-:-:S03]  /*ed7d0*/  IADD3 R109, R109, 0x3f, RZ ;  /* 0x0000003f6d6d7810 */ /* 0x000fc60007ffe0ff */
[----:B------:R1:W-:Y:S04]  /*ed7e0*/  LDGSTS.E [R3+0x2b700], [R16.64], P0 ;  /* 0x2b70000010037fae */ /* 0x0003e80008121844 */
[----:B------:R1:W-:Y:S04]  /*ed7f0*/  LDGSTS.E [R3+0x2b780], [R18.64], P1 ;  /* 0x2b78000012037fae */ /* 0x0003e80008921844 */
[----:B------:R1:W-:Y:S04]  /*ed800*/  LDGSTS.E [R3+0x2bf00], [R20.64], P0 ;  /* 0x2bf0000014037fae */ /* 0x0003e80008121844 */
[----:B------:R1:W-:Y:S01]  /*ed810*/  LDGSTS.E [R3+0x2bf80], [R22.64], P1 ;  /* 0x2bf8000016037fae */ /* 0x0003e20008921844 */
[----:B---3--:R-:W-:-:S03]  /*ed820*/  SHF.R.S32.HI R4, RZ, 0x1f, R109 ;  /* 0x0000001fff047819 */ /* 0x008fc6000001146d */
[----:B------:R1:W-:Y:S04]  /*ed830*/  LDGSTS.E [R3+0x2c700], [R24.64], P0 ;  /* 0x2c70000018037fae */ /* 0x0003e80008121844 */
[----:B------:R1:W-:Y:S04]  /*ed840*/  LDGSTS.E [R3+0x2c780], [R26.64], P1 ;  /* 0x2c7800001a037fae */ /* 0x0003e80008921844 */
[----:B------:R1:W-:Y:S04]  /*ed850*/  LDGSTS.E [R3+0x2cf00], [R80.64], P0 ;  /* 0x2cf0000050037fae */ /* 0x0003e80008121844 */
[----:B------:R1:W-:Y:S01]  /*ed860*/  LDGSTS.E [R3+0x2cf80], [R82.64], P1 ;  /* 0x2cf8000052037fae */ /* 0x0003e20008921844 */
[----:B------:R-:W-:-:S03]  /*ed870*/  LEA.HI R4, R4, R109, RZ, 0x6 ;  /* 0x0000006d04047211 */ /* 0x000fc600078f30ff */
[----:B------:R1:W-:Y:S04]  /*ed880*/  LDGSTS.E [R3+0x2d700], [R84.64], P0 ;  /* 0x2d70000054037fae */ /* 0x0003e80008121844 */
[----:B------:R1:W-:Y:S04]  /*ed890*/  LDGSTS.E [R3+0x2d780], [R86.64], P1 ;  /* 0x2d78000056037fae */ /* 0x0003e80008921844 */
[----:B------:R1:W-:Y:S04]  /*ed8a0*/  LDGSTS.E [R3+0x2df00], [R88.64], P0 ;  /* 0x2df0000058037fae */ /* 0x0003e80008121844 */
[----:B------:R1:W-:Y:S01]  /*ed8b0*/  LDGSTS.E [R3+0x2df80], [R90.64], P1 ;  /* 0x2df800005a037fae */ /* 0x0003e20008921844 */
[----:B------:R-:W-:-:S03]  /*ed8c0*/  SHF.R.S32.HI R4, RZ, 0x6, R4 ;  /* 0x00000006ff047819 */ /* 0x000fc60000011404 */
        /* <DEDUP_REMOVED lines=8> */
[----:B------:R-:W0:Y:S01]  /*ed950*/  LDGDEPBAR ;  /* 0x00000000000079af */ /* 0x000e220000000000 */
[----:B--2---:R-:W-:-:S05]  /*ed960*/  IADD3 R108, R108, 0x1, RZ ;  /* 0x000000016c6c7810 */ /* 0x004fca0007ffe0ff */
[----:B------:R1:W-:Y:S01]  /*ed970*/  STL [R1+0x2f68], R108 ;  /* 0x002f686c01007387 */ /* 0x0003e20000100800 */
[----:B------:R-:W-:-:S13]  /*ed980*/  ISETP.NE.U32.AND P0, PT, R108, R4, PT ;  /* 0x000000046c00720c */ /* 0x000fda0003f05070 */
[----:B-1----:R-:W-:Y:S01]  /*ed990*/  @!P0 CALL.REL.NOINC `(.L_x_0) ;  /* 0x0000001000008944 */ /* 0x002fe20003c00000 */
[----:B------:R-:W-:Y:S05]  /*ed9a0*/  BRA `(.L_x_1) ;  /* 0xfff6369000007947 */ /* 0x000fea000383ffff */
.L_x_0:
[----:B-----5:R-:W2:Y:S01]  /*ed9b0*/  LDL.LU R6, [R1+0x53cc] ;  /* 0x0053cc0001067983 */ /* 0x020ea20000300800 */
[----:B------:R-:W-:-:S04]  /*ed9c0*/  DEPBAR.LE SB0, 0x0 ;  /* 0x000080000000791a */ /* 0x000fc80000000000 */
[----:B------:R-:W1:Y:S04]  /*ed9d0*/  S2R R5, SR_TID.X ;  /* 0x0000000000057919 */ /* 0x000e680000002100 */
[----:B------:R-:W3:Y:S04]  /*ed9e0*/  LDL.LU R16, [R1+0x13e0] ;  /* 0x0013e00001107983 */ /* 0x000ee80000300800 */
[----:B------:R-:W3:Y:S04]  /*ed9f0*/  LDL.LU R17, [R1+0x13e4] ;  /* 0x0013e40001117983 */ /* 0x000ee80000300800 */
[----:B------:R-:W3:Y:S04]  /*eda00*/  LDL.LU R18, [R1+0x13c0] ;  /* 0x0013c00001127983 */ /* 0x000ee80000300800 */
[----:B------:R-:W3:Y:S04]  /*eda10*/  LDL.LU R19, [R1+0x13c4] ;  /* 0x0013c40001137983 */ /* 0x000ee80000300800 */
[----:B------:R-:W4:Y:S01]  /*eda20*/  LDL.LU R12, [R1+0x13e8] ;  /* 0x0013e800010c7983 */ /* 0x000f220000300800 */
[C---:B-1----:R-:W-:Y:S01]  /*eda30*/  SHF.L.U32 R2, R5.reuse, 0x6, RZ ;  /* 0x0000000605027819 */ /* 0x042fe200000006ff */
[C---:B------:R-:W-:Y:S01]  /*eda40*/  IMAD.SHL.U32 R3, R5.reuse, 0x20, RZ ;  /* 0x0000002005037824 */ /* 0x040fe200078e00ff */
[C---:B------:R-:W-:Y:S01]  /*eda50*/  SHF.L.U32 R0, R5.reuse, 0x8, RZ ;  /* 0x0000000805007819 */ /* 0x040fe200000006ff */
[----:B------:R-:W4:Y:S01]  /*eda60*/  LDL.LU R13, [R1+0x13ec] ;  /* 0x0013ec00010d7983 */ /* 0x000f220000300800 */
[----:B------:R-:W-:Y:S01]  /*eda70*/  LOP3.LUT R2, R2, 0x600, RZ, 0xc0, !PT ;  /* 0x0000060002027812 */ /* 0x000fe200078ec0ff */
[C---:B------:R-:W-:Y:S01]  /*eda80*/  IMAD.SHL.U32 R4, R5.reuse, 0x4, RZ ;  /* 0x0000000405047824 */ /* 0x040fe200078e00ff */
[----:B------:R-:W-:Y:S01]  /*eda90*/  LOP3.LUT R5, R5, 0x1f, RZ, 0xc0, !PT ;  /* 0x0000001f05057812 */ /* 0x000fe200078ec0ff */
[----:B------:R-:W4:Y:S01]  /*edaa0*/  LDL.LU R14, [R1+0x13c8] ;  /* 0x0013c800010e7983 */ /* 0x000f220000300800 */
[----:B------:R-:W-:-:S02]  /*edab0*/  LOP3.LUT R2, R2, 0x60, R3, 0xf8, !PT ;  /* 0x0000006002027812 */ /* 0x000fc400078ef803 */
[----:B------:R-:W-:Y:S01]  /*edac0*/  LOP3.LUT R0, R0, 0x600, RZ, 0xc0, !PT ;  /* 0x0000060000007812 */ /* 0x000fe200078ec0ff */
[----:B------:R-:W4:Y:S01]  /*edad0*/  LDL.LU R15, [R1+0x13cc] ;  /* 0x0013cc00010f7983 */ /* 0x000f220000300800 */
[----:B------:R-:W-:-:S03]  /*edae0*/  LOP3.LUT R2, R2, 0x70, R4, 0x78, !PT ;  /* 0x0000007002027812 */ /* 0x000fc600078e7804 */
[----:B------:R-:W4:Y:S01]  /*edaf0*/  LDL.LU R8, [R1+0xb0] ;  /* 0x0000b00001087983 */ /* 0x000f220000300800 */
[----:B------:R-:W-:-:S03]  /*edb00*/  LEA R0, R5, R0, 0x4 ;  /* 0x0000000005007211 */ /* 0x000fc600078e20ff */
[----:B------:R-:W4:Y:S04]  /*edb10*/  LDL.LU R9, [R1+0xb4] ;  /* 0x0000b40001097983 */ /* 0x000f280000300800 */
[----:B------:R-:W4:Y:S04]  /*edb20*/  LDL.LU R10, [R1+0x2c0] ;  /* 0x0002c000010a7983 */ /* 0x000f280000300800 */
[----:B------:R-:W4:Y:S04]  /*edb30*/  LDL.LU R11, [R1+0x2c4] ;  /* 0x0002c400010b7983 */ /* 0x000f280000300800 */
[----:B------:R-:W4:Y:S04]  /*edb40*/  LDL.LU R4, [R1+0xb8] ;  /* 0x0000b80001047983 */ /* 0x000f280000300800 */
[----:B------:R-:W4:Y:S04]  /*edb50*/  LDL.LU R5, [R1+0xbc] ;  /* 0x0000bc0001057983 */ /* 0x000f280000300800 */
[----:B------:R-:W-:Y:S01]  /*edb60*/  BAR.SYNC.DEFER_BLOCKING 0x0 ;  /* 0x0000000000007b1d */ /* 0x000fe20000010000 */
[----:B--2---:R-:W-:-:S05]  /*edb70*/  ISETP.GE.AND P1, PT, R6, c[0x0][0x17c], PT ;  /* 0x00005f0006007a0c */ /* 0x004fca0003f26270 */
[----:B------:R-:W2:Y:S04]  /*edb80*/  LDL.LU R6, [R1+0x2c8] ;  /* 0x0002c80001067983 */ /* 0x000ea80000300800 */
[----:B------:R-:W2:Y:S04]  /*edb90*/  LDL.LU R7, [R1+0x2cc] ;  /* 0x0002cc0001077983 */ /* 0x000ea80000300800 */
[----:B---3--:R1:W-:Y:S04]  /*edba0*/  STS.128 [R2], R16 ;  /* 0x0000001002007388 */ /* 0x0083e80000000c00 */
[----:B-1----:R-:W3:Y:S04]  /*edbb0*/  LDL.LU R16, [R1+0x1330] ;  /* 0x0013300001107983 */ /* 0x002ee80000300800 */
[----:B------:R-:W3:Y:S04]  /*edbc0*/  LDL.LU R17, [R1+0x1334] ;  /* 0x0013340001117983 */ /* 0x000ee80000300800 */
[----:B------:R-:W3:Y:S04]  /*edbd0*/  LDL.LU R18, [R1+0x1320] ;  /* 0x0013200001127983 */ /* 0x000ee80000300800 */
[----:B----4-:R1:W-:Y:S04]  /*edbe0*/  STS.128 [R2+0x80], R12 ;  /* 0x0000800c02007388 */ /* 0x0103e80000000c00 */
[----:B------:R-:W3:Y:S04]  /*edbf0*/  LDL.LU R19, [R1+0x1324] ;  /* 0x0013240001137983 */ /* 0x000ee80000300800 */
[----:B------:R4:W-:Y:S04]  /*edc00*/  STS.128 [R2+0x100], R8 ;  /* 0x0001000802007388 */ /* 0x0009e80000000c00 */
[----:B-1----:R-:W3:Y:S04]  /*edc10*/  LDL.LU R12, [R1+0x1338] ;  /* 0x00133800010c7983 */ /* 0x002ee80000300800 */
[----:B------:R-:W3:Y:S04]  /*edc20*/  LDL.LU R13, [R1+0x133c] ;  /* 0x00133c00010d7983 */ /* 0x000ee80000300800 */
[----:B------:R-:W3:Y:S04]  /*edc30*/  LDL.LU R14, [R1+0x1328] ;  /* 0x00132800010e7983 */ /* 0x000ee80000300800 */
[----:B------:R-:W3:Y:S04]  /*edc40*/  LDL.LU R15, [R1+0x132c] ;  /* 0x00132c00010f7983 */ /* 0x000ee80000300800 */
[----:B----4-:R-:W3:Y:S04]  /*edc50*/  LDL.LU R8, [R1+0xf0] ;  /* 0x0000f00001087983 */ /* 0x010ee80000300800 */
[----:B------:R-:W3:Y:S04]  /*edc60*/  LDL.LU R9, [R1+0xf4] ;  /* 0x0000f40001097983 */ /* 0x000ee80000300800 */
[----:B------:R-:W3:Y:S04]  /*edc70*/  LDL.LU R10, [R1+0x4c0] ;  /* 0x0004c000010a7983 */ /* 0x000ee80000300800 */
[----:B------:R-:W3:Y:S04]  /*edc80*/  LDL.LU R11, [R1+0x4c4] ;  /* 0x0004c400010b7983 */ /* 0x000ee80000300800 */
[----:B--2---:R1:W-:Y:S01]  /*edc90*/  STS.128 [R2+0x180], R4 ;  /* 0x0001800402007388 */ /* 0x0043e20000000c00 */
[----:B------:R-:W-:-:S06]  /*edca0*/  NOP ;  /* 0x0000000000007918 */ /* 0x000fcc0000000000 */
[----:B------:R-:W2:Y:S04]  /*edcb0*/  LDS.128 R20, [R0] ;  /* 0x0000000000147984 */ /* 0x000ea80000000c00 */
[----:B-1----:R-:W4:Y:S04]  /*edcc0*/  LDL.LU R4, [R1+0xf8] ;  /* 0x0000f80001047983 */ /* 0x002f280000300800 */
[----:B------:R-:W4:Y:S04]  /*edcd0*/  LDL.LU R5, [R1+0xfc] ;  /* 0x0000fc0001057983 */ /* 0x000f280000300800 */
[----:B------:R-:W4:Y:S04]  /*edce0*/  LDL.LU R6, [R1+0x4c8] ;  /* 0x0004c80001067983 */ /* 0x000f280000300800 */
[----:B------:R-:W4:Y:S01]  /*edcf0*/  LDL.LU R7, [R1+0x4cc] ;  /* 0x0004cc0001077983 */ /* 0x000f220000300800 */
[----:B------:R-:W-:-:S02]  /*edd00*/  LOP3.LUT R3, R0, 0x20, RZ, 0x3c, !PT ;  /* 0x0000002000037812 */ /* 0x000fc400078e3cff */
[C---:B------:R-:W-:Y:S02]  /*edd10*/  LOP3.LUT R228, R0.reuse, 0x40, RZ, 0x3c, !PT ;  /* 0x0000004000e47812 */ /* 0x040fe400078e3cff */
[----:B------:R-:W-:Y:S01]  /*edd20*/  LOP3.LUT R252, R0, 0x60, RZ, 0x3c, !PT ;  /* 0x0000006000fc7812 */ /* 0x000fe200078e3cff */
[----:B------:R-:W1:Y:S04]  /*edd30*/  LDS.128 R80, [R3] ;  /* 0x0000000003507984 */ /* 0x000e680000000c00 */
[----:B------:R-:W3:Y:S04]  /*edd40*/  LDS.128 R24, [R228] ;  /* 0x00000000e4187984 */ /* 0x000ee80000000c00 */
[----:B--2---:R-:W-:Y:S04]  /*edd50*/  STL.64 [R1+0xc20], R20 ;  /* 0x000c201401007387 */ /* 0x004fe80000100a00 */
[----:B------:R-:W-:Y:S04]  /*edd60*/  STL.64 [R1+0xc28], R22 ;  /* 0x000c281601007387 */ /* 0x000fe80000100a00 */
[----:B------:R-:W2:Y:S01]  /*edd70*/  LDS.128 R20, [R252] ;  /* 0x00000000fc147984 */ /* 0x000ea20000000c00 */
[----:B------:R-:W-:-:S06]  /*edd80*/  NOP ;  /* 0x0000000000007918 */ /* 0x000fcc0000000000 */
[----:B---3--:R3:W-:Y:S04]  /*edd90*/  STS.128 [R2], R16 ;  /* 0x0000001002007388 */ /* 0x0087e80000000c00 */
[----:B-1----:R-:W-:Y:S04]  /*edda0*/  STL.64 [R1+0xc80], R80 ;  /* 0x000c805001007387 */ /* 0x002fe80000100a00 */
[----:B------:R-:W-:Y:S04]  /*eddb0*/  STL.64 [R1+0xc88], R82 ;  /* 0x000c885201007387 */ /* 0x000fe80000100a00 */
[----:B------:R-:W-:Y:S04]  /*eddc0*/  STL.64 [R1+0xcd0], R24 ;  /* 0x000cd01801007387 */ /* 0x000fe80000100a00 */
[----:B------:R-:W-:Y:S04]  /*eddd0*/  STL.64 [R1+0xcd8], R26 ;  /* 0x000cd81a01007387 */ /* 0x000fe80000100a00 */
[----:B------:R1:W-:Y:S04]  /*edde0*/  STS.128 [R2+0x80], R12 ;  /* 0x0000800c02007388 */ /* 0x0003e80000000c00 */
[----:B--2---:R-:W-:Y:S04]  /*eddf0*/  STL.64 [R1+0xd00], R20 ;  /* 0x000d001401007387 */ /* 0x004fe80000100a00 */
[----:B------:R-:W-:Y:S04]  /*ede00*/  STL.64 [R1+0xd08], R22 ;  /* 0x000d081601007387 */ /* 0x000fe80000100a00 */
[----:B---3--:R-:W2:Y:S04]  /*ede10*/  LDL.LU R16, [R1+0x10f0] ;  /* 0x0010f00001107983 */ /* 0x008ea80000300800 */
[----:B------:R-:W2:Y:S04]  /*ede20*/  LDL.LU R17, [R1+0x10f4] ;  /* 0x0010f40001117983 */ /* 0x000ea80000300800 */
[----:B------:R-:W2:Y:S04]  /*ede30*/  LDL.LU R18, [R1+0x10e0] ;  /* 0x0010e00001127983 */ /* 0x000ea80000300800 */
[----:B------:R-:W2:Y:S04]  /*ede40*/  LDL.LU R19, [R1+0x10e4] ;  /* 0x0010e40001137983 */ /* 0x000ea80000300800 */
[----:B-1----:R-:W2:Y:S04]  /*ede50*/  LDL.LU R12, [R1+0x10f8] ;  /* 0x0010f800010c7983 */ /* 0x002ea80000300800 */
[----:B------:R-:W2:Y:S04]  /*ede60*/  LDL.LU R13, [R1+0x10fc] ;  /* 0x0010fc00010d7983 */ /* 0x000ea80000300800 */
[----:B------:R-:W2:Y:S04]  /*ede70*/  LDL.LU R14, [R1+0x10e8] ;  /* 0x0010e800010e7983 */ /* 0x000ea80000300800 */
[----:B------:R1:W-:Y:S04]  /*ede80*/  STS.128 [R2+0x100], R8 ;  /* 0x0001000802007388 */ /* 0x0003e80000000c00 */
[----:B------:R-:W2:Y:S04]  /*ede90*/  LDL.LU R15, [R1+0x10ec] ;  /* 0x0010ec00010f7983 */ /* 0x000ea80000300800 */
[----:B-1----:R-:W2:Y:S04]  /*edea0*/  LDL.LU R8, [R1+0x2e0] ;  /* 0x0002e00001087983 */ /* 0x002ea80000300800 */
[----:B------:R-:W2:Y:S04]  /*edeb0*/  LDL.LU R9, [R1+0x2e4] ;  /* 0x0002e40001097983 */ /* 0x000ea80000300800 */
[----:B------:R-:W2:Y:S04]  /*edec0*/  LDL.LU R10, [R1+0x6b0] ;  /* 0x0006b000010a7983 */ /* 0x000ea80000300800 */
[----:B------:R-:W2:Y:S04]  /*eded0*/  LDL.LU R11, [R1+0x6b4] ;  /* 0x0006b400010b7983 */ /* 0x000ea80000300800 */
[----:B----4-:R1:W-:Y:S01]  /*edee0*/  STS.128 [R2+0x180], R4 ;  /* 0x0001800402007388 */ /* 0x0103e20000000c00 */
[----:B------:R-:W-:-:S06]  /*edef0*/  NOP ;  /* 0x0000000000007918 */ /* 0x000fcc0000000000 */
[----:B------:R-:W4:Y:S04]  /*edf00*/  LDS.128 R20, [R0] ;  /* 0x0000000000147984 */ /* 0x000f280000000c00 */
[----:B------:R-:W4:Y:S04]  /*edf10*/  LDS.128 R80, [R3] ;  /* 0x0000000003507984 */ /* 0x000f280000000c00 */
[----:B------:R-:W4:Y:S04]  /*edf20*/  LDS.128 R24, [R228] ;  /* 0x00000000e4187984 */ /* 0x000f280000000c00 */
[----:B-1----:R-:W3:Y:S04]  /*edf30*/  LDL.LU R4, [R1+0x2e8] ;  /* 0x0002e80001047983 */ /* 0x002ee80000300800 */
[----:B------:R-:W3:Y:S04]  /*edf40*/  LDL.LU R5, [R1+0x2ec] ;  /* 0x0002ec0001057983 */ /* 0x000ee80000300800 */
[----:B------:R-:W3:Y:S04]  /*edf50*/  LDL.LU R6, [R1+0x6b8] ;  /* 0x0006b80001067983 */ /* 0x000ee80000300800 */
[----:B------:R-:W3:Y:S04]  /*edf60*/  LDL.LU R7, [R1+0x6bc] ;  /* 0x0006bc0001077983 */ /* 0x000ee80000300800 */
[----:B----4-:R-:W-:Y:S04]  /*edf70*/  STL.64 [R1+0xc10], R20 ;  /* 0x000c101401007387 */ /* 0x010fe80000100a00 */
[----:B------:R-:W-:Y:S04]  /*edf80*/  STL.64 [R1+0xc18], R22 ;  /* 0x000c181601007387 */ /* 0x000fe80000100a00 */
[----:B------:R-:W1:Y:S01]  /*edf90*/  LDS.128 R20, [R252] ;  /* 0x00000000fc147984 */ /* 0x000e620000000c00 */
[----:B------:R-:W-:-:S06]  /*edfa0*/  NOP ;  /* 0x0000000000007918 */ /* 0x000fcc0000000000 */
[----:B------:R-:W-:Y:S04]  /*edfb0*/  STL.64 [R1+0xc60], R80 ;  /* 0x000c605001007387 */ /* 0x000fe80000100a00 */
[----:B------:R-:W-:Y:S04]  /*edfc0*/  STL.64 [R1+0xc68], R82 ;  /* 0x000c685201007387 */ /* 0x000fe80000100a00 */
[----:B------:R-:W-:Y:S04]  /*edfd0*/  STL.64 [R1+0xcb0], R24 ;  /* 0x000cb01801007387 */ /* 0x000fe80000100a00 */
[----:B------:R-:W-:Y:S04]  /*edfe0*/  STL.64 [R1+0xcb8], R26 ;  /* 0x000cb81a01007387 */ /* 0x000fe80000100a00 */
[----:B--2---:R2:W-:Y:S04]  /*edff0*/  STS.128 [R2], R16 ;  /* 0x0000001002007388 */ /* 0x0045e80000000c00 */
[----:B-1----:R-:W-:Y:S04]  /*ee000*/  STL.64 [R1+0xcf0], R20 ;  /* 0x000cf01401007387 */ /* 0x002fe80000100a00 */
[----:B------:R-:W-:Y:S04]  /*ee010*/  STL.64 [R1+0xcf8], R22 ;  /* 0x000cf81601007387 */ /* 0x000fe80000100a00 */
[----:B--2---:R-:W2:Y:S04]  /*ee020*/  LDL.LU R16, [R1+0xe40] ;  /* 0x000e400001107983 */ /* 0x004ea80000300800 */
[----:B------:R-:W2:Y:S04]  /*ee030*/  LDL.LU R17, [R1+0xe44] ;  /* 0x000e440001117983 */ /* 0x000ea80000300800 */
[----:B------:R-:W2:Y:S04]  /*ee040*/  LDL.LU R18, [R1+0xe30] ;  /* 0x000e300001127983 */ /* 0x000ea80000300800 */
[----:B------:R1:W-:Y:S04]  /*ee050*/  STS.128 [R2+0x80], R12 ;  /* 0x0000800c02007388 */ /* 0x0003e80000000c00 */
        /* <DEDUP_REMOVED lines=10> */
[----:B---3--:R1:W-:Y:S01]  /*ee100*/  STS.128 [R2+0x180], R4 ;  /* 0x0001800402007388 */ /* 0x0083e20000000c00 */
[----:B------:R-:W-:-:S06]  /*ee110*/  NOP ;  /* 0x0000000000007918 */ /* 0x000fcc0000000000 */
[----:B------:R-:W3:Y:S04]  /*ee120*/  LDS.128 R20, [R0] ;  /* 0x0000000000147984 */ /* 0x000ee80000000c00 */
[----:B------:R-:W3:Y:S04]  /*ee130*/  LDS.128 R80, [R3] ;  /* 0x0000000003507984 */ /* 0x000ee80000000c00 */
[----:B------:R-:W3:Y:S04]  /*ee140*/  LDS.128 R24, [R228] ;  /* 0x00000000e4187984 */ /* 0x000ee80000000c00 */
[----:B-1----:R-:W4:Y:S04]  /*ee150*/  LDL.LU R4, [R1+0x4d8] ;  /* 0x0004d80001047983 */ /* 0x002f280000300800 */
[----:B------:R-:W4:Y:S04]  /*ee160*/  LDL.LU R5, [R1+0x4dc] ;  /* 0x0004dc0001057983 */ /* 0x000f280000300800 */
[----:B------:R-:W4:Y:S04]  /*ee170*/  LDL.LU R6, [R1+0x898] ;  /* 0x0008980001067983 */ /* 0x000f280000300800 */
[----:B------:R-:W4:Y:S04]  /*ee180*/  LDL.LU R7, [R1+0x89c] ;  /* 0x00089c0001077983 */ /* 0x000f280000300800 */
[----:B---3--:R-:W-:Y:S01]  /*ee190*/  STL.64 [R1+0x4d0], R20 ;  /* 0x0004d01401007387 */ /* 0x008fe20000100a00 */
[----:B------:R-:W-:-:S03]  /*ee1a0*/  IMAD.MOV.U32 R231, RZ, RZ, R20 ;  /* 0x000000ffffe77224 */ /* 0x000fc600078e0014 */
        /* <DEDUP_REMOVED lines=33> */
[----:B----4-:R-:W-:Y:S01]  /*ee3c0*/  STL.64 [R1+0x2e0], R20 ;  /* 0x0002e01401007387 */ /* 0x010fe20000100a00 */
[----:B------:R-:W-:-:S03]  /*ee3d0*/  MOV R230, R20 ;  /* 0x0000001400e67202 */ /* 0x000fc60000000f00 */
        /* <DEDUP_REMOVED lines=102> */
[----:B---3--:R-:W-:Y:S04]  /*eea40*/  STL.64 [R1+0x90], R20 ;  /* 0x0000901401007387 */ /* 0x008fe80000100a00 */
        /* <DEDUP_REMOVED lines=28> */
[----:B------:R-:W-:Y:S04]  /*eec10*/  LDS.128 R236, [R0] ;  /* 0x0000000000ec7984 */ /* 0x000fe80000000c00 */
[----:B-1----:R-:W3:Y:S04]  /*eec20*/  LDL.LU R4, [R1+0x2b8] ;  /* 0x0002b80001047983 */ /* 0x002ee80000300800 */
[----:B------:R-:W3:Y:S04]  /*eec30*/  LDL.LU R5, [R1+0x2bc] ;  /* 0x0002bc0001057983 */ /* 0x000ee80000300800 */
[----:B------:R-:W3:Y:S04]  /*eec40*/  LDL.LU R6, [R1+0x2a8] ;  /* 0x0002a80001067983 */ /* 0x000ee80000300800 */
[----:B------:R-:W3:Y:S04]  /*eec50*/  LDL.LU R7, [R1+0x2ac] ;  /* 0x0002ac0001077983 */ /* 0x000ee80000300800 */
[----:B------:R-:W-:Y:S01]  /*eec60*/  LDS.128 R240, [R3] ;  /* 0x0000000003f07984 */ /* 0x000fe20000000c00 */
[----:B------:R-:W-:-:S06]  /*eec70*/  NOP ;  /* 0x0000000000007918 */ /* 0x000fcc0000000000 */
[----:B----4-:R-:W-:Y:S04]  /*eec80*/  STL.64 [R1+0x2a0], R24 ;  /* 0x0002a01801007387 */ /* 0x010fe80000100a00 */
[----:B------:R-:W-:Y:S04]  /*eec90*/  STL.64 [R1+0x2a8], R26 ;  /* 0x0002a81a01007387 */ /* 0x000fe80000100a00 */
[----:B------:R-:W-:Y:S04]  /*eeca0*/  STL.64 [R1+0x2b0], R20 ;  /* 0x0002b01401007387 */ /* 0x000fe80000100a00 */
[----:B------:R-:W-:Y:S04]  /*eecb0*/  STL.64 [R1+0x2b8], R22 ;  /* 0x0002b81601007387 */ /* 0x000fe80000100a00 */
[----:B--2---:R1:W-:Y:S04]  /*eecc0*/  STS.128 [R2], R16 ;  /* 0x0000001002007388 */ /* 0x0043e80000000c00 */
        /* <DEDUP_REMOVED lines=65> */
[----:B-1----:R-:W-:Y:S04]  /*ef0e0*/  STL.64 [R1+0x1020], R20 ;  /* 0x0010201401007387 */ /* 0x002fe80000100a00 */
[----:B--2---:R1:W-:Y:S04]  /*ef0f0*/  STS.128 [R2], R16 ;  /* 0x0000001002007388 */ /* 0x0043e80000000c00 */
[----:B------:R-:W-:Y:S04]  /*ef100*/  STL.64 [R1+0x1028], R22 ;  /* 0x0010281601007387 */ /* 0x000fe80000100a00 */
        /* <DEDUP_REMOVED lines=782> */
[----:B-1----:R1:W5:Y:S04]  /*f21f0*/  LDL.LU R16, [R1+0x1060] ;  /* 0x0010600001107983 */ /* 0x0023680000300800 */
[----:B------:R1:W5:Y:S04]  /*f2200*/  LDL.LU R17, [R1+0x1064] ;  /* 0x0010640001117983 */ /* 0x0003680000300800 */
[----:B------:R1:W5:Y:S04]  /*f2210*/  LDL.LU R18, [R1+0x1050] ;  /* 0x0010500001127983 */ /* 0x0003680000300800 */
[----:B------:R2:W-:Y:S04]  /*f2220*/  STS.128 [R2+0x80], R12 ;  /* 0x0000800c02007388 */ /* 0x0005e80000000c00 */
[----:B------:R1:W5:Y:S04]  /*f2230*/  LDL.LU R19, [R1+0x1054] ;  /* 0x0010540001137983 */ /* 0x0003680000300800 */
[----:B--2---:R1:W5:Y:S04]  /*f2240*/  LDL.LU R12, [R1+0x1068] ;  /* 0x00106800010c7983 */ /* 0x0043680000300800 */
[----:B------:R1:W5:Y:S04]  /*f2250*/  LDL.LU R13, [R1+0x106c] ;  /* 0x00106c00010d7983 */ /* 0x0003680000300800 */
[----:B------:R1:W5:Y:S04]  /*f2260*/  LDL.LU R14, [R1+0x1058] ;  /* 0x00105800010e7983 */ /* 0x0003680000300800 */
[----:B------:R2:W-:Y:S04]  /*f2270*/  STS.128 [R2+0x100], R8 ;  /* 0x0001000802007388 */ /* 0x0005e80000000c00 */
[----:B------:R1:W5:Y:S04]  /*f2280*/  LDL.LU R15, [R1+0x105c] ;  /* 0x00105c00010f7983 */ /* 0x0003680000300800 */
[----:B--2---:R1:W5:Y:S04]  /*f2290*/  LDL.LU R8, [R1+0x640] ;  /* 0x0006400001087983 */ /* 0x0043680000300800 */
[----:B------:R1:W5:Y:S04]  /*f22a0*/  LDL.LU R9, [R1+0x644] ;  /* 0x0006440001097983 */ /* 0x0003680000300800 */
[----:B------:R1:W5:Y:S04]  /*f22b0*/  LDL.LU R10, [R1+0x630] ;  /* 0x00063000010a7983 */ /* 0x0003680000300800 */
[----:B------:R1:W5:Y:S04]  /*f22c0*/  LDL.LU R11, [R1+0x634] ;  /* 0x00063400010b7983 */ /* 0x0003680000300800 */
[----:B----4-:R2:W-:Y:S04]  /*f22d0*/  STS.128 [R2+0x180], R4 ;  /* 0x0001800402007388 */ /* 0x0105e80000000c00 */
[----:B--2---:R1:W5:Y:S04]  /*f22e0*/  LDL.LU R4, [R1+0x648] ;  /* 0x0006480001047983 */ /* 0x0043680000300800 */
[----:B------:R1:W5:Y:S04]  /*f22f0*/  LDL.LU R5, [R1+0x64c] ;  /* 0x00064c0001057983 */ /* 0x0003680000300800 */
[----:B------:R1:W5:Y:S04]  /*f2300*/  LDL.LU R6, [R1+0x638] ;  /* 0x0006380001067983 */ /* 0x0003680000300800 */
[----:B------:R1:W5:Y:S02]  /*f2310*/  LDL.LU R7, [R1+0x63c] ;  /* 0x00063c0001077983 */ /* 0x0003640000300800 */
[----:B------:R-:W-:-:S06]  /*f2320*/  NOP ;  /* 0x0000000000007918 */ /* 0x000fcc0000000000 */
[----:B------:R-:W2:Y:S04]  /*f2330*/  LDS.128 R20, [R0] ;  /* 0x0000000000147984 */ /* 0x000ea80000000c00 */
[----:B------:R3:W-:Y:S04]  /*f2340*/  STL [R1+0x580c], R241 ;  /* 0x00580cf101007387 */ /* 0x0007e80000100800 */
[----:B------:R-:W-:Y:S04]  /*f2350*/  STL [R1+0x5808], R238 ;  /* 0x005808ee01007387 */ /* 0x000fe80000100800 */
[----:B------:R-:W-:Y:S01]  /*f2360*/  STL [R1+0x5804], R239 ;  /* 0x005804ef01007387 */ /* 0x000fe20000100800 */
[----:B---3--:R-:W-:-:S03]  /*f2370*/  LOP3.LUT R241, R0, 0x20, RZ, 0x3c, !PT ;  /* 0x0000002000f17812 */ /* 0x008fc600078e3cff */
[----:B------:R-:W-:Y:S04]  /*f2380*/  STL [R1+0x5800], R242 ;  /* 0x005800f201007387 */ /* 0x000fe80000100800 */
[----:B------:R-:W3:Y:S04]  /*f2390*/  LDS.128 R80, [R241] ;  /* 0x00000000f1507984 */ /* 0x000ee80000000c00 */
[----:B------:R-:W-:Y:S04]  /*f23a0*/  STL [R1+0x57fc], R243 ;  /* 0x0057fcf301007387 */ /* 0x000fe80000100800 */
[----:B------:R-:W4:Y:S04]  /*f23b0*/  LDS.128 R24, [R228] ;  /* 0x00000000e4187984 */ /* 0x000f280000000c00 */
[----:B--2---:R-:W-:Y:S04]  /*f23c0*/  STL.64 [R1+0x1050], R20 ;  /* 0x0010501401007387 */ /* 0x004fe80000100a00 */
[----:B------:R-:W-:Y:S04]  /*f23d0*/  STL.64 [R1+0x1058], R22 ;  /* 0x0010581601007387 */ /* 0x000fe80000100a00 */
[----:B------:R-:W2:Y:S01]  /*f23e0*/  LDS.128 R20, [R252] ;  /* 0x00000000fc147984 */ /* 0x000ea20000000c00 */
[----:B------:R-:W-:-:S06]  /*f23f0*/  NOP ;  /* 0x0000000000007918 */ /* 0x000fcc0000000000 */
[----:B-----5:R1:W-:Y:S04]  /*f2400*/  STS.128 [R2], R16 ;  /* 0x0000001002007388 */ /* 0x0203e80000000c00 */
[----:B------:R1:W-:Y:S04]  /*f2410*/  STS.128 [R2+0x80], R12 ;  /* 0x0000800c02007388 */ /* 0x0003e80000000c00 */
[----:B---3--:R-:W-:Y:S04]  /*f2420*/  STL.64 [R1+0x1750], R80 ;  /* 0x0017505001007387 */ /* 0x008fe80000100a00 */
[----:B------:R-:W-:Y:S04]  /*f2430*/  STL.64 [R1+0x1758], R82 ;  /* 0x0017585201007387 */ /* 0x000fe80000100a00 */
[----:B----4-:R-:W-:Y:S04]  /*f2440*/  STL.64 [R1+0x1790], R24 ;  /* 0x0017901801007387 */ /* 0x010fe80000100a00 */
[----:B------:R-:W-:Y:S04]  /*f2450*/  STL.64 [R1+0x1798], R26 ;  /* 0x0017981a01007387 */ /* 0x000fe80000100a00 */
[----:B------:R3:W-:Y:S04]  /*f2460*/  STS.128 [R2+0x100], R8 ;  /* 0x0001000802007388 */ /* 0x0007e80000000c00 */
[----:B------:R4:W-:Y:S01]  /*f2470*/  STS.128 [R2+0x180], R4 ;  /* 0x0001800402007388 */ /* 0x0009e20000000c00 */
[----:B------:R-:W-:-:S06]  /*f2480*/  NOP ;  /* 0x0000000000007918 */ /* 0x000fcc0000000000 */
[----:B--2---:R-:W-:Y:S04]  /*f2490*/  STL.64 [R1+0x17d0], R20 ;  /* 0x0017d01401007387 */ /* 0x004fe80000100a00 */
[----:B------:R-:W-:Y:S04]  /*f24a0*/  STL.64 [R1+0x17d8], R22 ;  /* 0x0017d81601007387 */ /* 0x000fe80000100a00 */
        /* <DEDUP_REMOVED lines=10> */
[----:B------:R-:W3:Y:S04]  /*f2550*/  LDL.LU R10, [R1+0x810] ;  /* 0x00081000010a7983 */ /* 0x000ee80000300800 */
[----:B------:R-:W3:Y:S04]  /*f2560*/  LDL.LU R11, [R1+0x814] ;  /* 0x00081400010b7983 */ /* 0x000ee80000300800 */
[----:B----4-:R-:W4:Y:S04]  /*f2570*/  LDL.LU R4, [R1+0x828] ;  /* 0x0008280001047983 */ /* 0x010f280000300800 */
[----:B------:R-:W4:Y:S04]  /*f2580*/  LDL.LU R5, [R1+0x82c] ;  /* 0x00082c0001057983 */ /* 0x000f280000300800 */
[----:B------:R-:W1:Y:S04]  /*f2590*/  LDS.128 R20, [R0] ;  /* 0x0000000000147984 */ /* 0x000e680000000c00 */
[----:B------:R-:W4:Y:S04]  /*f25a0*/  LDL.LU R6, [R1+0x818] ;  /* 0x0008180001067983 */ /* 0x000f280000300800 */
[----:B------:R-:W4:Y:S04]  /*f25b0*/  LDL.LU R7, [R1+0x81c] ;  /* 0x00081c0001077983 */ /* 0x000f280000300800 */
[----:B------:R-:W1:Y:S04]  /*f25c0*/  LDS.128 R80, [R241] ;  /* 0x00000000f1507984 */ /* 0x000e680000000c00 */
[----:B------:R-:W1:Y:S04]  /*f25d0*/  LDS.128 R24, [R228] ;  /* 0x00000000e4187984 */ /* 0x000e680000000c00 */
[----:B-1----:R-:W-:Y:S04]  /*f25e0*/  STL.64 [R1+0xdb0], R20 ;  /* 0x000db01401007387 */ /* 0x002fe80000100a00 */
        /* <DEDUP_REMOVED lines=15> */
[----:B---3--:R3:W-:Y:S04]  /*f26e0*/  STS.128 [R2+0x100], R8 ;  /* 0x0001000802007388 */ /* 0x0087e80000000c00 */
[----:B-1----:R-:W2:Y:S04]  /*f26f0*/  LDL.LU R12, [R1+0xa88] ;  /* 0x000a8800010c7983 */ /* 0x002ea80000300800 */
[----:B------:R-:W2:Y:S04]  /*f2700*/  LDL.LU R13, [R1+0xa8c] ;  /* 0x000a8c00010d7983 */ /* 0x000ea80000300800 */
[----:B------:R-:W2:Y:S04]  /*f2710*/  LDL.LU R14, [R1+0xa78] ;  /* 0x000a7800010e7983 */ /* 0x000ea80000300800 */
[----:B------:R-:W2:Y:S04]  /*f2720*/  LDL.LU R15, [R1+0xa7c] ;  /* 0x000a7c00010f7983 */ /* 0x000ea80000300800 */
[----:B---3--:R-:W3:Y:S04]  /*f2730*/  LDL.LU R8, [R1+0x80] ;  /* 0x0000800001087983 */ /* 0x008ee80000300800 */
[----:B------:R-:W3:Y:S04]  /*f2740*/  LDL.LU R9, [R1+0x84] ;  /* 0x0000840001097983 */ /* 0x000ee80000300800 */
[----:B------:R-:W3:Y:S04]  /*f2750*/  LDL.LU R10, [R1+0x70] ;  /* 0x00007000010a7983 */ /* 0x000ee80000300800 */
[----:B------:R-:W3:Y:S04]  /*f2760*/  LDL.LU R11, [R1+0x74] ;  /* 0x00007400010b7983 */ /* 0x000ee80000300800 */
        /* <DEDUP_REMOVED lines=25> */
[----:B-1----:R-:W4:Y:S04]  /*f2900*/  LDL.LU R12, [R1+0x22c8] ;  /* 0x0022c800010c7983 */ /* 0x002f280000300800 */
[----:B------:R-:W4:Y:S04]  /*f2910*/  LDL.LU R13, [R1+0x22cc] ;  /* 0x0022cc00010d7983 */ /* 0x000f280000300800 */
[----:B------:R-:W4:Y:S04]  /*f2920*/  LDL.LU R14, [R1+0x22b8] ;  /* 0x0022b800010e7983 */ /* 0x000f280000300800 */
[----:B------:R-:W4:Y:S04]  /*f2930*/  LDL.LU R15, [R1+0x22bc] ;  /* 0x0022bc00010f7983 */ /* 0x000f280000300800 */
[----:B---3--:R1:W-:Y:S04]  /*f2940*/  STS.128 [R2+0x100], R8 ;  /* 0x0001000802007388 */ /* 0x0083e80000000c00 */
[----:B-1----:R-:W3:Y:S04]  /*f2950*/  LDL.LU R8, [R1+0x1560] ;  /* 0x0015600001087983 */ /* 0x002ee80000300800 */
[----:B------:R-:W3:Y:S04]  /*f2960*/  LDL.LU R9, [R1+0x1564] ;  /* 0x0015640001097983 */ /* 0x000ee80000300800 */
[----:B------:R-:W3:Y:S04]  /*f2970*/  LDL.LU R10, [R1+0x1570] ;  /* 0x00157000010a7983 */ /* 0x000ee80000300800 */
[----:B------:R-:W3:Y:S04]  /*f2980*/  LDL.LU R11, [R1+0x1574] ;  /* 0x00157400010b7983 */ /* 0x000ee80000300800 */
[----:B------:R1:W-:Y:S01]  /*f2990*/  STS.128 [R2+0x180], R4 ;  /* 0x0001800402007388 */ /* 0x0003e20000000c00 */
[----:B------:R-:W-:-:S06]  /*f29a0*/  NOP ;  /* 0x0000000000007918 */ /* 0x000fcc0000000000 */
[----:B------:R-:W1:Y:S04]  /*f29b0*/  LDS.128 R20, [R0] ;  /* 0x0000000000147984 */ /* 0x000e680000000c00 */
[----:B------:R-:W1:Y:S04]  /*f29c0*/  LDS.128 R80, [R241] ;  /* 0x00000000f1507984 */ /* 0x000e680000000c00 */
[----:B------:R-:W1:Y:S04]  /*f29d0*/  LDS.128 R24, [R228] ;  /* 0x00000000e4187984 */ /* 0x000e680000000c00 */
[----:B-1----:R-:W3:Y:S04]  /*f29e0*/  LDL.LU R4, [R1+0x1568] ;  /* 0x0015680001047983 */ /* 0x002ee80000300800 */
[----:B------:R-:W3:Y:S04]  /*f29f0*/  LDL.LU R5, [R1+0x156c] ;  /* 0x00156c0001057983 */ /* 0x000ee80000300800 */
[----:B------:R-:W3:Y:S04]  /*f2a00*/  LDL.LU R6, [R1+0x1578] ;  /* 0x0015780001067983 */ /* 0x000ee80000300800 */
[----:B------:R-:W3:Y:S04]  /*f2a10*/  LDL.LU R7, [R1+0x157c] ;  /* 0x00157c0001077983 */ /* 0x000ee80000300800 */
[----:B------:R-:W-:Y:S04]  /*f2a20*/  STL.64 [R1+0x630], R20 ;  /* 0x0006301401007387 */ /* 0x000fe80000100a00 */
        /* <DEDUP_REMOVED lines=13> */
[----:B----4-:R1:W-:Y:S04]  /*f2b00*/  STS.128 [R2+0x80], R12 ;  /* 0x0000800c02007388 */ /* 0x0103e80000000c00 */
        /* <DEDUP_REMOVED lines=15> */
[----:B-1----:R-:W2:Y:S04]  /*f2c00*/  LDL.LU R4, [R1+0x1d98] ;  /* 0x001d980001047983 */ /* 0x002ea80000300800 */
[----:B------:R-:W2:Y:S04]  /*f2c10*/  LDL.LU R5, [R1+0x1d9c] ;  /* 0x001d9c0001057983 */ /* 0x000ea80000300800 */
[----:B------:R-:W2:Y:S04]  /*f2c20*/  LDL.LU R6, [R1+0x1d88] ;  /* 0x001d880001067983 */ /* 0x000ea80000300800 */
[----:B------:R-:W2:Y:S04]  /*f2c30*/  LDL.LU R7, [R1+0x1d8c] ;  /* 0x001d8c0001077983 */ /* 0x000ea80000300800 */
        /* <DEDUP_REMOVED lines=10> */
[----:B----4-:R1:W-:Y:S04]  /*f2ce0*/  STS.128 [R2+0x80], R12 ;  /* 0x0000800c02007388 */ /* 0x0103e80000000c00 */
        /* <DEDUP_REMOVED lines=9> */
[----:B--2---:R-:W-:Y:S04]  /*f2d80*/  STS.128 [R2], R16 ;  /* 0x0000001002007388 */ /* 0x004fe80000000c00 */
[----:B------:R1:W-:Y:S01]  /*f2d90*/  STS.128 [R2+0x180], R4 ;  /* 0x0001800402007388 */ /* 0x0003e20000000c00 */
[----:B------:R-:W-:-:S06]  /*f2da0*/  NOP ;  /* 0x0000000000007918 */ /* 0x000fcc0000000000 */
[----:B------:R-:W2:Y:S04]  /*f2db0*/  LDS.128 R16, [R0] ;  /* 0x0000000000107984 */ /* 0x000ea80000000c00 */
[----:B------:R-:W2:Y:S04]  /*f2dc0*/  LDS.128 R24, [R241] ;  /* 0x00000000f1187984 */ /* 0x000ea80000000c00 */
[----:B------:R-:W2:Y:S01]  /*f2dd0*/  LDS.128 R20, [R228] ;  /* 0x00000000e4147984 */ /* 0x000ea20000000c00 */
[----:B-1----:R-:W-:Y:S01]  /*f2de0*/  MOV R6, R232 ;  /* 0x000000e800067202 */ /* 0x002fe20000000f00 */
[----:B------:R-:W-:-:S02]  /*f2df0*/  IMAD.MOV.U32 R7, RZ, RZ, R233 ;  /* 0x000000ffff077224 */ /* 0x000fc400078e00e9 */
[----:B------:R-:W3:Y:S04]  /*f2e00*/  LDL.LU R4, [R1+0x2040] ;  /* 0x0020400001047983 */ /* 0x000ee80000300800 */
[----:B------:R-:W3:Y:S04]  /*f2e10*/  LDL.LU R5, [R1+0x2044] ;  /* 0x0020440001057983 */ /* 0x000ee80000300800 */
[----:B------:R-:W3:Y:S04]  /*f2e20*/  LDL.LU R232, [R1+0x2048] ;  /* 0x0020480001e87983 */ /* 0x000ee80000300800 */
[----:B------:R-:W3:Y:S04]  /*f2e30*/  LDL.LU R233, [R1+0x204c] ;  /* 0x00204c0001e97983 */ /* 0x000ee80000300800 */
[----:B--2---:R-:W-:Y:S04]  /*f2e40*/  STL.64 [R1+0x440], R16 ;  /* 0x0004401001007387 */ /* 0x004fe80000100a00 */
[----:B------:R-:W-:Y:S04]  /*f2e50*/  STL.64 [R1+0x448], R18 ;  /* 0x0004481201007387 */ /* 0x000fe80000100a00 */
[----:B------:R-:W1:Y:S01]  /*f2e60*/  LDS.128 R16, [R252] ;  /* 0x00000000fc107984 */ /* 0x000e620000000c00 */
[----:B------:R-:W-:-:S06]  /*f2e70*/  NOP ;  /* 0x0000000000007918 */ /* 0x000fcc0000000000 */
[----:B------:R-:W-:Y:S04]  /*f2e80*/  STL.64 [R1+0x640], R24 ;  /* 0x0006401801007387 */ /* 0x000fe80000100a00 */
[----:B------:R-:W-:Y:S04]  /*f2e90*/  STL.64 [R1+0x648], R26 ;  /* 0x0006481a01007387 */ /* 0x000fe80000100a00 */
[----:B------:R-:W-:Y:S04]  /*f2ea0*/  STL.64 [R1+0xa80], R20 ;  /* 0x000a801401007387 */ /* 0x000fe80000100a00 */
[----:B------:R-:W-:Y:S04]  /*f2eb0*/  STL.64 [R1+0xa88], R22 ;  /* 0x000a881601007387 */ /* 0x000fe80000100a00 */
[----:B-1----:R1:W-:Y:S04]  /*f2ec0*/  STL.64 [R1+0x1520], R16 ;  /* 0x0015201001007387 */ /* 0x0023e80000100a00 */
[----:B------:R2:W-:Y:S04]  /*f2ed0*/  STL.64 [R1+0x1528], R18 ;  /* 0x0015281201007387 */ /* 0x0005e80000100a00 */
[----:B-1----:R-:W3:Y:S04]  /*f2ee0*/  LDL.LU R16, [R1+0x1500] ;  /* 0x0015000001107983 */ /* 0x002ee80000300800 */
[----:B------:R-:W3:Y:S04]  /*f2ef0*/  LDL.LU R17, [R1+0x1504] ;  /* 0x0015040001117983 */ /* 0x000ee80000300800 */
[----:B--2---:R-:W2:Y:S04]  /*f2f00*/  LDL.LU R18, [R1+0x14e0] ;  /* 0x0014e00001127983 */ /* 0x004ea80000300800 */
[----:B------:R-:W2:Y:S04]  /*f2f10*/  LDL.LU R19, [R1+0x14e4] ;  /* 0x0014e40001137983 */ /* 0x000ea80000300800 */
[----:B----4-:R1:W-:Y:S04]  /*f2f20*/  STS.128 [R2], R12 ;  /* 0x0000000c02007388 */ /* 0x0103e80000000c00 */
        /* <DEDUP_REMOVED lines=9> */
[----:B------:R1:W-:Y:S04]  /*f2fc0*/  STS.128 [R2+0x100], R4 ;  /* 0x0001000402007388 */ /* 0x0003e80000000c00 */
[----:B------:R-:W-:Y:S01]  /*f2fd0*/  STS.128 [R2+0x180], R232 ;  /* 0x000180e802007388 */ /* 0x000fe20000000c00 */
[----:B------:R-:W-:-:S06]  /*f2fe0*/  NOP ;  /* 0x0000000000007918 */ /* 0x000fcc0000000000 */
[----:B------:R-:W1:Y:S04]  /*f2ff0*/  LDS.128 R20, [R0] ;  /* 0x0000000000147984 */ /* 0x000e680000000c00 */
[----:B-1----:R-:W3:Y:S04]  /*f3000*/  LDL.LU R4, [R1+0x228] ;  /* 0x0002280001047983 */ /* 0x002ee80000300800 */
[----:B------:R-:W3:Y:S04]  /*f3010*/  LDL.LU R5, [R1+0x22c] ;  /* 0x00022c0001057983 */ /* 0x000ee80000300800 */
[----:B------:R-:W3:Y:S04]  /*f3020*/  LDL.LU R6, [R1+0x218] ;  /* 0x0002180001067983 */ /* 0x000ee80000300800 */
[----:B------:R-:W3:Y:S04]  /*f3030*/  LDL.LU R7, [R1+0x21c] ;  /* 0x00021c0001077983 */ /* 0x000ee80000300800 */
[----:B------:R-:W1:Y:S04]  /*f3040*/  LDS.128 R80, [R241] ;  /* 0x00000000f1507984 */ /* 0x000e680000000c00 */
[----:B------:R-:W1:Y:S04]  /*f3050*/  LDS.128 R24, [R228] ;  /* 0x00000000e4187984 */ /* 0x000e680000000c00 */
[----:B------:R-:W-:Y:S04]  /*f3060*/  STL.64 [R1+0x70], R20 ;  /* 0x0000701401007387 */ /* 0x000fe80000100a00 */
[----:B------:R-:W-:Y:S04]  /*f3070*/  STL.64 [R1+0x78], R22 ;  /* 0x0000781601007387 */ /* 0x000fe80000100a00 */
[----:B------:R-:W2:Y:S01]  /*f3080*/  LDS.128 R20, [R252] ;  /* 0x00000000fc147984 */ /* 0x000ea20000000c00 */
[----:B------:R-:W-:-:S06]  /*f3090*/  NOP ;  /* 0x0000000000007918 */ /* 0x000fcc0000000000 */
[----:B-1----:R-:W-:Y:S04]  /*f30a0*/  STL.64 [R1+0x80], R80 ;  /* 0x0000805001007387 */ /* 0x002fe80000100a00 */
[----:B------:R-:W-:Y:S04]  /*f30b0*/  STL.64 [R1+0x88], R82 ;  /* 0x0000885201007387 */ /* 0x000fe80000100a00 */
[----:B------:R-:W-:Y:S04]  /*f30c0*/  STL.64 [R1+0x210], R24 ;  /* 0x0002101801007387 */ /* 0x000fe80000100a00 */
[----:B------:R-:W-:Y:S04]  /*f30d0*/  STL.64 [R1+0x218], R26 ;  /* 0x0002181a01007387 */ /* 0x000fe80000100a00 */
[----:B--2---:R1:W-:Y:S04]  /*f30e0*/  STS.128 [R2], R16 ;  /* 0x0000001002007388 */ /* 0x0043e80000000c00 */
[----:B------:R-:W-:Y:S04]  /*f30f0*/  STL.64 [R1+0x220], R20 ;  /* 0x0002201401007387 */ /* 0x000fe80000100a00 */
[----:B------:R-:W-:Y:S04]  /*f3100*/  STL.64 [R1+0x228], R22 ;  /* 0x0002281601007387 */ /* 0x000fe80000100a00 */
[----:B-1----:R-:W2:Y:S04]  /*f3110*/  LDL.LU R16, [R1+0x1290] ;  /* 0x0012900001107983 */ /* 0x002ea80000300800 */
[----:B------:R-:W2:Y:S04]  /*f3120*/  LDL.LU R17, [R1+0x1294] ;  /* 0x0012940001117983 */ /* 0x000ea80000300800 */
[----:B------:R-:W2:Y:S04]  /*f3130*/  LDL.LU R18, [R1+0x1280] ;  /* 0x0012800001127983 */ /* 0x000ea80000300800 */
[----:B------:R-:W2:Y:S04]  /*f3140*/  LDL.LU R19, [R1+0x1284] ;  /* 0x0012840001137983 */ /* 0x000ea80000300800 */
        /* <DEDUP_REMOVED lines=747> */
[----:B-1----:R-:W4:Y:S04]  /*f6000*/  LDL.LU R8, [R1+0x2938] ;  /* 0x0029380001087983 */ /* 0x002f280000300800 */
[----:B------:R-:W4:Y:S04]  /*f6010*/  LDL.LU R9, [R1+0x293c] ;  /* 0x00293c0001097983 */ /* 0x000f280000300800 */
[----:B------:R-:W4:Y:S04]  /*f6020*/  LDL.LU R10, [R1+0x2928] ;  /* 0x00292800010a7983 */ /* 0x000f280000300800 */
[----:B------:R-:W4:Y:S04]  /*f6030*/  LDL.LU R11, [R1+0x292c] ;  /* 0x00292c00010b7983 */ /* 0x000f280000300800 */
[----:B--2---:R-:W-:Y:S04]  /*f6040*/  STS.128 [R2], R16 ;  /* 0x0000001002007388 */ /* 0x004fe80000000c00 */
[----:B------:R-:W-:Y:S01]  /*f6050*/  STS.128 [R2+0x180], R4 ;  /* 0x0001800402007388 */ /* 0x000fe20000000c00 */
[----:B------:R-:W-:-:S06]  /*f6060*/  NOP ;  /* 0x0000000000007918 */ /* 0x000fcc0000000000 */
[----:B------:R-:W1:Y:S04]  /*f6070*/  LDS.128 R16, [R0] ;  /* 0x0000000000107984 */ /* 0x000e680000000c00 */
[----:B------:R-:W2:Y:S04]  /*f6080*/  LDS.128 R24, [R241] ;  /* 0x00000000f1187984 */ /* 0x000ea80000000c00 */
[----:B------:R-:W2:Y:S04]  /*f6090*/  LDS.128 R20, [R228] ;  /* 0x00000000e4147984 */ /* 0x000ea80000000c00 */
[----:B-1----:R-:W-:Y:S04]  /*f60a0*/  STL.64 [R1+0x3e0], R16 ;  /* 0x0003e01001007387 */ /* 0x002fe80000100a00 */
[----:B------:R-:W-:Y:S04]  /*f60b0*/  STL.64 [R1+0x3e8], R18 ;  /* 0x0003e81201007387 */ /* 0x000fe80000100a00 */
[----:B------:R-:W1:Y:S01]  /*f60c0*/  LDS.128 R16, [R252] ;  /* 0x00000000fc107984 */ /* 0x000e620000000c00 */
[----:B------:R-:W-:-:S06]  /*f60d0*/  NOP ;  /* 0x0000000000007918 */ /* 0x000fcc0000000000 */
[----:B--2---:R-:W-:Y:S04]  /*f60e0*/  STL.64 [R1+0x5e0], R24 ;  /* 0x0005e01801007387 */ /* 0x004fe80000100a00 */
[----:B------:R-:W-:Y:S04]  /*f60f0*/  STL.64 [R1+0x5e8], R26 ;  /* 0x0005e81a01007387 */ /* 0x000fe80000100a00 */
[----:B------:R-:W-:Y:S04]  /*f6100*/  STL.64 [R1+0xa20], R20 ;  /* 0x000a201401007387 */ /* 0x000fe80000100a00 */
[----:B------:R-:W-:Y:S04]  /*f6110*/  STL.64 [R1+0xa28], R22 ;  /* 0x000a281601007387 */ /* 0x000fe80000100a00 */
[----:B-1----:R1:W-:Y:S04]  /*f6120*/  STL.64 [R1+0x14b0], R16 ;  /* 0x0014b01001007387 */ /* 0x0023e80000100a00 */
[----:B------:R2:W-:Y:S04]  /*f6130*/  STL.64 [R1+0x14b8], R18 ;  /* 0x0014b81201007387 */ /* 0x0005e80000100a00 */
[----:B-1----:R-:W3:Y:S04]  /*f6140*/  LDL.LU R16, [R1+0x1490] ;  /* 0x0014900001107983 */ /* 0x002ee80000300800 */
[----:B------:R-:W3:Y:S04]  /*f6150*/  LDL.LU R17, [R1+0x1494] ;  /* 0x0014940001117983 */ /* 0x000ee80000300800 */
[----:B--2---:R-:W3:Y:S04]  /*f6160*/  LDL.LU R18, [R1+0x1480] ;  /* 0x0014800001127983 */ /* 0x004ee80000300800 */
[----:B------:R-:W3:Y:S04]  /*f6170*/  LDL.LU R19, [R1+0x1484] ;  /* 0x0014840001137983 */ /* 0x000ee80000300800 */
[----:B----4-:R1:W-:Y:S04]  /*f6180*/  STS.128 [R2], R12 ;  /* 0x0000000c02007388 */ /* 0x0103e80000000c00 */
[----:B-1----:R-:W2:Y:S04]  /*f6190*/  LDL.LU R12, [R1+0x1498] ;  /* 0x00149800010c7983 */ /* 0x002ea80000300800 */
[----:B------:R-:W2:Y:S04]  /*f61a0*/  LDL.LU R13, [R1+0x149c] ;  /* 0x00149c00010d7983 */ /* 0x000ea80000300800 */
[----:B------:R-:W2:Y:S04]  /*f61b0*/  LDL.LU R14, [R1+0x1488] ;  /* 0x00148800010e7983 */ /* 0x000ea80000300800 */
[----:B------:R-:W2:Y:S04]  /*f61c0*/  LDL.LU R15, [R1+0x148c] ;  /* 0x00148c00010f7983 */ /* 0x000ea80000300800 */
[----:B------:R1:W-:Y:S04]  /*f61d0*/  STS.128 [R2+0x80], R8 ;  /* 0x0000800802007388 */ /* 0x0003e80000000c00 */
[----:B-1----:R-:W4:Y:S04]  /*f61e0*/  LDL.LU R8, [R1+0x1c0] ;  /* 0x0001c00001087983 */ /* 0x002f280000300800 */
[----:B------:R-:W4:Y:S04]  /*f61f0*/  LDL.LU R9, [R1+0x1c4] ;  /* 0x0001c40001097983 */ /* 0x000f280000300800 */
[----:B------:R-:W4:Y:S04]  /*f6200*/  LDL.LU R10, [R1+0x1b0] ;  /* 0x0001b000010a7983 */ /* 0x000f280000300800 */
[----:B------:R-:W4:Y:S01]  /*f6210*/  LDL.LU R11, [R1+0x1b4] ;  /* 0x0001b400010b7983 */ /* 0x000f220000300800 */
[----:B------:R-:W-:Y:S01]  /*f6220*/  MOV R6, R220 ;  /* 0x000000dc00067202 */ /* 0x000fe20000000f00 */
[----:B------:R-:W-:Y:S01]  /*f6230*/  IMAD.MOV.U32 R7, RZ, RZ, R221 ;  /* 0x000000ffff077224 */ /* 0x000fe200078e00dd */
[----:B------:R-:W-:Y:S01]  /*f6240*/  MOV R4, R216 ;  /* 0x000000d800047202 */ /* 0x000fe20000000f00 */
[----:B------:R-:W-:Y:S01]  /*f6250*/  IMAD.MOV.U32 R5, RZ, RZ, R217 ;  /* 0x000000ffff057224 */ /* 0x000fe200078e00d9 */
[----:B------:R-:W-:Y:S01]  /*f6260*/  MOV R220, R218 ;  /* 0x000000da00dc7202 */ /* 0x000fe20000000f00 */
[----:B------:R-:W-:-:S03]  /*f6270*/  IMAD.MOV.U32 R221, RZ, RZ, R219 ;  /* 0x000000ffffdd7224 */ /* 0x000fc600078e00db */
[----:B------:R1:W-:Y:S04]  /*f6280*/  STS.128 [R2+0x100], R4 ;  /* 0x0001000402007388 */ /* 0x0003e80000000c00 */
[----:B------:R-:W-:Y:S01]  /*f6290*/  STS.128 [R2+0x180], R220 ;  /* 0x000180dc02007388 */ /* 0x000fe20000000c00 */
[----:B------:R-:W-:-:S06]  /*f62a0*/  NOP ;  /* 0x0000000000007918 */ /* 0x000fcc0000000000 */
[----:B------:R-:W1:Y:S04]  /*f62b0*/  LDS.128 R20, [R0] ;  /* 0x0000000000147984 */ /* 0x000e680000000c00 */
[----:B------:R-:W1:Y:S04]  /*f62c0*/  LDS.128 R80, [R241] ;  /* 0x00000000f1507984 */ /* 0x000e680000000c00 */
[----:B-1----:R-:W4:Y:S04]  /*f62d0*/  LDL.LU R4, [R1+0x1c8] ;  /* 0x0001c80001047983 */ /* 0x002f280000300800 */
[----:B------:R-:W4:Y:S04]  /*f62e0*/  LDL.LU R5, [R1+0x1cc] ;  /* 0x0001cc0001057983 */ /* 0x000f280000300800 */
[----:B------:R-:W4:Y:S04]  /*f62f0*/  LDL.LU R6, [R1+0x1b8] ;  /* 0x0001b80001067983 */ /* 0x000f280000300800 */
[----:B------:R-:W4:Y:S04]  /*f6300*/  LDL.LU R7, [R1+0x1bc] ;  /* 0x0001bc0001077983 */ /* 0x000f280000300800 */
[----:B------:R-:W1:Y:S04]  /*f6310*/  LDS.128 R24, [R228] ;  /* 0x00000000e4187984 */ /* 0x000e680000000c00 */
[----:B------:R-:W-:Y:S04]  /*f6320*/  STL.64 [R1+0x10], R20 ;  /* 0x0000101401007387 */ /* 0x000fe80000100a00 */
[----:B------:R-:W-:Y:S04]  /*f6330*/  STL.64 [R1+0x18], R22 ;  /* 0x0000181601007387 */ /* 0x000fe80000100a00 */
[----:B------:R-:W1:Y:S01]  /*f6340*/  LDS.128 R20, [R252] ;  /* 0x00000000fc147984 */ /* 0x000e620000000c00 */
[----:B------:R-:W-:-:S06]  /*f6350*/  NOP ;  /* 0x0000000000007918 */ /* 0x000fcc0000000000 */
[----:B------:R-:W-:Y:S04]  /*f6360*/  STL.64 [R1+0x20], R80 ;  /* 0x0000205001007387 */ /* 0x000fe80000100a00 */
[----:B------:R-:W-:Y:S04]  /*f6370*/  STL.64 [R1+0x28], R82 ;  /* 0x0000285201007387 */ /* 0x000fe80000100a00 */
[----:B-1----:R-:W-:Y:S04]  /*f6380*/  STL.64 [R1+0x1b0], R24 ;  /* 0x0001b01801007387 */ /* 0x002fe80000100a00 */
[----:B------:R-:W-:Y:S04]  /*f6390*/  STL.64 [R1+0x1b8], R26 ;  /* 0x0001b81a01007387 */ /* 0x000fe80000100a00 */
[----:B------:R-:W-:Y:S04]  /*f63a0*/  STL.64 [R1+0x1c0], R20 ;  /* 0x0001c01401007387 */ /* 0x000fe80000100a00 */
[----:B------:R-:W-:Y:S04]  /*f63b0*/  STL.64 [R1+0x1c8], R22 ;  /* 0x0001c81601007387 */ /* 0x000fe80000100a00 */
[----:B---3--:R1:W-:Y:S04]  /*f63c0*/  STS.128 [R2], R16 ;  /* 0x0000001002007388 */ /* 0x0083e80000000c00 */
[----:B-1----:R-:W3:Y:S04]  /*f63d0*/  LDL.LU R16, [R1+0x1230] ;  /* 0x0012300001107983 */ /* 0x002ee80000300800 */
[----:B------:R-:W3:Y:S04]  /*f63e0*/  LDL.LU R17, [R1+0x1234] ;  /* 0x0012340001117983 */ /* 0x000ee80000300800 */
[----:B------:R-:W3:Y:S04]  /*f63f0*/  LDL.LU R18, [R1+0x1220] ;  /* 0x0012200001127983 */ /* 0x000ee80000300800 */
[----:B------:R-:W3:Y:S04]  /*f6400*/  LDL.LU R19, [R1+0x1224] ;  /* 0x0012240001137983 */ /* 0x000ee80000300800 */
[----:B--2---:R1:W-:Y:S04]  /*f6410*/  STS.128 [R2+0x80], R12 ;  /* 0x0000800c02007388 */ /* 0x0043e80000000c00 */
        /* <DEDUP_REMOVED lines=9> */
[----:B------:R1:W-:Y:S01]  /*f64b0*/  STS.128 [R2+0x180], R4 ;  /* 0x0001800402007388 */ /* 0x0003e20000000c00 */
[----:B------:R-:W-:-:S06]  /*f64c0*/  NOP ;  /* 0x0000000000007918 */ /* 0x000fcc0000000000 */
[----:B------:R-:W1:Y:S04]  /*f64d0*/  LDS.128 R20, [R0] ;  /* 0x0000000000147984 */ /* 0x000e680000000c00 */
[----:B------:R-:W1:Y:S04]  /*f64e0*/  LDS.128 R80, [R241] ;  /* 0x00000000f1507984 */ /* 0x000e680000000c00 */
[----:B------:R-:W1:Y:S04]  /*f64f0*/  LDS.128 R24, [R228] ;  /* 0x00000000e4187984 */ /* 0x000e680000000c00 */
[----:B-1----:R-:W4:Y:S04]  /*f6500*/  LDL.LU R4, [R1+0x3d8] ;  /* 0x0003d80001047983 */ /* 0x002f280000300800 */
[----:B------:R-:W4:Y:S04]  /*f6510*/  LDL.LU R5, [R1+0x3dc] ;  /* 0x0003dc0001057983 */ /* 0x000f280000300800 */
[----:B------:R-:W4:Y:S04]  /*f6520*/  LDL.LU R6, [R1+0x3c8] ;  /* 0x0003c80001067983 */ /* 0x000f280000300800 */
[----:B------:R-:W4:Y:S04]  /*f6530*/  LDL.LU R7, [R1+0x3cc] ;  /* 0x0003cc0001077983 */ /* 0x000f280000300800 */
        /* <DEDUP_REMOVED lines=88> */
[----:B---3--:R-:W-:Y:S04]  /*f6ac0*/  STS.128 [R2], R16 ;  /* 0x0000001002007388 */ /* 0x008fe80000000c00 */
[----:B------:R1:W-:Y:S01]  /*f6ad0*/  STS.128 [R2+0x180], R4 ;  /* 0x0001800402007388 */ /* 0x0003e20000000c00 */
[----:B------:R-:W-:-:S06]  /*f6ae0*/  NOP ;  /* 0x0000000000007918 */ /* 0x000fcc0000000000 */
[----:B------:R-:W3:Y:S04]  /*f6af0*/  LDS.128 R16, [R0] ;  /* 0x0000000000107984 */ /* 0x000ee80000000c00 */
[----:B------:R-:W3:Y:S04]  /*f6b00*/  LDS.128 R24, [R241] ;  /* 0x00000000f1187984 */ /* 0x000ee80000000c00 */
[----:B------:R-:W3:Y:S01]  /*f6b10*/  LDS.128 R20, [R228] ;  /* 0x00000000e4147984 */ /* 0x000ee20000000c00 */
[----:B-1----:R-:W-:Y:S01]  /*f6b20*/  MOV R6, R248 ;  /* 0x000000f800067202 */ /* 0x002fe20000000f00 */
[----:B------:R-:W-:-:S02]  /*f6b30*/  IMAD.MOV.U32 R7, RZ, RZ, R249 ;  /* 0x000000ffff077224 */ /* 0x000fc400078e00f9 */
[----:B------:R-:W4:Y:S04]  /*f6b40*/  LDL.LU R4, [R1] ;  /* 0x0000000001047983 */ /* 0x000f280000300800 */
        /* <DEDUP_REMOVED lines=13> */
[----:B-1----:R-:W4:Y:S04]  /*f6c20*/  LDL.LU R16, [R1+0x2240] ;  /* 0x0022400001107983 */ /* 0x002f280000300800 */
[----:B------:R-:W4:Y:S04]  /*f6c30*/  LDL.LU R17, [R1+0x2244] ;  /* 0x0022440001117983 */ /* 0x000f280000300800 */
[----:B---3--:R-:W3:Y:S04]  /*f6c40*/  LDL.LU R18, [R1+0x2230] ;  /* 0x0022300001127983 */ /* 0x008ee80000300800 */
[----:B------:R-:W3:Y:S04]  /*f6c50*/  LDL.LU R19, [R1+0x2234] ;  /* 0x0022340001137983 */ /* 0x000ee80000300800 */
[----:B--2---:R1:W-:Y:S04]  /*f6c60*/  STS.128 [R2], R12 ;  /* 0x0000000c02007388 */ /* 0x0043e80000000c00 */
        /* <DEDUP_REMOVED lines=9> */
[----:B------:R1:W-:Y:S04]  /*f6d00*/  STS.128 [R2+0x100], R4 ;  /* 0x0001000402007388 */ /* 0x0003e80000000c00 */
[----:B------:R-:W-:Y:S01]  /*f6d10*/  STS.128 [R2+0x180], R248 ;  /* 0x000180f802007388 */ /* 0x000fe20000000c00 */
[----:B------:R-:W-:-:S06]  /*f6d20*/  NOP ;  /* 0x0000000000007918 */ /* 0x000fcc0000000000 */
[----:B------:R-:W1:Y:S04]  /*f6d30*/  LDS.128 R20, [R0] ;  /* 0x0000000000147984 */ /* 0x000e680000000c00 */
[----:B-1----:R-:W4:Y:S04]  /*f6d40*/  LDL.LU R4, [R1+0x15e8] ;  /* 0x0015e80001047983 */ /* 0x002f280000300800 */
[----:B------:R-:W4:Y:S04]  /*f6d50*/  LDL.LU R5, [R1+0x15ec] ;  /* 0x0015ec0001057983 */ /* 0x000f280000300800 */
[----:B------:R-:W4:Y:S04]  /*f6d60*/  LDL.LU R6, [R1+0x15f8] ;  /* 0x0015f80001067983 */ /* 0x000f280000300800 */
[----:B------:R-:W4:Y:S04]  /*f6d70*/  LDL.LU R7, [R1+0x15fc] ;  /* 0x0015fc0001077983 */ /* 0x000f280000300800 */
[----:B------:R-:W1:Y:S04]  /*f6d80*/  LDS.128 R80, [R241] ;  /* 0x00000000f1507984 */ /* 0x000e680000000c00 */
[----:B------:R-:W1:Y:S04]  /*f6d90*/  LDS.128 R24, [R228] ;  /* 0x00000000e4187984 */ /* 0x000e680000000c00 */
[----:B------:R-:W-:Y:S04]  /*f6da0*/  STL.64 [R1+0x5b0], R20 ;  /* 0x0005b01401007387 */ /* 0x000fe80000100a00 */
[----:B------:R-:W-:Y:S04]  /*f6db0*/  STL.64 [R1+0x5b8], R22 ;  /* 0x0005b81601007387 */ /* 0x000fe80000100a00 */
[----:B------:R-:W3:Y:S01]  /*f6dc0*/  LDS.128 R20, [R252] ;  /* 0x00000000fc147984 */ /* 0x000ee20000000c00 */
[----:B------:R-:W-:-:S06]  /*f6dd0*/  NOP ;  /* 0x0000000000007918 */ /* 0x000fcc0000000000 */
[----:B-1----:R-:W-:Y:S04]  /*f6de0*/  STL.64 [R1+0x9f0], R80 ;  /* 0x0009f05001007387 */ /* 0x002fe80000100a00 */
[----:B------:R-:W-:Y:S04]  /*f6df0*/  STL.64 [R1+0x9f8], R82 ;  /* 0x0009f85201007387 */ /* 0x000fe80000100a00 */
[----:B------:R-:W-:Y:S04]  /*f6e00*/  STL.64 [R1+0x1480], R24 ;  /* 0x0014801801007387 */ /* 0x000fe80000100a00 */
[----:B------:R-:W-:Y:S04]  /*f6e10*/  STL.64 [R1+0x1488], R26 ;  /* 0x0014881a01007387 */ /* 0x000fe80000100a00 */
[----:B---3--:R1:W-:Y:S04]  /*f6e20*/  STS.128 [R2], R16 ;  /* 0x0000001002007388 */ /* 0x0083e80000000c00 */
[----:B------:R-:W-:Y:S04]  /*f6e30*/  STL.64 [R1+0x15f0], R20 ;  /* 0x0015f01401007387 */ /* 0x000fe80000100a00 */
[----:B------:R-:W-:Y:S04]  /*f6e40*/  STL.64 [R1+0x15f8], R22 ;  /* 0x0015f81601007387 */ /* 0x000fe80000100a00 */
        /* <DEDUP_REMOVED lines=31> */
[----:B---3--:R3:W-:Y:S04]  /*f7040*/  STS.128 [R2], R16 ;  /* 0x0000001002007388 */ /* 0x0087e80000000c00 */
[----:B-1----:R-:W-:Y:S04]  /*f7050*/  STL.64 [R1+0x15e0], R20 ;  /* 0x0015e01401007387 */ /* 0x002fe80000100a00 */
[----:B------:R-:W-:Y:S04]  /*f7060*/  STL.64 [R1+0x15e8], R22 ;  /* 0x0015e81601007387 */ /* 0x000fe80000100a00 */
[----:B---3--:R-:W3:Y:S04]  /*f7070*/  LDL.LU R16, [R1+0x2910] ;  /* 0x0029100001107983 */ /* 0x008ee80000300800 */
        /* <DEDUP_REMOVED lines=25> */
[----:B------:R-:W-:Y:S01]  /*f7210*/  STL.64 [R1+0xa08], R26 ;  /* 0x000a081a01007387 */ /* 0x000fe20000100a00 */
[----:B------:R-:W-:Y:S01]  /*f7220*/  MOV R8, R224 ;  /* 0x000000e000087202 */ /* 0x000fe20000000f00 */
[----:B------:R-:W-:-:S02]  /*f7230*/  IMAD.MOV.U32 R9, RZ, RZ, R225 ;  /* 0x000000ffff097224 */ /* 0x000fc400078e00e1 */
        /* <DEDUP_REMOVED lines=16> */
[----:B------:R-:W4:Y:S01]  /*f7340*/  LDL.LU R11, [R1+0x194] ;  /* 0x00019400010b7983 */ /* 0x000f220000300800 */
[----:B------:R-:W-:Y:S01]  /*f7350*/  MOV R4, R226 ;  /* 0x000000e200047202 */ /* 0x000fe20000000f00 */
[----:B------:R-:W-:-:S05]  /*f7360*/  IMAD.MOV.U32 R5, RZ, RZ, R227 ;  /* 0x000000ffff057224 */ /* 0x000fca00078e00e3 */
        /* <DEDUP_REMOVED lines=9> */
[----:B------:R-:W1:Y:S01]  /*f7400*/  LDS.128 R20, [R252] ;  /* 0x00000000fc147984 */ /* 0x000e620000000c00 */
[----:B------:R-:W-:-:S06]  /*f7410*/  NOP ;  /* 0x0000000000007918 */ /* 0x000fcc0000000000 */
[----:B------:R-:W-:Y:S04]  /*f7420*/  STL [R1+0x57f8], R249 ;  /* 0x0057f8f901007387 */ /* 0x000fe80000100800 */
[----:B------:R-:W-:Y:S04]  /*f7430*/  STL [R1+0x57f4], R250 ;  /* 0x0057f4fa01007387 */ /* 0x000fe80000100800 */
[----:B------:R-:W-:Y:S04]  /*f7440*/  STL [R1+0x57f0], R251 ;  /* 0x0057f0fb01007387 */ /* 0x000fe80000100800 */
[----:B------:R-:W-:Y:S04]  /*f7450*/  STL.64 [R1], R80 ;  /* 0x0000005001007387 */ /* 0x000fe80000100a00 */
[----:B------:R-:W-:Y:S04]  /*f7460*/  STL.64 [R1+0x8], R82 ;  /* 0x0000085201007387 */ /* 0x000fe80000100a00 */
[----:B------:R-:W-:Y:S04]  /*f7470*/  STL.64 [R1+0x190], R24 ;  /* 0x0001901801007387 */ /* 0x000fe80000100a00 */
[----:B------:R-:W-:Y:S04]  /*f7480*/  STL.64 [R1+0x198], R26 ;  /* 0x0001981a01007387 */ /* 0x000fe80000100a00 */
[----:B-1----:R-:W-:Y:S04]  /*f7490*/  STL.64 [R1+0x1a8], R22 ;  /* 0x0001a81601007387 */ /* 0x002fe80000100a00 */
        /* <DEDUP_REMOVED lines=16> */
[----:B------:R-:W-:-:S02]  /*f75a0*/  IMAD.MOV.U32 R251, RZ, RZ, R21 ;  /* 0x000000fffffb7224 */ /* 0x000fc400078e0015 */
        /* <DEDUP_REMOVED lines=91> */
[----:B----4-:R1:W-:Y:S04]  /*f7b60*/  STS.128 [R2+0x100], R8 ;  /* 0x0001000802007388 */ /* 0x0103e80000000c00 */
[----:B------:R-:W2:Y:S04]  /*f7b70*/  LDL.LU R15, [R1+0x9d4] ;  /* 0x0009d400010f7983 */ /* 0x000ea80000300800 */
[----:B-1----:R-:W2:Y:S04]  /*f7b80*/  LDL.LU R8, [R1+0x9e8] ;  /* 0x0009e80001087983 */ /* 0x002ea80000300800 */
[----:B------:R-:W2:Y:S04]  /*f7b90*/  LDL.LU R9, [R1+0x9ec] ;  /* 0x0009ec0001097983 */ /* 0x000ea80000300800 */
[----:B------:R-:W2:Y:S04]  /*f7ba0*/  LDL.LU R10, [R1+0x9d8] ;  /* 0x0009d800010a7983 */ /* 0x000ea80000300800 */
[----:B------:R-:W2:Y:S04]  /*f7bb0*/  LDL.LU R11, [R1+0x9dc] ;  /* 0x0009dc00010b7983 */ /* 0x000ea80000300800 */
[----:B---3--:R-:W-:Y:S04]  /*f7bc0*/  STS.128 [R2], R16 ;  /* 0x0000001002007388 */ /* 0x008fe80000000c00 */
[----:B------:R-:W-:Y:S01]  /*f7bd0*/  STS.128 [R2+0x180], R4 ;  /* 0x0001800402007388 */ /* 0x000fe20000000c00 */
[----:B------:R-:W-:-:S06]  /*f7be0*/  NOP ;  /* 0x0000000000007918 */ /* 0x000fcc0000000000 */
[----:B------:R-:W1:Y:S04]  /*f7bf0*/  LDS.128 R16, [R0] ;  /* 0x0000000000107984 */ /* 0x000e680000000c00 */
[----:B------:R-:W3:Y:S04]  /*f7c00*/  LDS.128 R24, [R241] ;  /* 0x00000000f1187984 */ /* 0x000ee80000000c00 */
[----:B------:R-:W3:Y:S04]  /*f7c10*/  LDS.128 R20, [R228] ;  /* 0x00000000e4147984 */ /* 0x000ee80000000c00 */
[----:B-1----:R-:W-:Y:S04]  /*f7c20*/  STL.64 [R1+0x770], R16 ;  /* 0x0007701001007387 */ /* 0x002fe80000100a00 */
[----:B------:R-:W-:Y:S04]  /*f7c30*/  STL.64 [R1+0x778], R18 ;  /* 0x0007781201007387 */ /* 0x000fe80000100a00 */
[----:B------:R-:W1:Y:S01]  /*f7c40*/  LDS.128 R16, [R252] ;  /* 0x00000000fc107984 */ /* 0x000e620000000c00 */
[----:B------:R-:W-:-:S06]  /*f7c50*/  NOP ;  /* 0x0000000000007918 */ /* 0x000fcc0000000000 */
[----:B---3--:R-:W-:Y:S04]  /*f7c60*/  STL.64 [R1+0xf80], R24 ;  /* 0x000f801801007387 */ /* 0x008fe80000100a00 */
[----:B------:R-:W-:Y:S04]  /*f7c70*/  STL.64 [R1+0xf88], R26 ;  /* 0x000f881a01007387 */ /* 0x000fe80000100a00 */
[----:B------:R-:W-:Y:S04]  /*f7c80*/  STL.64 [R1+0x1a80], R20 ;  /* 0x001a801401007387 */ /* 0x000fe80000100a00 */
[----:B------:R-:W-:Y:S04]  /*f7c90*/  STL.64 [R1+0x1a88], R22 ;  /* 0x001a881601007387 */ /* 0x000fe80000100a00 */
[----:B-1----:R1:W-:Y:S04]  /*f7ca0*/  STL.64 [R1+0x1ad0], R16 ;  /* 0x001ad01001007387 */ /* 0x0023e80000100a00 */
[----:B------:R3:W-:Y:S04]  /*f7cb0*/  STL.64 [R1+0x1ad8], R18 ;  /* 0x001ad81201007387 */ /* 0x0007e80000100a00 */
[----:B-1----:R-:W4:Y:S04]  /*f7cc0*/  LDL.LU R16, [R1+0x2220] ;  /* 0x0022200001107983 */ /* 0x002f280000300800 */
[----:B------:R-:W4:Y:S04]  /*f7cd0*/  LDL.LU R17, [R1+0x2224] ;  /* 0x0022240001117983 */ /* 0x000f280000300800 */
[----:B---3--:R-:W4:Y:S04]  /*f7ce0*/  LDL.LU R18, [R1+0x2210] ;  /* 0x0022100001127983 */ /* 0x008f280000300800 */
[----:B------:R-:W4:Y:S04]  /*f7cf0*/  LDL.LU R19, [R1+0x2214] ;  /* 0x0022140001137983 */ /* 0x000f280000300800 */
[----:B--2---:R1:W-:Y:S04]  /*f7d00*/  STS.128 [R2], R12 ;  /* 0x0000000c02007388 */ /* 0x0043e80000000c00 */
[----:B-1----:R-:W2:Y:S04]  /*f7d10*/  LDL.LU R12, [R1+0x2228] ;  /* 0x00222800010c7983 */ /* 0x002ea80000300800 */
[----:B------:R-:W2:Y:S04]  /*f7d20*/  LDL.LU R13, [R1+0x222c] ;  /* 0x00222c00010d7983 */ /* 0x000ea80000300800 */
[----:B------:R-:W2:Y:S04]  /*f7d30*/  LDL.LU R14, [R1+0x2218] ;  /* 0x00221800010e7983 */ /* 0x000ea80000300800 */
[----:B------:R1:W-:Y:S04]  /*f7d40*/  STS.128 [R2+0x80], R8 ;  /* 0x0000800802007388 */ /* 0x0003e80000000c00 */
[----:B------:R-:W2:Y:S04]  /*f7d50*/  LDL.LU R15, [R1+0x221c] ;  /* 0x00221c00010f7983 */ /* 0x000ea80000300800 */
[----:B-1----:R-:W3:Y:S04]  /*f7d60*/  LDL.LU R8, [R1+0x1600] ;  /* 0x0016000001087983 */ /* 0x002ee80000300800 */
        /* <DEDUP_REMOVED lines=14> */
[----:B-1----:R-:W3:Y:S04]  /*f7e50*/  LDL.LU R4, [R1+0x1608] ;  /* 0x0016080001047983 */ /* 0x002ee80000300800 */
[----:B------:R-:W3:Y:S04]  /*f7e60*/  LDL.LU R5, [R1+0x160c] ;  /* 0x00160c0001057983 */ /* 0x000ee80000300800 */
[----:B------:R-:W3:Y:S04]  /*f7e70*/  LDL.LU R6, [R1+0x1618] ;  /* 0x0016180001067983 */ /* 0x000ee80000300800 */
[----:B------:R-:W3:Y:S04]  /*f7e80*/  LDL.LU R7, [R1+0x161c] ;  /* 0x00161c0001077983 */ /* 0x000ee80000300800 */
[----:B------:R-:W1:Y:S04]  /*f7e90*/  LDS.128 R24, [R228] ;  /* 0x00000000e4187984 */ /* 0x000e680000000c00 */
[----:B------:R-:W-:Y:S04]  /*f7ea0*/  STL.64 [R1+0x590], R20 ;  /* 0x0005901401007387 */ /* 0x000fe80000100a00 */
[----:B------:R-:W-:Y:S04]  /*f7eb0*/  STL.64 [R1+0x598], R22 ;  /* 0x0005981601007387 */ /* 0x000fe80000100a00 */
[----:B------:R-:W4:Y:S01]  /*f7ec0*/  LDS.128 R20, [R252] ;  /* 0x00000000fc147984 */ /* 0x000f220000000c00 */
[----:B------:R-:W-:-:S06]  /*f7ed0*/  NOP ;  /* 0x0000000000007918 */ /* 0x000fcc0000000000 */
[----:B------:R-:W-:Y:S04]  /*f7ee0*/  STL.64 [R1+0x9d0], R28 ;  /* 0x0009d01c01007387 */ /* 0x000fe80000100a00 */
[----:B------:R-:W-:Y:S04]  /*f7ef0*/  STL.64 [R1+0x9d8], R30 ;  /* 0x0009d81e01007387 */ /* 0x000fe80000100a00 */
[----:B-1----:R-:W-:Y:S04]  /*f7f00*/  STL.64 [R1+0x1470], R24 ;  /* 0x0014701801007387 */ /* 0x002fe80000100a00 */
[----:B------:R-:W-:Y:S04]  /*f7f10*/  STL.64 [R1+0x1478], R26 ;  /* 0x0014781a01007387 */ /* 0x000fe80000100a00 */
[----:B----4-:R1:W-:Y:S04]  /*f7f20*/  STS.128 [R2], R16 ;  /* 0x0000001002007388 */ /* 0x0103e80000000c00 */
[----:B------:R-:W-:Y:S04]  /*f7f30*/  STL.64 [R1+0x1ab0], R20 ;  /* 0x001ab01401007387 */ /* 0x000fe80000100a00 */
[----:B------:R-:W-:Y:S04]  /*f7f40*/  STL.64 [R1+0x1ab8], R22 ;  /* 0x001ab81601007387 */ /* 0x000fe80000100a00 */
[----:B-1----:R-:W4:Y:S04]  /*f7f50*/  LDL.LU R16, [R1+0x26d0] ;  /* 0x0026d00001107983 */ /* 0x002f280000300800 */
[----:B------:R-:W4:Y:S04]  /*f7f60*/  LDL.LU R17, [R1+0x26d4] ;  /* 0x0026d40001117983 */ /* 0x000f280000300800 */
[----:B------:R-:W4:Y:S04]  /*f7f70*/  LDL.LU R18, [R1+0x26c0] ;  /* 0x0026c00001127983 */ /* 0x000f280000300800 */
[----:B------:R-:W4:Y:S04]  /*f7f80*/  LDL.LU R19, [R1+0x26c4] ;  /* 0x0026c40001137983 */ /* 0x000f280000300800 */
[----:B--2---:R1:W-:Y:S04]  /*f7f90*/  STS.128 [R2+0x80], R12 ;  /* 0x0000800c02007388 */ /* 0x0043e80000000c00 */
[----:B-1----:R-:W2:Y:S04]  /*f7fa0*/  LDL.LU R12, [R1+0x26d8] ;  /* 0x0026d800010c7983 */ /* 0x002ea80000300800 */
[----:B------:R-:W2:Y:S04]  /*f7fb0*/  LDL.LU R13, [R1+0x26dc] ;  /* 0x0026dc00010d7983 */ /* 0x000ea80000300800 */
[----:B------:R-:W2:Y:S04]  /*f7fc0*/  LDL.LU R14, [R1+0x26c8] ;  /* 0x0026c800010e7983 */ /* 0x000ea80000300800 */
[----:B---3--:R1:W-:Y:S04]  /*f7fd0*/  STS.128 [R2+0x100], R8 ;  /* 0x0001000802007388 */ /* 0x0083e80000000c00 */
[----:B------:R-:W2:Y:S04]  /*f7fe0*/  LDL.LU R15, [R1+0x26cc] ;  /* 0x0026cc00010f7983 */ /* 0x000ea80000300800 */
        /* <DEDUP_REMOVED lines=21> */
[----:B----4-:R4:W-:Y:S04]  /*f8140*/  STS.128 [R2], R16 ;  /* 0x0000001002007388 */ /* 0x0109e80000000c00 */
[----:B-1----:R-:W-:Y:S04]  /*f8150*/  STL.64 [R1+0x1610], R20 ;  /* 0x0016101401007387 */ /* 0x002fe80000100a00 */
[----:B------:R-:W-:Y:S04]  /*f8160*/  STL.64 [R1+0x1618], R22 ;  /* 0x0016181601007387 */ /* 0x000fe80000100a00 */
[----:B----4-:R-:W4:Y:S04]  /*f8170*/  LDL.LU R16, [R1+0x28f0] ;  /* 0x0028f00001107983 */ /* 0x010f280000300800 */
        /* <DEDUP_REMOVED lines=56> */
[----:B------:R-:W1:Y:S01]  /*f8500*/  LDS.128 R20, [R252] ;  /* 0x00000000fc147984 */ /* 0x000e620000000c00 */
[----:B------:R-:W-:-:S06]  /*f8510*/  NOP ;  /* 0x0000000000007918 */ /* 0x000fcc0000000000 */
[----:B------:R-:W-:Y:S04]  /*f8520*/  STL [R1+0x57ec], R246 ;  /* 0x0057ecf601007387 */ /* 0x000fe80000100800 */
[----:B------:R-:W-:Y:S04]  /*f8530*/  STL [R1+0x57e8], R247 ;  /* 0x0057e8f701007387 */ /* 0x000fe80000100800 */
[----:B------:R-:W-:Y:S04]  /*f8540*/  STL.64 [R1+0x170], R28 ;  /* 0x0001701c01007387 */ /* 0x000fe80000100a00 */
[----:B------:R-:W-:Y:S04]  /*f8550*/  STL.64 [R1+0x178], R30 ;  /* 0x0001781e01007387 */ /* 0x000fe80000100a00 */
[----:B------:R-:W-:Y:S04]  /*f8560*/  STL.64 [R1+0x180], R24 ;  /* 0x0001801801007387 */ /* 0x000fe80000100a00 */
[----:B------:R-:W-:Y:S04]  /*f8570*/  STL.64 [R1+0x188], R26 ;  /* 0x0001881a01007387 */ /* 0x000fe80000100a00 */
[----:B-1----:R-:W-:Y:S04]  /*f8580*/  STL.64 [R1+0x9e8], R22 ;  /* 0x0009e81601007387 */ /* 0x002fe80000100a00 */
[----:B----4-:R1:W-:Y:S04]  /*f8590*/  STS.128 [R2], R16 ;  /* 0x0000001002007388 */ /* 0x0103e80000000c00 */
        /* <DEDUP_REMOVED lines=13> */
[----:B------:R-:W3:Y:S01]  /*f8670*/  LDL.LU R11, [R1+0x384] ;  /* 0x00038400010b7983 */ /* 0x000ee20000300800 */
[----:B------:R-:W-:Y:S01]  /*f8680*/  MOV R246, R20 ;  /* 0x0000001400f67202 */ /* 0x000fe20000000f00 */
[----:B------:R-:W-:-:S02]  /*f8690*/  IMAD.MOV.U32 R247, RZ, RZ, R21 ;  /* 0x000000fffff77224 */ /* 0x000fc400078e0015 */
        /* <DEDUP_REMOVED lines=91> */
[----:B---3--:R1:W-:Y:S04]  /*f8c50*/  STS.128 [R2+0x100], R8 ;  /* 0x0001000802007388 */ /* 0x0083e80000000c00 */
[----:B------:R-:W2:Y:S04]  /*f8c60*/  LDL.LU R15, [R1+0x9b4] ;  /* 0x0009b400010f7983 */ /* 0x000ea80000300800 */
[----:B-1----:R-:W2:Y:S04]  /*f8c70*/  LDL.LU R8, [R1+0x9c8] ;  /* 0x0009c80001087983 */ /* 0x002ea80000300800 */
[----:B------:R-:W2:Y:S04]  /*f8c80*/  LDL.LU R9, [R1+0x9cc] ;  /* 0x0009cc0001097983 */ /* 0x000ea80000300800 */
[----:B------:R-:W2:Y:S04]  /*f8c90*/  LDL.LU R10, [R1+0x9b8] ;  /* 0x0009b800010a7983 */ /* 0x000ea80000300800 */
[----:B------:R-:W2:Y:S04]  /*f8ca0*/  LDL.LU R11, [R1+0x9bc] ;  /* 0x0009bc00010b7983 */ /* 0x000ea80000300800 */
[----:B----4-:R-:W-:Y:S04]  /*f8cb0*/  STS.128 [R2], R16 ;  /* 0x0000001002007388 */ /* 0x010fe80000000c00 */
[----:B------:R-:W-:Y:S01]  /*f8cc0*/  STS.128 [R2+0x180], R4 ;  /* 0x0001800402007388 */ /* 0x000fe20000000c00 */
[----:B------:R-:W-:-:S06]  /*f8cd0*/  NOP ;  /* 0x0000000000007918 */ /* 0x000fcc0000000000 */
[----:B------:R-:W1:Y:S04]  /*f8ce0*/  LDS.128 R16, [R0] ;  /* 0x0000000000107984 */ /* 0x000e680000000c00 */
[----:B------:R-:W4:Y:S04]  /*f8cf0*/  LDS.128 R24, [R241] ;  /* 0x00000000f1187984 */ /* 0x000f280000000c00 */
[----:B------:R-:W4:Y:S04]  /*f8d00*/  LDS.128 R20, [R228] ;  /* 0x00000000e4147984 */ /* 0x000f280000000c00 */
[----:B-1----:R-:W-:Y:S04]  /*f8d10*/  STL.64 [R1+0x750], R16 ;  /* 0x0007501001007387 */ /* 0x002fe80000100a00 */
[----:B------:R-:W-:Y:S04]  /*f8d20*/  STL.64 [R1+0x758], R18 ;  /* 0x0007581201007387 */ /* 0x000fe80000100a00 */
[----:B------:R-:W1:Y:S01]  /*f8d30*/  LDS.128 R16, [R252] ;  /* 0x00000000fc107984 */ /* 0x000e620000000c00 */
[----:B------:R-:W-:-:S06]  /*f8d40*/  NOP ;  /* 0x0000000000007918 */ /* 0x000fcc0000000000 */
[----:B----4-:R-:W-:Y:S04]  /*f8d50*/  STL.64 [R1+0x11e0], R24 ;  /* 0x0011e01801007387 */ /* 0x010fe80000100a00 */
[----:B------:R-:W-:Y:S04]  /*f8d60*/  STL.64 [R1+0x11e8], R26 ;  /* 0x0011e81a01007387 */ /* 0x000fe80000100a00 */
[----:B------:R-:W-:Y:S04]  /*f8d70*/  STL.64 [R1+0x1b30], R20 ;  /* 0x001b301401007387 */ /* 0x000fe80000100a00 */
[----:B------:R-:W-:Y:S04]  /*f8d80*/  STL.64 [R1+0x1b38], R22 ;  /* 0x001b381601007387 */ /* 0x000fe80000100a00 */
[----:B-1----:R1:W-:Y:S04]  /*f8d90*/  STL.64 [R1+0x1b90], R16 ;  /* 0x001b901001007387 */ /* 0x0023e80000100a00 */
[----:B------:R4:W-:Y:S04]  /*f8da0*/  STL.64 [R1+0x1b98], R18 ;  /* 0x001b981201007387 */ /* 0x0009e80000100a00 */
[----:B-1----:R-:W3:Y:S04]  /*f8db0*/  LDL.LU R16, [R1+0x2200] ;  /* 0x0022000001107983 */ /* 0x002ee80000300800 */
[----:B------:R-:W3:Y:S04]  /*f8dc0*/  LDL.LU R17, [R1+0x2204] ;  /* 0x0022040001117983 */ /* 0x000ee80000300800 */
[----:B----4-:R-:W3:Y:S04]  /*f8dd0*/  LDL.LU R18, [R1+0x21f0] ;  /* 0x0021f00001127983 */ /* 0x010ee80000300800 */
[----:B------:R-:W3:Y:S04]  /*f8de0*/  LDL.LU R19, [R1+0x21f4] ;  /* 0x0021f40001137983 */ /* 0x000ee80000300800 */
        /* <DEDUP_REMOVED lines=28> */
[----:B------:R-:W3:Y:S01]  /*f8fb0*/  LDS.128 R20, [R252] ;  /* 0x00000000fc147984 */ /* 0x000ee20000000c00 */
[----:B------:R-:W-:-:S06]  /*f8fc0*/  NOP ;  /* 0x0000000000007918 */ /* 0x000fcc0000000000 */
[----:B------:R-:W-:Y:S04]  /*f8fd0*/  STL.64 [R1+0x9c0], R28 ;  /* 0x0009c01c01007387 */ /* 0x000fe80000100a00 */
[----:B------:R-:W-:Y:S04]  /*f8fe0*/  STL.64 [R1+0x9c8], R30 ;  /* 0x0009c81e01007387 */ /* 0x000fe80000100a00 */
[----:B-1----:R-:W-:Y:S04]  /*f8ff0*/  STL.64 [R1+0x1620], R24 ;  /* 0x0016201801007387 */ /* 0x002fe80000100a00 */
        /* <DEDUP_REMOVED lines=770> */
[----:B------:R-:W-:Y:S01]  /*fc020*/  STL.64 [R1+0x1de8], R22 ;  /* 0x001de81601007387 */ /* 0x000fe20000100a00 */
[----:B------:R-:W-:Y:S01]  /*fc030*/  MOV R4, R56 ;  /* 0x0000003800047202 */ /* 0x000fe20000000f00 */
[----:B------:R-:W-:Y:S01]  /*fc040*/  IMAD.MOV.U32 R5, RZ, RZ, R57 ;  /* 0x000000ffff057224 */ /* 0x000fe200078e0039 */
[----:B------:R-:W-:Y:S01]  /*fc050*/  MOV R6, R60 ;  /* 0x0000003c00067202 */ /* 0x000fe20000000f00 */
[----:B------:R-:W-:Y:S01]  /*fc060*/  IMAD.MOV.U32 R7, RZ, RZ, R61 ;  /* 0x000000ffff077224 */ /* 0x000fe200078e003d */
[----:B-1----:R1:W-:Y:S04]  /*fc070*/  STL.64 [R1+0x1e60], R16 ;  /* 0x001e601001007387 */ /* 0x0023e80000100a00 */
[----:B------:R3:W-:Y:S04]  /*fc080*/  STL.64 [R1+0x1e68], R18 ;  /* 0x001e681201007387 */ /* 0x0007e80000100a00 */
[----:B-1----:R-:W4:Y:S04]  /*fc090*/  LDL.LU R16, [R1+0x21a0] ;  /* 0x0021a00001107983 */ /* 0x002f280000300800 */
[----:B------:R-:W4:Y:S04]  /*fc0a0*/  LDL.LU R17, [R1+0x21a4] ;  /* 0x0021a40001117983 */ /* 0x000f280000300800 */
[----:B---3--:R-:W4:Y:S04]  /*fc0b0*/  LDL.LU R18, [R1+0x2190] ;  /* 0x0021900001127983 */ /* 0x008f280000300800 */
[----:B------:R-:W4:Y:S04]  /*fc0c0*/  LDL.LU R19, [R1+0x2194] ;  /* 0x0021940001137983 */ /* 0x000f280000300800 */
[----:B------:R-:W-:Y:S04]  /*fc0d0*/  STS.128 [R2+0x100], R4 ;  /* 0x0001000402007388 */ /* 0x000fe80000000c00 */
        /* <DEDUP_REMOVED lines=15> */
[----:B------:R-:W-:-:S05]  /*fc1d0*/  IMAD.MOV.U32 R61, RZ, RZ, R59 ;  /* 0x000000ffff3d7224 */ /* 0x000fca00078e003b */
[----:B------:R-:W-:Y:S01]  /*fc1e0*/  STS.128 [R2+0x180], R60 ;  /* 0x0001803c02007388 */ /* 0x000fe20000000c00 */
[----:B------:R-:W-:-:S06]  /*fc1f0*/  NOP ;  /* 0x0000000000007918 */ /* 0x000fcc0000000000 */
[----:B------:R-:W1:Y:S04]  /*fc200*/  LDS.128 R20, [R0] ;  /* 0x0000000000147984 */ /* 0x000e680000000c00 */
[----:B------:R-:W1:Y:S04]  /*fc210*/  LDS.128 R28, [R241] ;  /* 0x00000000f11c7984 */ /* 0x000e680000000c00 */
[----:B------:R-:W4:Y:S04]  /*fc220*/  LDS.128 R24, [R228] ;  /* 0x00000000e4187984 */ /* 0x000f280000000c00 */
[----:B-1----:R-:W-:Y:S04]  /*fc230*/  STL.64 [R1+0x510], R20 ;  /* 0x0005101401007387 */ /* 0x002fe80000100a00 */
[----:B------:R-:W-:Y:S04]  /*fc240*/  STL.64 [R1+0x518], R22 ;  /* 0x0005181601007387 */ /* 0x000fe80000100a00 */
[----:B------:R-:W1:Y:S01]  /*fc250*/  LDS.128 R20, [R252] ;  /* 0x00000000fc147984 */ /* 0x000e620000000c00 */
[----:B------:R-:W-:-:S06]  /*fc260*/  NOP ;  /* 0x0000000000007918 */ /* 0x000fcc0000000000 */
[----:B------:R-:W-:Y:S04]  /*fc270*/  STL.64 [R1+0x960], R28 ;  /* 0x0009601c01007387 */ /* 0x000fe80000100a00 */
[----:B------:R-:W-:Y:S04]  /*fc280*/  STL.64 [R1+0x968], R30 ;  /* 0x0009681e01007387 */ /* 0x000fe80000100a00 */
[----:B----4-:R-:W-:Y:S04]  /*fc290*/  STL.64 [R1+0x13f0], R24 ;  /* 0x0013f01801007387 */ /* 0x010fe80000100a00 */
[----:B------:R-:W-:Y:S04]  /*fc2a0*/  STL.64 [R1+0x13f8], R26 ;  /* 0x0013f81a01007387 */ /* 0x000fe80000100a00 */
[----:B------:R4:W-:Y:S04]  /*fc2b0*/  STS.128 [R2], R16 ;  /* 0x0000001002007388 */ /* 0x0009e80000000c00 */
        /* <DEDUP_REMOVED lines=10> */
[----:B------:R-:W2:Y:S04]  /*fc360*/  LDL.LU R15, [R1+0x27fc] ;  /* 0x0027fc00010f7983 */ /* 0x000ea80000300800 */
[----:B---3--:R-:W-:Y:S04]  /*fc370*/  STS.128 [R2+0x100], R8 ;  /* 0x0001000802007388 */ /* 0x008fe80000000c00 */
[----:B------:R1:W-:Y:S01]  /*fc380*/  STS.128 [R2+0x180], R4 ;  /* 0x0001800402007388 */ /* 0x0003e20000000c00 */
        /* <DEDUP_REMOVED lines=28> */
[----:B-1----:R-:W3:Y:S04]  /*fc550*/  LDL.LU R4, [R1+0x2ae8] ;  /* 0x002ae80001047983 */ /* 0x002ee80000300800 */
[----:B------:R-:W3:Y:S04]  /*fc560*/  LDL.LU R5, [R1+0x2aec] ;  /* 0x002aec0001057983 */ /* 0x000ee80000300800 */
[----:B------:R-:W3:Y:S04]  /*fc570*/  LDL.LU R6, [R1+0x2ad8] ;  /* 0x002ad80001067983 */ /* 0x000ee80000300800 */
[----:B------:R1:W-:Y:S04]  /*fc580*/  STS.128 [R2+0x180], R8 ;  /* 0x0001800802007388 */ /* 0x0003e80000000c00 */
[----:B------:R-:W3:Y:S04]  /*fc590*/  LDL.LU R7, [R1+0x2adc] ;  /* 0x002adc0001077983 */ /* 0x000ee80000300800 */
[----:B-1----:R-:W4:Y:S04]  /*fc5a0*/  LDL.LU R8, [R1+0x1e90] ;  /* 0x001e900001087983 */ /* 0x002f280000300800 */
[----:B------:R-:W4:Y:S04]  /*fc5b0*/  LDL.LU R9, [R1+0x1e94] ;  /* 0x001e940001097983 */ /* 0x000f280000300800 */
[----:B------:R-:W4:Y:S04]  /*fc5c0*/  LDL.LU R10, [R1+0x1e80] ;  /* 0x001e8000010a7983 */ /* 0x000f280000300800 */
[----:B------:R-:W4:Y:S04]  /*fc5d0*/  LDL.LU R11, [R1+0x1e84] ;  /* 0x001e8400010b7983 */ /* 0x000f280000300800 */
[----:B------:R1:W-:Y:S01]  /*fc5e0*/  STS.128 [R2], R16 ;  /* 0x0000001002007388 */ /* 0x0003e20000000c00 */
        /* <DEDUP_REMOVED lines=18> */
[----:B---3--:R1:W-:Y:S04]  /*fc710*/  STS.128 [R2+0x80], R4 ;  /* 0x0000800402007388 */ /* 0x0083e80000000c00 */
[----:B-1----:R-:W3:Y:S04]  /*fc720*/  LDL.LU R4, [R1+0x13b0] ;  /* 0x0013b00001047983 */ /* 0x002ee80000300800 */
[----:B------:R-:W3:Y:S04]  /*fc730*/  LDL.LU R5, [R1+0x13b4] ;  /* 0x0013b40001057983 */ /* 0x000ee80000300800 */
[----:B------:R-:W3:Y:S04]  /*fc740*/  LDL.LU R6, [R1+0x1390] ;  /* 0x0013900001067983 */ /* 0x000ee80000300800 */
[----:B----4-:R1:W-:Y:S04]  /*fc750*/  STS.128 [R2+0x100], R8 ;  /* 0x0001000802007388 */ /* 0x0103e80000000c00 */
[----:B------:R-:W3:Y:S04]  /*fc760*/  LDL.LU R7, [R1+0x1394] ;  /* 0x0013940001077983 */ /* 0x000ee80000300800 */
[----:B-1----:R-:W4:Y:S04]  /*fc770*/  LDL.LU R8, [R1+0x13b8] ;  /* 0x0013b80001087983 */ /* 0x002f280000300800 */
[----:B------:R-:W4:Y:S04]  /*fc780*/  LDL.LU R9, [R1+0x13bc] ;  /* 0x0013bc0001097983 */ /* 0x000f280000300800 */
[----:B------:R-:W4:Y:S04]  /*fc790*/  LDL.LU R10, [R1+0x1398] ;  /* 0x00139800010a7983 */ /* 0x000f280000300800 */
[----:B------:R-:W4:Y:S04]  /*fc7a0*/  LDL.LU R11, [R1+0x139c] ;  /* 0x00139c00010b7983 */ /* 0x000f280000300800 */
[----:B--2---:R1:W-:Y:S04]  /*fc7b0*/  STS.128 [R2], R12 ;  /* 0x0000000c02007388 */ /* 0x0043e80000000c00 */
[----:B------:R2:W-:Y:S01]  /*fc7c0*/  STS.128 [R2+0x180], R16 ;  /* 0x0001801002007388 */ /* 0x0005e20000000c00 */
[----:B------:R-:W-:-:S06]  /*fc7d0*/  NOP ;  /* 0x0000000000007918 */ /* 0x000fcc0000000000 */
[----:B------:R-:W2:Y:S04]  /*fc7e0*/  LDS.128 R20, [R0] ;  /* 0x0000000000147984 */ /* 0x000ea80000000c00 */
[----:B------:R-:W2:Y:S04]  /*fc7f0*/  LDS.128 R28, [R241] ;  /* 0x00000000f11c7984 */ /* 0x000ea80000000c00 */
[----:B-1----:R-:W4:Y:S04]  /*fc800*/  LDL.LU R12, [R1+0x100] ;  /* 0x00010000010c7983 */ /* 0x002f280000300800 */
[----:B------:R-:W4:Y:S04]  /*fc810*/  LDL.LU R13, [R1+0x104] ;  /* 0x00010400010d7983 */ /* 0x000f280000300800 */
[----:B------:R-:W4:Y:S04]  /*fc820*/  LDL.LU R14, [R1+0xe0] ;  /* 0x0000e000010e7983 */ /* 0x000f280000300800 */
[----:B------:R-:W4:Y:S04]  /*fc830*/  LDL.LU R15, [R1+0xe4] ;  /* 0x0000e400010f7983 */ /* 0x000f280000300800 */
[----:B--2---:R-:W2:Y:S04]  /*fc840*/  LDL.LU R16, [R1+0x108] ;  /* 0x0001080001107983 */ /* 0x004ea80000300800 */
[----:B------:R-:W2:Y:S04]  /*fc850*/  LDL.LU R17, [R1+0x10c] ;  /* 0x00010c0001117983 */ /* 0x000ea80000300800 */
[----:B------:R-:W2:Y:S04]  /*fc860*/  LDL.LU R18, [R1+0xe8] ;  /* 0x0000e80001127983 */ /* 0x000ea80000300800 */
[----:B------:R-:W2:Y:S04]  /*fc870*/  LDL.LU R19, [R1+0xec] ;  /* 0x0000ec0001137983 */ /* 0x000ea80000300800 */
        /* <DEDUP_REMOVED lines=21> */
[----:B------:R1:W-:Y:S04]  /*fc9d0*/  STS.128 [R2+0x100], R12 ;  /* 0x0001000c02007388 */ /* 0x0003e80000000c00 */
[----:B-1----:R-:W4:Y:S04]  /*fc9e0*/  LDL.LU R12, [R1+0x310] ;  /* 0x00031000010c7983 */ /* 0x002f280000300800 */
[----:B------:R-:W4:Y:S04]  /*fc9f0*/  LDL.LU R13, [R1+0x314] ;  /* 0x00031400010d7983 */ /* 0x000f280000300800 */
[----:B------:R-:W4:Y:S04]  /*fca00*/  LDL.LU R14, [R1+0x300] ;  /* 0x00030000010e7983 */ /* 0x000f280000300800 */
[----:B--2---:R1:W-:Y:S01]  /*fca10*/  STS.128 [R2+0x180], R16 ;  /* 0x0001801002007388 */ /* 0x0043e20000000c00 */
[----:B------:R-:W-:-:S06]  /*fca20*/  NOP ;  /* 0x0000000000007918 */ /* 0x000fcc0000000000 */
[----:B------:R-:W2:Y:S04]  /*fca30*/  LDL.LU R15, [R1+0x304] ;  /* 0x00030400010f7983 */ /* 0x000ea80000300800 */
[----:B------:R-:W1:Y:S04]  /*fca40*/  LDS.128 R20, [R0] ;  /* 0x0000000000147984 */ /* 0x000e680000000c00 */
[----:B------:R-:W1:Y:S04]  /*fca50*/  LDS.128 R28, [R241] ;  /* 0x00000000f11c7984 */ /* 0x000e680000000c00 */
[----:B-1----:R-:W2:Y:S04]  /*fca60*/  LDL.LU R16, [R1+0x318] ;  /* 0x0003180001107983 */ /* 0x002ea80000300800 */
        /* <DEDUP_REMOVED lines=24> */
[----:B--2---:R1:W-:Y:S04]  /*fcbf0*/  STS.128 [R2+0x100], R12 ;  /* 0x0001000c02007388 */ /* 0x0043e80000000c00 */
[----:B-1----:R-:W2:Y:S04]  /*fcc00*/  LDL.LU R12, [R1+0x500] ;  /* 0x00050000010c7983 */ /* 0x002ea80000300800 */
[----:B------:R-:W2:Y:S04]  /*fcc10*/  LDL.LU R13, [R1+0x504] ;  /* 0x00050400010d7983 */ /* 0x000ea80000300800 */
[----:B------:R1:W-:Y:S01]  /*fcc20*/  STS.128 [R2+0x180], R16 ;  /* 0x0001801002007388 */ /* 0x0003e20000000c00 */
[----:B------:R-:W-:-:S06]  /*fcc30*/  NOP ;  /* 0x0000000000007918 */ /* 0x000fcc0000000000 */
[----:B------:R-:W1:Y:S04]  /*fcc40*/  LDS.128 R20, [R0] ;  /* 0x0000000000147984 */ /* 0x000e680000000c00 */
[----:B------:R-:W2:Y:S04]  /*fcc50*/  LDL.LU R14, [R1+0x4f0] ;  /* 0x0004f000010e7983 */ /* 0x000ea80000300800 */
[----:B------:R-:W2:Y:S04]  /*fcc60*/  LDL.LU R15, [R1+0x4f4] ;  /* 0x0004f400010f7983 */ /* 0x000ea80000300800 */
[----:B-1----:R-:W2:Y:S04]  /*fcc70*/  LDL.LU R16, [R1+0x508] ;  /* 0x0005080001107983 */ /* 0x002ea80000300800 */
[----:B------:R-:W2:Y:S04]  /*fcc80*/  LDL.LU R17, [R1+0x50c] ;  /* 0x00050c0001117983 */ /* 0x000ea80000300800 */
[----:B------:R-:W2:Y:S04]  /*fcc90*/  LDL.LU R18, [R1+0x4f8] ;  /* 0x0004f80001127983 */ /* 0x000ea80000300800 */
[----:B------:R-:W1:Y:S04]  /*fcca0*/  LDS.128 R28, [R241] ;  /* 0x00000000f11c7984 */ /* 0x000e680000000c00 */
[----:B------:R-:W2:Y:S04]  /*fccb0*/  LDL.LU R19, [R1+0x4fc] ;  /* 0x0004fc0001137983 */ /* 0x000ea80000300800 */
[----:B------:R-:W1:Y:S04]  /*fccc0*/  LDS.128 R24, [R228] ;  /* 0x00000000e4187984 */ /* 0x000e680000000c00 */
[----:B------:R-:W-:Y:S04]  /*fccd0*/  STL.64 [R1+0x500], R20 ;  /* 0x0005001401007387 */ /* 0x000fe80000100a00 */
[----:B------:R-:W-:Y:S04]  /*fcce0*/  STL.64 [R1+0x508], R22 ;  /* 0x0005081601007387 */ /* 0x000fe80000100a00 */
[----:B------:R-:W1:Y:S01]  /*fccf0*/  LDS.128 R20, [R252] ;  /* 0x00000000fc147984 */ /* 0x000e620000000c00 */
[----:B------:R-:W-:-:S06]  /*fcd00*/  NOP ;  /* 0x0000000000007918 */ /* 0x000fcc0000000000 */
[----:B-1----:R-:W-:Y:S04]  /*fcd10*/  STL.64 [R1+0x4f0], R28 ;  /* 0x0004f01c01007387 */ /* 0x002fe80000100a00 */
[----:B------:R-:W-:Y:S04]  /*fcd20*/  STL.64 [R1+0x4f8], R30 ;  /* 0x0004f81e01007387 */ /* 0x000fe80000100a00 */
[----:B------:R-:W-:Y:S04]  /*fcd30*/  STL.64 [R1+0x310], R24 ;  /* 0x0003101801007387 */ /* 0x000fe80000100a00 */
        /* <DEDUP_REMOVED lines=17> */
[----:B------:R-:W-:Y:S01]  /*fce50*/  STS.128 [R2+0x180], R16 ;  /* 0x0001801002007388 */ /* 0x000fe20000000c00 */
[----:B------:R-:W-:-:S06]  /*fce60*/  NOP ;  /* 0x0000000000007918 */ /* 0x000fcc0000000000 */
[----:B------:R-:W2:Y:S04]  /*fce70*/  LDL.LU R15, [R1+0x6d4] ;  /* 0x0006d400010f7983 */ /* 0x000ea80000300800 */
[----:B------:R-:W2:Y:S04]  /*fce80*/  LDL.LU R32, [R1+0x6e8] ;  /* 0x0006e80001207983 */ /* 0x000ea80000300800 */
[----:B------:R-:W2:Y:S04]  /*fce90*/  LDL.LU R33, [R1+0x6ec] ;  /* 0x0006ec0001217983 */ /* 0x000ea80000300800 */
[----:B------:R-:W-:Y:S04]  /*fcea0*/  LDS.128 R28, [R0] ;  /* 0x00000000001c7984 */ /* 0x000fe80000000c00 */
[----:B------:R-:W-:Y:S04]  /*fceb0*/  LDS.128 R24, [R241] ;  /* 0x00000000f1187984 */ /* 0x000fe80000000c00 */
[----:B------:R-:W-:Y:S04]  /*fcec0*/  LDS.128 R20, [R228] ;  /* 0x00000000e4147984 */ /* 0x000fe80000000c00 */
[----:B------:R-:W-:Y:S01]  /*fced0*/  LDS.128 R16, [R252] ;  /* 0x00000000fc107984 */ /* 0x000fe20000000c00 */
[----:B------:R-:W-:-:S06]  /*fcee0*/  NOP ;  /* 0x0000000000007918 */ /* 0x000fcc0000000000 */
        /* <DEDUP_REMOVED lines=12> */
[----:B--2---:R-:W-:Y:S04]  /*fcfb0*/  STS.128 [R2+0x100], R12 ;  /* 0x0001000c02007388 */ /* 0x004fe80000000c00 */
[----:B------:R-:W-:Y:S01]  /*fcfc0*/  STS.128 [R2+0x180], R32 ;  /* 0x0001802002007388 */ /* 0x000fe20000000c00 */
[----:B------:R-:W-:-:S06]  /*fcfd0*/  NOP ;  /* 0x0000000000007918 */ /* 0x000fcc0000000000 */
[----:B------:R-:W-:Y:S04]  /*fcfe0*/  LDS.128 R44, [R0] ;  /* 0x00000000002c7984 */ /* 0x000fe80000000c00 */
[----:B------:R-:W-:Y:S04]  /*fcff0*/  LDS.128 R40, [R241] ;  /* 0x00000000f1287984 */ /* 0x000fe80000000c00 */
[----:B------:R-:W-:Y:S04]  /*fd000*/  LDS.128 R36, [R228] ;  /* 0x00000000e4247984 */ /* 0x000fe80000000c00 */
[----:B------:R-:W-:Y:S01]  /*fd010*/  LDS.128 R32, [R252] ;  /* 0x00000000fc207984 */ /* 0x000fe20000000c00 */
[----:B------:R-:W-:-:S06]  /*fd020*/  NOP ;  /* 0x0000000000007918 */ /* 0x000fcc0000000000 */
[----:B---3--:R1:W-:Y:S04]  /*fd030*/  STS.128 [R2], R4 ;  /* 0x0000000402007388 */ /* 0x0083e80000000c00 */
[----:B-1----:R-:W2:Y:S04]  /*fd040*/  LDL.LU R4, [R1+0x2180] ;  /* 0x0021800001047983 */ /* 0x002ea80000300800 */
[----:B------:R-:W2:Y:S04]  /*fd050*/  LDL.LU R5, [R1+0x2184] ;  /* 0x0021840001057983 */ /* 0x000ea80000300800 */
[----:B------:R-:W2:Y:S04]  /*fd060*/  LDL.LU R6, [R1+0x2170] ;  /* 0x0021700001067983 */ /* 0x000ea80000300800 */
[----:B----4-:R1:W-:Y:S04]  /*fd070*/  STS.128 [R2+0x80], R8 ;  /* 0x0000800802007388 */ /* 0x0103e80000000c00 */
        /* <DEDUP_REMOVED lines=8> */
[----:B------:R-:W-:-:S05]  /*fd100*/  IMAD.MOV.U32 R15, RZ, RZ, R69 ;  /* 0x000000ffff0f7224 */ /* 0x000fca00078e0045 */
[----:B------:R1:W-:Y:S04]  /*fd110*/  STS.128 [R2+0x100], R12 ;  /* 0x0001000c02007388 */ /* 0x0003e80000000c00 */
[----:B-1----:R-:W4:Y:S04]  /*fd120*/  LDL.LU R12, [R1+0x16d0] ;  /* 0x0016d000010c7983 */ /* 0x002f280000300800 */
[----:B------:R-:W4:Y:S04]  /*fd130*/  LDL.LU R13, [R1+0x16d4] ;  /* 0x0016d400010d7983 */ /* 0x000f280000300800 */
[----:B------:R-:W4:Y:S04]  /*fd140*/  LDL.LU R14, [R1+0x16e0] ;  /* 0x0016e000010e7983 */ /* 0x000f280000300800 */
[----:B------:R-:W4:Y:S01]  /*fd150*/  LDL.LU R15, [R1+0x16e4] ;  /* 0x0016e400010f7983 */ /* 0x000f220000300800 */
[----:B------:R-:W-:Y:S01]  /*fd160*/  MOV R68, R66 ;  /* 0x0000004200447202 */ /* 0x000fe20000000f00 */
[----:B------:R-:W-:-:S02]  /*fd170*/  IMAD.MOV.U32 R69, RZ, RZ, R67 ;  /* 0x000000ffff457224 */ /* 0x000fc400078e0043 */
[----:B------:R-:W4:Y:S04]  /*fd180*/  LDL.LU R64, [R1+0x16d8] ;  /* 0x0016d80001407983 */ /* 0x000f280000300800 */
[----:B------:R-:W-:Y:S01]  /*fd190*/  STS.128 [R2+0x180], R68 ;  /* 0x0001804402007388 */ /* 0x000fe20000000c00 */
[----:B------:R-:W-:-:S06]  /*fd1a0*/  NOP ;  /* 0x0000000000007918 */ /* 0x000fcc0000000000 */
[----:B------:R-:W4:Y:S04]  /*fd1b0*/  LDL.LU R65, [R1+0x16dc] ;  /* 0x0016dc0001417983 */ /* 0x000f280000300800 */
[----:B------:R-:W-:Y:S04]  /*fd1c0*/  LDS.128 R60, [R0] ;  /* 0x00000000003c7984 */ /* 0x000fe80000000c00 */
[----:B------:R-:W-:Y:S04]  /*fd1d0*/  LDS.128 R56, [R241] ;  /* 0x00000000f1387984 */ /* 0x000fe80000000c00 */
[----:B------:R-:W-:Y:S04]  /*fd1e0*/  LDS.128 R52, [R228] ;  /* 0x00000000e4347984 */ /* 0x000fe80000000c00 */
[----:B------:R-:W-:Y:S01]  /*fd1f0*/  LDS.128 R48, [R252] ;  /* 0x00000000fc307984 */ /* 0x000fe20000000c00 */
[----:B------:R-:W-:-:S06]  /*fd200*/  NOP ;  /* 0x0000000000007918 */ /* 0x000fcc0000000000 */
[----:B------:R-:W4:Y:S04]  /*fd210*/  LDL.LU R66, [R1+0x16e8] ;  /* 0x0016e80001427983 */ /* 0x000f280000300800 */
[----:B------:R-:W4:Y:S04]  /*fd220*/  LDL.LU R67, [R1+0x16ec] ;  /* 0x0016ec0001437983 */ /* 0x000f280000300800 */
[----:B--2---:R1:W-:Y:S04]  /*fd230*/  STS.128 [R2], R4 ;  /* 0x0000000402007388 */ /* 0x0043e80000000c00 */
        /* <DEDUP_REMOVED lines=9> */
[----:B----4-:R1:W-:Y:S04]  /*fd2d0*/  STS.128 [R2+0x100], R12 ;  /* 0x0001000c02007388 */ /* 0x0103e80000000c00 */
[----:B-1----:R-:W4:Y:S04]  /*fd2e0*/  LDL.LU R12, [R1+0x1c40] ;  /* 0x001c4000010c7983 */ /* 0x002f280000300800 */
[----:B------:R-:W4:Y:S04]  /*fd2f0*/  LDL.LU R13, [R1+0x1c44] ;  /* 0x001c4400010d7983 */ /* 0x000f280000300800 */
[----:B------:R-:W4:Y:S04]  /*fd300*/  LDL.LU R14, [R1+0x1c30] ;  /* 0x001c3000010e7983 */ /* 0x000f280000300800 */
[----:B------:R-:W4:Y:S04]  /*fd310*/  LDL.LU R15, [R1+0x1c34] ;  /* 0x001c3400010f7983 */ /* 0x000f280000300800 */
[----:B------:R-:W4:Y:S04]  /*fd320*/  LDL.LU R88, [R1+0x1c48] ;  /* 0x001c480001587983 */ /* 0x000f280000300800 */
[----:B------:R-:W4:Y:S04]  /*fd330*/  LDL.LU R89, [R1+0x1c4c] ;  /* 0x001c4c0001597983 */ /* 0x000f280000300800 */
[----:B------:R-:W4:Y:S04]  /*fd340*/  LDL.LU R90, [R1+0x1c38] ;  /* 0x001c3800015a7983 */ /* 0x000f280000300800 */
[----:B------:R-:W-:Y:S01]  /*fd350*/  STS.128 [R2+0x180], R64 ;  /* 0x0001804002007388 */ /* 0x000fe20000000c00 */
[----:B------:R-:W-:-:S06]  /*fd360*/  NOP ;  /* 0x0000000000007918 */ /* 0x000fcc0000000000 */
[----:B------:R-:W-:Y:S04]  /*fd370*/  LDS.128 R84, [R0] ;  /* 0x0000000000547984 */ /* 0x000fe80000000c00 */
[----:B------:R-:W-:Y:S04]  /*fd380*/  LDS.128 R80, [R241] ;  /* 0x00000000f1507984 */ /* 0x000fe80000000c00 */
[----:B------:R-:W-:Y:S04]  /*fd390*/  LDS.128 R68, [R228] ;  /* 0x00000000e4447984 */ /* 0x000fe80000000c00 */
[----:B------:R-:W-:Y:S01]  /*fd3a0*/  LDS.128 R64, [R252] ;  /* 0x00000000fc407984 */ /* 0x000fe20000000c00 */
[----:B------:R-:W-:-:S06]  /*fd3b0*/  NOP ;  /* 0x0000000000007918 */ /* 0x000fcc0000000000 */
        /* <DEDUP_REMOVED lines=64> */
[----:B------:R-:W-:Y:S01]  /*fd7c0*/  STS.128 [R2+0x180], R120 ;  /* 0x0001807802007388 */ /* 0x000fe20000000c00 */
[----:B------:R-:W-:-:S06]  /*fd7d0*/  NOP ;  /* 0x0000000000007918 */ /* 0x000fcc0000000000 */
[----:B-1----:R-:W4:Y:S04]  /*fd7e0*/  LDL.LU R12, [R1+0x2f0] ;  /* 0x0002f000010c7983 */ /* 0x002f280000300800 */
[----:B------:R-:W4:Y:S04]  /*fd7f0*/  LDL.LU R13, [R1+0x2f4] ;  /* 0x0002f400010d7983 */ /* 0x000f280000300800 */
[----:B------:R-:W4:Y:S04]  /*fd800*/  LDL.LU R14, [R1+0x240] ;  /* 0x00024000010e7983 */ /* 0x000f280000300800 */
[----:B------:R-:W4:Y:S04]  /*fd810*/  LDL.LU R15, [R1+0x244] ;  /* 0x00024400010f7983 */ /* 0x000f280000300800 */
[----:B------:R-:W4:Y:S04]  /*fd820*/  LDL.LU R136, [R1+0x2f8] ;  /* 0x0002f80001887983 */ /* 0x000f280000300800 */
[----:B------:R-:W4:Y:S04]  /*fd830*/  LDL.LU R137, [R1+0x2fc] ;  /* 0x0002fc0001897983 */ /* 0x000f280000300800 */
[----:B------:R-:W1:Y:S04]  /*fd840*/  LDS.128 R120, [R252] ;  /* 0x00000000fc787984 */ /* 0x000e680000000c00 */
[----:B------:R-:W4:Y:S04]  /*fd850*/  LDL.LU R138, [R1+0x248] ;  /* 0x00024800018a7983 */ /* 0x000f280000300800 */
[----:B------:R-:W4:Y:S04]  /*fd860*/  LDL.LU R139, [R1+0x24c] ;  /* 0x00024c00018b7983 */ /* 0x000f280000300800 */
[----:B------:R-:W-:Y:S04]  /*fd870*/  LDS.128 R132, [R0] ;  /* 0x0000000000847984 */ /* 0x000fe80000000c00 */
[----:B------:R-:W-:Y:S04]  /*fd880*/  LDS.128 R128, [R241] ;  /* 0x00000000f1807984 */ /* 0x000fe80000000c00 */
[----:B------:R-:W-:Y:S01]  /*fd890*/  LDS.128 R124, [R228] ;  /* 0x00000000e47c7984 */ /* 0x000fe20000000c00 */
[----:B------:R-:W-:-:S06]  /*fd8a0*/  NOP ;  /* 0x0000000000007918 */ /* 0x000fcc0000000000 */
[----:B-1----:R-:W-:Y:S04]  /*fd8b0*/  STL [R1+0x57dc], R123 ;  /* 0x0057dc7b01007387 */ /* 0x002fe80000100800 */
        /* <DEDUP_REMOVED lines=14> */
[----:B------:R-:W-:Y:S01]  /*fd9a0*/  STS.128 [R2+0x180], R136 ;  /* 0x0001808802007388 */ /* 0x000fe20000000c00 */
[----:B------:R-:W-:-:S06]  /*fd9b0*/  NOP ;  /* 0x0000000000007918 */ /* 0x000fcc0000000000 */
        /* <DEDUP_REMOVED lines=50> */
[----:B----4-:R1:W-:Y:S02]  /*fdce0*/  STS.128 [R2+0x100], R12 ;  /* 0x0001000c02007388 */ /* 0x0103e40000000c00 */
[----:B-1----:R-:W-:Y:S01]  /*fdcf0*/  MOV R12, R72 ;  /* 0x00000048000c7202 */ /* 0x002fe20000000f00 */
[----:B------:R-:W-:Y:S01]  /*fdd00*/  IMAD.MOV.U32 R13, RZ, RZ, R73 ;  /* 0x000000ffff0d7224 */ /* 0x000fe200078e0049 */
[----:B------:R-:W-:Y:S01]  /*fdd10*/  STS.128 [R2+0x180], R168 ;  /* 0x000180a802007388 */ /* 0x000fe20000000c00 */
[----:B------:R-:W-:-:S06]  /*fdd20*/  NOP ;  /* 0x0000000000007918 */ /* 0x000fcc0000000000 */
[----:B------:R-:W1:Y:S01]  /*fdd30*/  LDS.128 R72, [R252] ;  /* 0x00000000fc487984 */ /* 0x000e620000000c00 */
[----:B------:R-:W-:Y:S01]  /*fdd40*/  MOV R14, R76 ;  /* 0x0000004c000e7202 */ /* 0x000fe20000000f00 */
[----:B------:R-:W-:Y:S01]  /*fdd50*/  IMAD.MOV.U32 R15, RZ, RZ, R77 ;  /* 0x000000ffff0f7224 */ /* 0x000fe200078e004d */
[----:B------:R-:W-:Y:S01]  /*fdd60*/  MOV R178, R78 ;  /* 0x0000004e00b27202 */ /* 0x000fe20000000f00 */
[----:B------:R-:W-:Y:S01]  /*fdd70*/  IMAD.MOV.U32 R179, RZ, RZ, R79 ;  /* 0x000000ffffb37224 */ /* 0x000fe200078e004f */
[----:B------:R-:W-:Y:S04]  /*fdd80*/  LDS.128 R172, [R0] ;  /* 0x0000000000ac7984 */ /* 0x000fe80000000c00 */
[----:B------:R-:W-:Y:S04]  /*fdd90*/  LDS.128 R168, [R241] ;  /* 0x00000000f1a87984 */ /* 0x000fe80000000c00 */
[----:B------:R-:W-:Y:S01]  /*fdda0*/  LDS.128 R76, [R228] ;  /* 0x00000000e44c7984 */ /* 0x000fe20000000c00 */
[----:B------:R-:W-:-:S06]  /*fddb0*/  NOP ;  /* 0x0000000000007918 */ /* 0x000fcc0000000000 */
[----:B------:R-:W-:Y:S04]  /*fddc0*/  STS.128 [R2+0x100], R12 ;  /* 0x0001000c02007388 */ /* 0x000fe80000000c00 */
        /* <DEDUP_REMOVED lines=15> */
[----:B------:R-:W-:Y:S01]  /*fdec0*/  STS.128 [R2+0x180], R176 ;  /* 0x000180b002007388 */ /* 0x000fe20000000c00 */
[----:B------:R-:W-:-:S06]  /*fded0*/  NOP ;  /* 0x0000000000007918 */ /* 0x000fcc0000000000 */
[----:B------:R-:W1:Y:S04]  /*fdee0*/  LDS.128 R176, [R252] ;  /* 0x00000000fcb07984 */ /* 0x000e680000000c00 */
[----:B------:R-:W4:Y:S04]  /*fdef0*/  LDL.LU R192, [R1+0x1708] ;  /* 0x0017080001c07983 */ /* 0x000f280000300800 */
[----:B------:R-:W4:Y:S04]  /*fdf00*/  LDL.LU R193, [R1+0x170c] ;  /* 0x00170c0001c17983 */ /* 0x000f280000300800 */
        /* <DEDUP_REMOVED lines=13> */
[----:B----4-:R3:W-:Y:S04]  /*fdfe0*/  STS.128 [R2+0x100], R12 ;  /* 0x0001000c02007388 */ /* 0x0107e80000000c00 */
[----:B-1----:R-:W4:Y:S04]  /*fdff0*/  LDL.LU R8, [R1+0x2828] ;  /* 0x0028280001087983 */ /* 0x002f280000300800 */
[----:B------:R-:W4:Y:S04]  /*fe000*/  LDL.LU R9, [R1+0x282c] ;  /* 0x00282c0001097983 */ /* 0x000f280000300800 */
[----:B------:R-:W4:Y:S04]  /*fe010*/  LDL.LU R10, [R1+0x2818] ;  /* 0x00281800010a7983 */ /* 0x000f280000300800 */
        /* <DEDUP_REMOVED lines=9> */
[----:B------:R-:W-:Y:S01]  /*fe0b0*/  STS.128 [R2+0x180], R192 ;  /* 0x000180c002007388 */ /* 0x000fe20000000c00 */
[----:B------:R-:W-:-:S06]  /*fe0c0*/  NOP ;  /* 0x0000000000007918 */ /* 0x000fcc0000000000 */
[----:B------:R-:W1:Y:S04]  /*fe0d0*/  LDS.128 R192, [R252] ;  /* 0x00000000fcc07984 */ /* 0x000e680000000c00 */
[----:B------:R-:W-:Y:S04]  /*fe0e0*/  LDS.128 R204, [R0] ;  /* 0x0000000000cc7984 */ /* 0x000fe80000000c00 */
[----:B------:R-:W-:Y:S04]  /*fe0f0*/  LDS.128 R200, [R241] ;  /* 0x00000000f1c87984 */ /* 0x000fe80000000c00 */
[----:B------:R-:W-:Y:S01]  /*fe100*/  LDS.128 R196, [R228] ;  /* 0x00000000e4c47984 */ /* 0x000fe20000000c00 */
[----:B------:R-:W-:-:S06]  /*fe110*/  NOP ;  /* 0x0000000000007918 */ /* 0x000fcc0000000000 */
[----:B-1----:R-:W-:Y:S04]  /*fe120*/  STL [R1+0x57e4], R194 ;  /* 0x0057e4c201007387 */ /* 0x002fe80000100800 */
[----:B------:R-:W-:Y:S04]  /*fe130*/  STL [R1+0x57d8], R195 ;  /* 0x0057d8c301007387 */ /* 0x000fe80000100800 */
[----:B--2---:R1:W-:Y:S04]  /*fe140*/  STS.128 [R2], R4 ;  /* 0x0000000402007388 */ /* 0x0043e80000000c00 */
[----:B-1----:R-:W2:Y:S04]  /*fe150*/  LDL.LU R4, [R1+0x2b00] ;  /* 0x002b000001047983 */ /* 0x002ea80000300800 */
[----:B------:R-:W2:Y:S04]  /*fe160*/  LDL.LU R5, [R1+0x2b04] ;  /* 0x002b040001057983 */ /* 0x000ea80000300800 */
[----:B----4-:R-:W-:Y:S04]  /*fe170*/  STS.128 [R2+0x80], R8 ;  /* 0x0000800802007388 */ /* 0x010fe80000000c00 */
[----:B------:R-:W2:Y:S04]  /*fe180*/  LDL.LU R6, [R1+0x2af0] ;  /* 0x002af00001067983 */ /* 0x000ea80000300800 */
[----:B------:R-:W2:Y:S04]  /*fe190*/  LDL.LU R7, [R1+0x2af4] ;  /* 0x002af40001077983 */ /* 0x000ea80000300800 */
[----:B---3--:R1:W-:Y:S04]  /*fe1a0*/  STS.128 [R2+0x100], R12 ;  /* 0x0001000c02007388 */ /* 0x0083e80000000c00 */
[----:B------:R3:W-:Y:S01]  /*fe1b0*/  STS.128 [R2+0x180], R208 ;  /* 0x000180d002007388 */ /* 0x0007e20000000c00 */
[----:B------:R-:W-:-:S06]  /*fe1c0*/  NOP ;  /* 0x0000000000007918 */ /* 0x000fcc0000000000 */
[----:B------:R-:W4:Y:S04]  /*fe1d0*/  LDS.128 R224, [R252] ;  /* 0x00000000fce07984 */ /* 0x000f280000000c00 */
        /* <DEDUP_REMOVED lines=15> */
[----:B------:R1:W-:Y:S04]  /*fe2d0*/  LDS.128 R216, [R241] ;  /* 0x00000000f1d87984 */ /* 0x0003e80000000c00 */
[----:B------:R-:W3:Y:S04]  /*fe2e0*/  LDL.LU R238, [R1+0xc20] ;  /* 0x000c200001ee7983 */ /* 0x000ee80000300800 */
[----:B-1----:R-:W3:Y:S04]  /*fe2f0*/  LDL.LU R241, [R1+0xc10] ;  /* 0x000c100001f17983 */ /* 0x002ee80000300800 */
[----:B----4-:R1:W-:Y:S04]  /*fe300*/  STL [R1+0x57e0], R227 ;  /* 0x0057e0e301007387 */ /* 0x0103e80000100800 */
[----:B------:R-:W4:Y:S04]  /*fe310*/  LDS.128 R212, [R0] ;  /* 0x0000000000d47984 */ /* 0x000f280000000c00 */
[----:B------:R-:W-:Y:S01]  /*fe320*/  LDS.128 R220, [R228] ;  /* 0x00000000e4dc7984 */ /* 0x000fe20000000c00 */
[----:B------:R-:W-:-:S06]  /*fe330*/  NOP ;  /* 0x0000000000007918 */ /* 0x000fcc0000000000 */
[----:B-1----:R-:W4:Y:S04]  /*fe340*/  LDL.LU R227, [R1+0x2f44] ;  /* 0x002f440001e37983 */ /* 0x002f280000300800 */
[----:B------:R-:W4:Y:S04]  /*fe350*/  LDL.LU R242, [R1+0xb4] ;  /* 0x0000b40001f27983 */ /* 0x000f280000300800 */
[----:B------:R-:W4:Y:S04]  /*fe360*/  LDL.LU R123, [R1+0x2f4c] ;  /* 0x002f4c00017b7983 */ /* 0x000f280000300800 */
[----:B------:R-:W4:Y:S04]  /*fe370*/  LDL.LU R75, [R1+0x2f54] ;  /* 0x002f5400014b7983 */ /* 0x000f280000300800 */
[----:B------:R-:W4:Y:S04]  /*fe380*/  LDL.LU R139, [R1+0x2f5c] ;  /* 0x002f5c00018b7983 */ /* 0x000f280000300800 */
[----:B------:R-:W4:Y:S04]  /*fe390*/  LDL.LU R155, [R1+0x2f64] ;  /* 0x002f6400019b7983 */ /* 0x000f280000300800 */
[----:B------:R-:W4:Y:S04]  /*fe3a0*/  LDL.LU R179, [R1+0x2f60] ;  /* 0x002f600001b37983 */ /* 0x000f280000300800 */
[----:B--2---:R-:W-:Y:S01]  /*fe3b0*/  STS.128 [R2], R4 ;  /* 0x0000000402007388 */ /* 0x004fe20000000c00 */
[----:B------:R-:W-:-:S03]  /*fe3c0*/  IMAD R232, R3, c[0x0][0x198], RZ ;  /* 0x0000660003e87a24 */ /* 0x000fc600078e02ff */
[----:B------:R-:W-:Y:S01]  /*fe3d0*/  STS.128 [R2+0x80], R12 ;  /* 0x0000800c02007388 */ /* 0x000fe20000000c00 */
[----:B------:R-:W-:-:S03]  /*fe3e0*/  ISETP.GE.AND P0, PT, R3, c[0x0][0x17c], PT ;  /* 0x00005f0003007a0c */ /* 0x000fc60003f06270 */
[----:B------:R1:W-:Y:S01]  /*fe3f0*/  STS.128 [R2+0x100], R8 ;  /* 0x0001000802007388 */ /* 0x0003e20000000c00 */
[C---:B---3--:R-:W-:Y:S01]  /*fe400*/  ISETP.GE.AND P3, PT, R194.reuse, c[0x0][0x178], PT ;  /* 0x00005e00c2007a0c */ /* 0x048fe20003f66270 */
[----:B-1----:R-:W-:-:S03]  /*fe410*/  IMAD R9, R194, c[0x0][0x194], RZ ;  /* 0x00006500c2097a24 */ /* 0x002fc600078e02ff */
[----:B------:R-:W-:Y:S01]  /*fe420*/  ISETP.LT.AND P3, PT, R3, c[0x0][0x17c], !P3 ;  /* 0x00005f0003007a0c */ /* 0x000fe20005f61270 */
[----:B------:R4:W-:Y:S01]  /*fe430*/  STS.128 [R2+0x180], R208 ;  /* 0x000180d002007388 */ /* 0x0009e20000000c00 */
[----:B------:R-:W-:-:S04]  /*fe440*/  LEA R6, P4, R9, c[0x0][0x170], 0x2 ;  /* 0x00005c0009067a11 */ /* 0x000fc800078810ff */
[----:B------:R-:W-:Y:S01]  /*fe450*/  LEA.HI.X.SX32 R7, R9, c[0x0][0x174], 0x2, P4 ;  /* 0x00005d0009077a11 */ /* 0x000fe200020f16ff */
[C---:B----4-:R-:W-:Y:S01]  /*fe460*/  IMAD R2, R227.reuse, c[0x0][0x194], RZ ;  /* 0x00006500e3027a24 */ /* 0x050fe200078e02ff */
[----:B------:R-:W-:-:S04]  /*fe470*/  ISETP.GE.AND P2, PT, R227, c[0x0][0x178], PT ;  /* 0x00005e00e3007a0c */ /* 0x000fc80003f46270 */
[C---:B------:R-:W-:Y:S02]  /*fe480*/  LEA R4, P5, R2.reuse, c[0x0][0x170], 0x2 ;  /* 0x00005c0002047a11 */ /* 0x040fe400078a10ff */
[----:B------:R-:W-:Y:S02]  /*fe490*/  ISETP.LT.AND P2, PT, R3, c[0x0][0x17c], !P2 ;  /* 0x00005f0003007a0c */ /* 0x000fe40005741270 */
[----:B------:R-:W-:Y:S01]  /*fe4a0*/  LEA.HI.X.SX32 R5, R2, c[0x0][0x174], 0x2, P5 ;  /* 0x00005d0002057a11 */ /* 0x000fe200028f16ff */
[----:B------:R-:W-:Y:S01]  /*fe4b0*/  IMAD.WIDE R2, R232, 0x4, R6 ;  /* 0x00000004e8027825 */ /* 0x000fe200078e0206 */
[----:B------:R-:W-:-:S06]  /*fe4c0*/  NOP ;  /* 0x0000000000007918 */ /* 0x000fcc0000000000 */
[----:B------:R1:W-:Y:S02]  /*fe4d0*/  @P3 STG.E [R2.64], R238 ;  /* 0x000000ee02003986 */ /* 0x0003e4000c101904 */
[----:B-1----:R-:W-:-:S05]  /*fe4e0*/  IMAD.WIDE R2, R232, 0x4, R4 ;  /* 0x00000004e8027825 */ /* 0x002fca00078e0204 */
[----:B------:R1:W-:Y:S04]  /*fe4f0*/  @P2 STG.E [R2.64], R241 ;  /* 0x000000f102002986 */ /* 0x0003e8000c101904 */
[----:B-1----:R-:W2:Y:S04]  /*fe500*/  LDL.LU R241, [R1+0xb0] ;  /* 0x0000b00001f17983 */ /* 0x002ea80000300800 */
[----:B------:R-:W3:Y:S04]  /*fe510*/  LDL.LU R239, [R1+0x90] ;  /* 0x0000900001ef7983 */ /* 0x000ee80000300800 */
[----:B------:R-:W3:Y:S04]  /*fe520*/  LDL.LU R249, [R1+0xc24] ;  /* 0x000c240001f97983 */ /* 0x000ee80000300800 */
[----:B------:R-:W3:Y:S04]  /*fe530*/  LDL.LU R233, [R1+0x53d0] ;  /* 0x0053d00001e97983 */ /* 0x000ee80000300800 */
[----:B------:R-:W3:Y:S01]  /*fe540*/  LDL.LU R243, [R1+0xc14] ;  /* 0x000c140001f37983 */ /* 0x000ee20000300800 */
[----:B------:R-:W-:-:S02]  /*fe550*/  MOV R228, c[0x0][0x194] ;  /* 0x0000650000e47a02 */ /* 0x000fc40000000f00 */
[----:B------:R-:W-:Y:S01]  /*fe560*/  ISETP.LT.AND P3, PT, R195, c[0x0][0x178], !P0 ;  /* 0x00005e00c3007a0c */ /* 0x000fe20004761270 */
[----:B------:R-:W3:Y:S02]  /*fe570*/  LDL.LU R238, [R1+0x4d4] ;  /* 0x0004d40001ee7983 */ /* 0x000ee40000300800 */
[C---:B------:R-:W-:Y:S01]  /*fe580*/  IMAD R9, R228.reuse, 0x40, R9 ;  /* 0x00000040e4097824 */ /* 0x040fe200078e0209 */
[----:B------:R-:W-:Y:S01]  /*fe590*/  ISETP.LT.AND P2, PT, R75, c[0x0][0x178], !P0 ;  /* 0x00005e004b007a0c */ /* 0x000fe20004741270 */
[----:B------:R-:W3:Y:S03]  /*fe5a0*/  LDL.LU R234, [R1+0x2e4] ;  /* 0x0002e40001ea7983 */ /* 0x000ee60000300800 */
[----:B------:R-:W-:Y:S01]  /*fe5b0*/  LEA R10, R228, R9, 0x5 ;  /* 0x00000009e40a7211 */ /* 0x000fe200078e28ff */
[----:B------:R-:W3:Y:S01]  /*fe5c0*/  LDL.LU R235, [R1+0xf4] ;  /* 0x0000f40001eb7983 */ /* 0x000ee20000300800 */
[----:B------:R-:W-:-:S02]  /*fe5d0*/  LEA R8, P4, R9, c[0x0][0x170], 0x2 ;  /* 0x00005c0009087a11 */ /* 0x000fc400078810ff */
[----:B------:R-:W-:Y:S01]  /*fe5e0*/  LEA R210, P5, R10, c[0x0][0x170], 0x2 ;  /* 0x00005c000ad27a11 */ /* 0x000fe200078a10ff */
[----:B------:R-:W-:Y:S01]  /*fe5f0*/  IMAD R15, R228, 0x20, R10 ;  /* 0x00000020e40f7824 */ /* 0x000fe200078e020a */
[----:B------:R-:W-:Y:S02]  /*fe600*/  LEA.HI.X.SX32 R9, R9, c[0x0][0x174], 0x2, P4 ;  /* 0x00005d0009097a11 */ /* 0x000fe400020f16ff */
[----:B------:R-:W-:Y:S02]  /*fe610*/  ISETP.LT.AND P4, PT, R123, c[0x0][0x178], !P0 ;  /* 0x00005e007b007a0c */ /* 0x000fe40004781270 */
[----:B------:R-:W-:Y:S02]  /*fe620*/  LEA.HI.X.SX32 R211, R10, c[0x0][0x174], 0x2, P5 ;  /* 0x00005d000ad37a11 */ /* 0x000fe400028f16ff */
[----:B------:R-:W-:Y:S01]  /*fe630*/  LEA R208, P5, R15, c[0x0][0x170], 0x2 ;  /* 0x00005c000fd07a11 */ /* 0x000fe200078a10ff */
[----:B------:R-:W-:-:S03]  /*fe640*/  IMAD.WIDE R2, R232, 0x4, R8 ;  /* 0x00000004e8027825 */ /* 0x000fc600078e0208 */
[----:B------:R-:W-:Y:S02]  /*fe650*/  LEA.HI.X.SX32 R209, R15, c[0x0][0x174], 0x2, P5 ;  /* 0x00005d000fd17a11 */ /* 0x000fe400028f16ff */
[----:B------:R-:W-:-:S03]  /*fe660*/  LEA R15, R228, R15, 0x5 ;  /* 0x0000000fe40f7211 */ /* 0x000fc600078e28ff */
[----:B------:R1:W-:Y:S01]  /*fe670*/  @P4 STG.E [R2.64], R231 ;  /* 0x000000e702004986 */ /* 0x0003e2000c101904 */
[----:B------:R-:W-:Y:S01]  /*fe680*/  IMAD.WIDE R10, R232, 0x4, R210 ;  /* 0x00000004e80a7825 */ /* 0x000fe200078e02d2 */
[----:B------:R-:W-:-:S03]  /*fe690*/  LEA R14, P4, R15, c[0x0][0x170], 0x2 ;  /* 0x00005c000f0e7a11 */ /* 0x000fc600078810ff */
[----:B------:R-:W-:-:S04]  /*fe6a0*/  IMAD.WIDE R12, R232, 0x4, R208 ;  /* 0x00000004e80c7825 */ /* 0x000fc800078e02d0 */
[C---:B-1----:R-:W-:Y:S01]  /*fe6b0*/  IMAD R2, R228.reuse, 0x20, R15 ;  /* 0x00000020e4027824 */ /* 0x042fe200078e020f */
[----:B------:R1:W-:Y:S04]  /*fe6c0*/  @P3 STG.E [R10.64], R230 ;  /* 0x000000e60a003986 */ /* 0x0003e8000c101904 */
[----:B------:R-:W-:Y:S01]  /*fe6d0*/  LEA R3, R228, R2, 0x5 ;  /* 0x00000002e4037211 */ /* 0x000fe200078e28ff */
[----:B------:R1:W-:Y:S01]  /*fe6e0*/  @P2 STG.E [R12.64], R229 ;  /* 0x000000e50c002986 */ /* 0x0003e2000c101904 */
[----:B------:R-:W-:Y:S02]  /*fe6f0*/  ISETP.LT.AND P2, PT, R139, c[0x0][0x178], !P0 ;  /* 0x00005e008b007a0c */ /* 0x000fe40004741270 */
[----:B------:R-:W-:Y:S02]  /*fe700*/  LEA.HI.X.SX32 R15, R15, c[0x0][0x174], 0x2, P4 ;  /* 0x00005d000f0f7a11 */ /* 0x000fe400020f16ff */
[----:B------:R-:W-:-:S02]  /*fe710*/  ISETP.LT.AND P4, PT, R155, c[0x0][0x178], !P0 ;  /* 0x00005e009b007a0c */ /* 0x000fc40004781270 */
[C---:B-1----:R-:W-:Y:S02]  /*fe720*/  LEA R10, P6, R3.reuse, c[0x0][0x170], 0x2 ;  /* 0x00005c00030a7a11 */ /* 0x042fe400078c10ff */
[C---:B------:R-:W-:Y:S02]  /*fe730*/  LEA R12, P5, R2.reuse, c[0x0][0x170], 0x2 ;  /* 0x00005c00020c7a11 */ /* 0x040fe400078a10ff */
[----:B------:R-:W-:Y:S02]  /*fe740*/  LEA.HI.X.SX32 R11, R3, c[0x0][0x174], 0x2, P6 ;  /* 0x00005d00030b7a11 */ /* 0x000fe400030f16ff */
[----:B------:R-:W-:Y:S02]  /*fe750*/  LEA.HI.X.SX32 R13, R2, c[0x0][0x174], 0x2, P5 ;  /* 0x00005d00020d7a11 */ /* 0x000fe400028f16ff */
[----:B------:R-:W-:Y:S02]  /*fe760*/  ISETP.LT.AND P5, PT, R179, c[0x0][0x178], !P0 ;  /* 0x00005e00b3007a0c */ /* 0x000fe400047a1270 */
[----:B------:R-:W-:Y:S01]  /*fe770*/  ISETP.LT.AND P0, PT, R194, c[0x0][0x178], !P1 ;  /* 0x00005e00c2007a0c */ /* 0x000fe20004f01270 */
[----:B------:R-:W-:Y:S01]  /*fe780*/  IMAD.WIDE R2, R232, 0x4, R14 ;  /* 0x00000004e8027825 */ /* 0x000fe200078e020e */
[----:B------:R-:W-:-:S03]  /*fe790*/  ISETP.LT.AND P6, PT, R227, c[0x0][0x178], !P1 ;  /* 0x00005e00e3007a0c */ /* 0x000fc60004fc1270 */
[----:B------:R-:W-:-:S04]  /*fe7a0*/  IMAD.WIDE R228, R232, 0x4, R12 ;  /* 0x00000004e8e47825 */ /* 0x000fc800078e020c */
[C---:B------:R-:W-:Y:S01]  /*fe7b0*/  IMAD.WIDE R230, R232.reuse, 0x4, R10 ;  /* 0x00000004e8e67825 */ /* 0x040fe200078e020a */
[----:B------:R-:W-:Y:S01]  /*fe7c0*/  IADD3 R232, R232, c[0x0][0x198], RZ ;  /* 0x00006600e8e87a10 */ /* 0x000fe20007ffe0ff */
[----:B--2---:R1:W-:Y:S04]  /*fe7d0*/  @P2 STG.E [R2.64], R241 ;  /* 0x000000f102002986 */ /* 0x0043e8000c101904 */
[----:B---3--:R2:W-:Y:S04]  /*fe7e0*/  @P4 STG.E [R228.64], R239 ;  /* 0x000000efe4004986 */ /* 0x0085e8000c101904 */
[----:B------:R3:W-:Y:S01]  /*fe7f0*/  @P5 STG.E [R230.64], R236 ;  /* 0x000000ece6005986 */ /* 0x0007e2000c101904 */
[----:B-1----:R-:W-:-:S03]  /*fe800*/  IMAD.WIDE R2, R232, 0x4, R6 ;  /* 0x00000004e8027825 */ /* 0x002fc600078e0206 */
[----:B------:R-:W4:Y:S01]  /*fe810*/  LDL.LU R241, [R1+0x580c] ;  /* 0x00580c0001f17983 */ /* 0x000f220000300800 */
[----:B--2---:R-:W-:-:S03]  /*fe820*/  IMAD.WIDE R228, R232, 0x4, R4 ;  /* 0x00000004e8e47825 */ /* 0x004fc600078e0204 */
[----:B------:R-:W2:Y:S04]  /*fe830*/  LDL.LU R239, [R1+0x94] ;  /* 0x0000940001ef7983 */ /* 0x000ea80000300800 */
[----:B---3--:R-:W-:Y:S04]  /*fe840*/  @P0 STG.E [R2.64], R249 ;  /* 0x000000f902000986 */ /* 0x008fe8000c101904 */
[----:B------:R-:W3:Y:S04]  /*fe850*/  LDL.LU R236, [R1+0xc80] ;  /* 0x000c800001ec7983 */ /* 0x000ee80000300800 */
[----:B------:R1:W-:Y:S04]  /*fe860*/  @P6 STG.E [R228.64], R243 ;  /* 0x000000f3e4006986 */ /* 0x0003e8000c101904 */
[----:B-1----:R-:W3:Y:S01]  /*fe870*/  LDL.LU R243, [R1+0x53d4] ;  /* 0x0053d40001f37983 */ /* 0x002ee20000300800 */
[----:B------:R-:W-:Y:S01]  /*fe880*/  ISETP.LT.AND P3, PT, R123, c[0x0][0x178], !P1 ;  /* 0x00005e007b007a0c */ /* 0x000fe20004f61270 */
[----:B------:R-:W-:Y:S01]  /*fe890*/  IMAD.WIDE R230, R232, 0x4, R8 ;  /* 0x00000004e8e67825 */ /* 0x000fe200078e0208 */
[----:B------:R-:W-:-:S02]  /*fe8a0*/  ISETP.LT.AND P5, PT, R195, c[0x0][0x178], !P1 ;  /* 0x00005e00c3007a0c */ /* 0x000fc40004fa1270 */
[----:B------:R-:W-:Y:S02]  /*fe8b0*/  ISETP.LT.AND P2, PT, R75, c[0x0][0x178], !P1 ;  /* 0x00005e004b007a0c */ /* 0x000fe40004f41270 */
[----:B------:R-:W-:Y:S01]  /*fe8c0*/  ISETP.LT.AND P4, PT, R139, c[0x0][0x178], !P1 ;  /* 0x00005e008b007a0c */ /* 0x000fe20004f81270 */
[----:B------:R-:W-:Y:S01]  /*fe8d0*/  IMAD.WIDE R2, R232, 0x4, R210 ;  /* 0x00000004e8027825 */ /* 0x000fe200078e02d2 */
[----:B------:R-:W-:Y:S02]  /*fe8e0*/  ISETP.GE.AND P0, PT, R233, c[0x0][0x17c], PT ;  /* 0x00005f00e9007a0c */ /* 0x000fe40003f06270 */
[----:B------:R-:W4:Y:S04]  /*fe8f0*/  LDL.LU R233, [R1+0xc60] ;  /* 0x000c600001e97983 */ /* 0x000f280000300800 */
[----:B------:R1:W-:Y:S01]  /*fe900*/  @P3 STG.E [R230.64], R238 ;  /* 0x000000eee6003986 */ /* 0x0003e2000c101904 */
[----:B------:R-:W-:-:S02]  /*fe910*/  ISETP.LT.AND P3, PT, R155, c[0x0][0x178], !P1 ;  /* 0x00005e009b007a0c */ /* 0x000fc40004f61270 */
[----:B------:R-:W-:Y:S01]  /*fe920*/  ISETP.LT.AND P1, PT, R179, c[0x0][0x178], !P1 ;  /* 0x00005e00b3007a0c */ /* 0x000fe20004f21270 */
[C---:B------:R-:W-:Y:S01]  /*fe930*/  IMAD.WIDE R228, R232.reuse, 0x4, R208 ;  /* 0x00000004e8e47825 */ /* 0x040fe200078e02d0 */
[----:B------:R1:W-:Y:S04]  /*fe940*/  @P5 STG.E [R2.64], R234 ;  /* 0x000000ea02005986 */ /* 0x0003e8000c101904 */
[----:B------:R1:W-:Y:S02]  /*fe950*/  @P2 STG.E [R228.64], R235 ;  /* 0x000000ebe4002986 */ /* 0x0003e4000c101904 */
[C---:B-1----:R-:W-:Y:S02]  /*fe960*/  IMAD.WIDE R230, R232.reuse, 0x4, R14 ;  /* 0x00000004e8e67825 */ /* 0x042fe400078e020e */
[----:B------:R-:W4:Y:S02]  /*fe970*/  LDL.LU R238, [R1+0xc40] ;  /* 0x000c400001ee7983 */ /* 0x000f240000300800 */
[----:B------:R-:W-:-:S02]  /*fe980*/  IMAD.WIDE R2, R232, 0x4, R12 ;  /* 0x00000004e8027825 */ /* 0x000fc400078e020c */
[----:B------:R1:W-:Y:S02]  /*fe990*/  @P4 STG.E [R230.64], R242 ;  /* 0x000000f2e6004986 */ /* 0x0003e4000c101904 */
[----:B------:R-:W-:Y:S02]  /*fe9a0*/  IMAD.WIDE R228, R232, 0x4, R10 ;  /* 0x00000004e8e47825 */ /* 0x000fe400078e020a */
[----:B------:R-:W4:Y:S04]  /*fe9b0*/  LDL.LU R235, [R1+0x6b0] ;  /* 0x0006b00001eb7983 */ /* 0x000f280000300800 */
[----:B------:R-:W4:Y:S04]  /*fe9c0*/  LDL.LU R249, [R1+0x4c0] ;  /* 0x0004c00001f97983 */ /* 0x000f280000300800 */
[----:B-1----:R-:W4:Y:S04]  /*fe9d0*/  LDL.LU R242, [R1+0x2c0] ;  /* 0x0002c00001f27983 */ /* 0x002f280000300800 */
[----:B--2---:R1:W-:Y:S04]  /*fe9e0*/  @P3 STG.E [R2.64], R239 ;  /* 0x000000ef02003986 */ /* 0x0043e8000c101904 */
[----:B------:R2:W-:Y:S01]  /*fe9f0*/  @P1 STG.E [R228.64], R237 ;  /* 0x000000ede4001986 */ /* 0x0005e2000c101904 */
[----:B---3--:R-:W-:-:S03]  /*fea00*/  ISETP.GE.AND P2, PT, R243, c[0x0][0x17c], PT ;  /* 0x00005f00f3007a0c */ /* 0x008fc60003f46270 */
[----:B------:R-:W3:Y:S04]  /*fea10*/  LDL.LU R243, [R1+0x904] ;  /* 0x0009040001f37983 */ /* 0x000ee80000300800 */
[----:B-1----:R-:W3:Y:S04]  /*fea20*/  LDL.LU R239, [R1+0x6b4] ;  /* 0x0006b40001ef7983 */ /* 0x002ee80000300800 */
[----:B--2---:R-:W2:Y:S01]  /*fea30*/  LDL.LU R237, [R1+0x900] ;  /* 0x0009000001ed7983 */ /* 0x004ea20000300800 */
[----:B------:R-:W-:Y:S02]  /*fea40*/  ISETP.LT.AND P6, PT, R194, c[0x0][0x178], !P0 ;  /* 0x00005e00c2007a0c */ /* 0x000fe400047c1270 */
[----:B------:R-:W-:-:S02]  /*fea50*/  ISETP.LT.AND P5, PT, R227, c[0x0][0x178], !P0 ;  /* 0x00005e00e3007a0c */ /* 0x000fc400047a1270 */
[----:B------:R-:W-:Y:S02]  /*fea60*/  IADD3 R234, R232, c[0x0][0x198], RZ ;  /* 0x00006600e8ea7a10 */ /* 0x000fe40007ffe0ff */
[----:B------:R-:W-:-:S03]  /*fea70*/  ISETP.LT.AND P4, PT, R123, c[0x0][0x178], !P0 ;  /* 0x00005e007b007a0c */ /* 0x000fc60004781270 */
[----:B------:R-:W-:-:S04]  /*fea80*/  IMAD.WIDE R230, R234, 0x4, R6 ;  /* 0x00000004eae67825 */ /* 0x000fc800078e0206 */
[C---:B------:R-:W-:Y:S01]  /*fea90*/  IMAD.WIDE R2, R234.reuse, 0x4, R4 ;  /* 0x00000004ea027825 */ /* 0x040fe200078e0204 */
[----:B------:R1:W-:Y:S01]  /*feaa0*/  @P6 STG.E [R230.64], R236 ;  /* 0x000000ece6006986 */ /* 0x0003e2000c101904 */
[----:B------:R-:W-:Y:S02]  /*feab0*/  ISETP.LT.AND P3, PT, R195, c[0x0][0x178], !P0 ;  /* 0x00005e00c3007a0c */ /* 0x000fe40004761270 */
[----:B------:R-:W-:Y:S01]  /*feac0*/  ISETP.LT.AND P1, PT, R75, c[0x0][0x178], !P0 ;  /* 0x00005e004b007a0c */ /* 0x000fe20004721270 */
[----:B----4-:R4:W-:Y:S01]  /*fead0*/  @P5 STG.E [R2.64], R233 ;  /* 0x000000e902005986 */ /* 0x0109e2000c101904 */
[----:B------:R-:W-:Y:S01]  /*feae0*/  ISETP.LT.AND P5, PT, R139, c[0x0][0x178], !P0 ;  /* 0x00005e008b007a0c */ /* 0x000fe200047a1270 */
[----:B------:R-:W-:-:S05]  /*feaf0*/  IMAD.WIDE R228, R234, 0x4, R8 ;  /* 0x00000004eae47825 */ /* 0x000fca00078e0208 */
[----:B------:R4:W-:Y:S01]  /*feb00*/  @P4 STG.E [R228.64], R238 ;  /* 0x000000eee4004986 */ /* 0x0009e2000c101904 */
[----:B-1----:R-:W-:-:S04]  /*feb10*/  IMAD.WIDE R230, R234, 0x4, R14 ;  /* 0x00000004eae67825 */ /* 0x002fc800078e020e */
[----:B----4-:R-:W-:-:S04]  /*feb20*/  IMAD.WIDE R2, R234, 0x4, R210 ;  /* 0x00000004ea027825 */ /* 0x010fc800078e02d2 */
[----:B------:R-:W-:Y:S01]  /*feb30*/  IMAD.WIDE R228, R234, 0x4, R208 ;  /* 0x00000004eae47825 */ /* 0x000fe200078e02d0 */
[----:B------:R-:W4:Y:S04]  /*feb40*/  LDL.LU R238, [R1+0xc64] ;  /* 0x000c640001ee7983 */ /* 0x000f280000300800 */
[----:B------:R-:W3:Y:S04]  /*feb50*/  LDL.LU R236, [R1+0xc44] ;  /* 0x000c440001ec7983 */ /* 0x000ee80000300800 */
[----:B--2---:R-:W-:Y:S04]  /*feb60*/  @P3 STG.E [R2.64], R237 ;  /* 0x000000ed02003986 */ /* 0x004fe8000c101904 */
[----:B------:R-:W-:Y:S04]  /*feb70*/  @P1 STG.E [R228.64], R235 ;  /* 0x000000ebe4001986 */ /* 0x000fe8000c101904 */
[----:B------:R1:W-:Y:S04]  /*feb80*/  @P5 STG.E [R230.64], R249 ;  /* 0x000000f9e6005986 */ /* 0x0003e8000c101904 */
[----:B-1----:R-:W2:Y:S04]  /*feb90*/  LDL.LU R231, [R1+0xc84] ;  /* 0x000c840001e77983 */ /* 0x002ea80000300800 */
[----:B------:R-:W3:Y:S04]  /*feba0*/  LDL.LU R237, [R1+0x53d8] ;  /* 0x0053d80001ed7983 */ /* 0x000ee80000300800 */
[----:B------:R-:W3:Y:S01]  /*febb0*/  LDL.LU R249, [R1+0x4c4] ;  /* 0x0004c40001f97983 */ /* 0x000ee20000300800 */
[----:B------:R-:W-:-:S02]  /*febc0*/  ISETP.LT.AND P6, PT, R155, c[0x0][0x178], !P0 ;  /* 0x00005e009b007a0c */ /* 0x000fc400047c1270 */
[----:B------:R-:W-:Y:S02]  /*febd0*/  ISETP.LT.AND P0, PT, R179, c[0x0][0x178], !P0 ;  /* 0x00005e00b3007a0c */ /* 0x000fe40004701270 */
[----:B------:R-:W-:Y:S01]  /*febe0*/  ISETP.LT.AND P4, PT, R194, c[0x0][0x178], !P2 ;  /* 0x00005e00c2007a0c */ /* 0x000fe20005781270 */
[C---:B------:R-:W-:Y:S01]  /*febf0*/  IMAD.WIDE R232, R234.reuse, 0x4, R12 ;  /* 0x00000004eae87825 */ /* 0x040fe200078e020c */
[C---:B------:R-:W-:Y:S02]  /*fec00*/  IADD3 R235, R234.reuse, c[0x0][0x198], RZ ;  /* 0x00006600eaeb7a10 */ /* 0x040fe40007ffe0ff */
[----:B------:R-:W-:Y:S01]  /*fec10*/  ISETP.LT.AND P1, PT, R227, c[0x0][0x178], !P2 ;  /* 0x00005e00e3007a0c */ /* 0x000fe20005721270 */
[----:B------:R-:W-:Y:S01]  /*fec20*/  IMAD.WIDE R2, R234, 0x4, R10 ;  /* 0x00000004ea027825 */ /* 0x000fe200078e020a */
[----:B------:R-:W-:Y:S02]  /*fec30*/  ISETP.LT.AND P3, PT, R123, c[0x0][0x178], !P2 ;  /* 0x00005e007b007a0c */ /* 0x000fe40005761270 */
[----:B------:R-:W-:Y:S01]  /*fec40*/  ISETP.LT.AND P5, PT, R195, c[0x0][0x178], !P2 ;  /* 0x00005e00c3007a0c */ /* 0x000fe200057a1270 */
[----:B------:R1:W-:Y:S01]  /*fec50*/  @P6 STG.E [R232.64], R242 ;  /* 0x000000f2e8006986 */ /* 0x0003e2000c101904 */
[----:B------:R-:W-:Y:S01]  /*fec60*/  IMAD.WIDE R228, R235, 0x4, R6 ;  /* 0x00000004ebe47825 */ /* 0x000fe200078e0206 */
[----:B------:R-:W-:-:S02]  /*fec70*/  ISETP.LT.AND P6, PT, R75, c[0x0][0x178], !P2 ;  /* 0x00005e004b007a0c */ /* 0x000fc400057c1270 */
[----:B------:R4:W-:Y:S04]  /*fec80*/  @P0 STG.E [R2.64], R240 ;  /* 0x000000f002000986 */ /* 0x0009e8000c101904 */
[----:B-1----:R-:W3:Y:S01]  /*fec90*/  LDL.LU R242, [R1+0x2c4] ;  /* 0x0002c40001f27983 */ /* 0x002ee20000300800 */
[----:B------:R-:W-:-:S03]  /*feca0*/  IMAD.WIDE R232, R235, 0x4, R208 ;  /* 0x00000004ebe87825 */ /* 0x000fc600078e02d0 */
[----:B----4-:R-:W4:Y:S01]  /*fecb0*/  LDL.LU R240, [R1+0xcd0] ;  /* 0x000cd00001f07983 */ /* 0x010f220000300800 */
[----:B------:R-:W-:-:S03]  /*fecc0*/  IMAD.WIDE R2, R235, 0x4, R4 ;  /* 0x00000004eb027825 */ /* 0x000fc600078e0204 */
[----:B------:R-:W4:Y:S04]  /*fecd0*/  LDL.LU R234, [R1+0xcb0] ;  /* 0x000cb00001ea7983 */ /* 0x000f280000300800 */
[----:B--2---:R1:W-:Y:S01]  /*fece0*/  @P4 STG.E [R228.64], R231 ;  /* 0x000000e7e4004986 */ /* 0x0043e2000c101904 */
[----:B------:R-:W-:-:S03]  /*fecf0*/  ISETP.LT.AND P4, PT, R139, c[0x0][0x178], !P2 ;  /* 0x00005e008b007a0c */ /* 0x000fc60005781270 */
[----:B------:R2:W-:Y:S01]  /*fed00*/  @P1 STG.E [R2.64], R238 ;  /* 0x000000ee02001986 */ /* 0x0005e2000c101904 */
[----:B-1----:R-:W-:-:S04]  /*fed10*/  IMAD.WIDE R228, R235, 0x4, R8 ;  /* 0x00000004ebe47825 */ /* 0x002fc800078e0208 */
[C---:B------:R-:W-:Y:S01]  /*fed20*/  IMAD.WIDE R230, R235.reuse, 0x4, R210 ;  /* 0x00000004ebe67825 */ /* 0x040fe200078e02d2 */
[----:B---3--:R-:W-:Y:S04]  /*fed30*/  @P3 STG.E [R228.64], R236 ;  /* 0x000000ece4003986 */ /* 0x008fe8000c101904 */
[----:B------:R-:W-:Y:S01]  /*fed40*/  @P5 STG.E [R230.64], R243 ;  /* 0x000000f3e6005986 */ /* 0x000fe2000c101904 */
[----:B--2---:R-:W-:-:S03]  /*fed50*/  IMAD.WIDE R2, R235, 0x4, R14 ;  /* 0x00000004eb027825 */ /* 0x004fc600078e020e */
[----:B------:R-:W2:Y:S04]  /*fed60*/  LDL.LU R238, [R1+0x5808] ;  /* 0x0058080001ee7983 */ /* 0x000ea80000300800 */
[----:B------:R1:W-:Y:S04]  /*fed70*/  @P6 STG.E [R232.64], R239 ;  /* 0x000000efe8006986 */ /* 0x0003e8000c101904 */
[----:B------:R3:W-:Y:S04]  /*fed80*/  @P4 STG.E [R2.64], R249 ;  /* 0x000000f902004986 */ /* 0x0007e8000c101904 */
[----:B-1----:R-:W2:Y:S04]  /*fed90*/  LDL.LU R239, [R1+0x53dc] ;  /* 0x0053dc0001ef7983 */ /* 0x002ea80000300800 */
[----:B------:R-:W2:Y:S04]  /*feda0*/  LDL.LU R236, [R1+0xc70] ;  /* 0x000c700001ec7983 */ /* 0x000ea80000300800 */
[----:B------:R-:W2:Y:S04]  /*fedb0*/  LDL.LU R243, [R1+0xaf0] ;  /* 0x000af00001f37983 */ /* 0x000ea80000300800 */
[----:B---3--:R-:W3:Y:S01]  /*fedc0*/  LDL.LU R3, [R1+0xc90] ;  /* 0x000c900001037983 */ /* 0x008ee20000300800 */
[----:B------:R-:W-:-:S02]  /*fedd0*/  ISETP.LT.AND P0, PT, R155, c[0x0][0x178], !P2 ;  /* 0x00005e009b007a0c */ /* 0x000fc40005701270 */
[----:B------:R-:W-:Y:S01]  /*fede0*/  ISETP.GE.AND P1, PT, R237, c[0x0][0x17c], PT ;  /* 0x00005f00ed007a0c */ /* 0x000fe20003f26270 */
[----:B------:R-:W-:Y:S01]  /*fedf0*/  IMAD.WIDE R228, R235, 0x4, R12 ;  /* 0x00000004ebe47825 */ /* 0x000fe200078e020c */
[----:B------:R-:W-:Y:S01]  /*fee00*/  ISETP.LT.AND P2, PT, R179, c[0x0][0x178], !P2 ;  /* 0x00005e00b3007a0c */ /* 0x000fe20005741270 */
[----:B------:R-:W3:Y:S01]  /*fee10*/  LDL.LU R237, [R1+0x890] ;  /* 0x0008900001ed7983 */ /* 0x000ee20000300800 */
[----:B------:R-:W-:Y:S02]  /*fee20*/  ISETP.LT.AND P3, PT, R194, c[0x0][0x178], !P1 ;  /* 0x00005e00c2007a0c */ /* 0x000fe40004f61270 */
[----:B------:R-:W-:Y:S01]  /*fee30*/  ISETP.LT.AND P5, PT, R227, c[0x0][0x178], !P1 ;  /* 0x00005e00e3007a0c */ /* 0x000fe20004fa1270 */
[----:B------:R-:W3:Y:S01]  /*fee40*/  LDL.LU R249, [R1+0x2a0] ;  /* 0x0002a00001f97983 */ /* 0x000ee20000300800 */
[----:B------:R-:W-:-:S03]  /*fee50*/  IADD3 R2, R235, c[0x0][0x198], RZ ;  /* 0x00006600eb027a10 */ /* 0x000fc60007ffe0ff */
[----:B------:R1:W-:Y:S01]  /*fee60*/  @P0 STG.E [R228.64], R242 ;  /* 0x000000f2e4000986 */ /* 0x0003e2000c101904 */
[----:B------:R-:W-:Y:S02]  /*fee70*/  ISETP.LT.AND P4, PT, R123, c[0x0][0x178], !P1 ;  /* 0x00005e007b007a0c */ /* 0x000fe40004f81270 */
[----:B------:R-:W-:Y:S01]  /*fee80*/  ISETP.LT.AND P0, PT, R195, c[0x0][0x178], !P1 ;  /* 0x00005e00c3007a0c */ /* 0x000fe20004f01270 */
[----:B------:R-:W-:Y:S01]  /*fee90*/  IMAD.WIDE R230, R2, 0x4, R6 ;  /* 0x0000000402e67825 */ /* 0x000fe200078e0206 */
[----:B------:R-:W-:-:S03]  /*feea0*/  ISETP.LT.AND P6, PT, R75, c[0x0][0x178], !P1 ;  /* 0x00005e004b007a0c */ /* 0x000fc60004fc1270 */
[----:B-1----:R-:W-:Y:S02]  /*feeb0*/  IMAD.WIDE R228, R235, 0x4, R10 ;  /* 0x00000004ebe47825 */ /* 0x002fe400078e020a */
[----:B------:R-:W3:Y:S02]  /*feec0*/  LDL.LU R235, [R1+0x910] ;  /* 0x0009100001eb7983 */ /* 0x000ee40000300800 */
[C---:B------:R-:W-:Y:S02]  /*feed0*/  IMAD.WIDE R232, R2.reuse, 0x4, R4 ;  /* 0x0000000402e87825 */ /* 0x040fe400078e0204 */
[----:B------:R1:W-:Y:S04]  /*feee0*/  @P2 STG.E [R228.64], R241 ;  /* 0x000000f1e4002986 */ /* 0x0003e8000c101904 */
[----:B------:R-:W3:Y:S04]  /*feef0*/  LDL.LU R242, [R1+0xc94] ;  /* 0x000c940001f27983 */ /* 0x000ee80000300800 */
[----:B----4-:R4:W-:Y:S01]  /*fef00*/  @P3 STG.E [R230.64], R240 ;  /* 0x000000f0e6003986 */ /* 0x0109e2000c101904 */
[----:B-1----:R-:W-:-:S03]  /*fef10*/  IMAD.WIDE R228, R2, 0x4, R8 ;  /* 0x0000000402e47825 */ /* 0x002fc600078e0208 */
[----:B------:R1:W-:Y:S01]  /*fef20*/  @P5 STG.E [R232.64], R234 ;  /* 0x000000eae8005986 */ /* 0x0003e2000c101904 */
[----:B----4-:R-:W-:-:S04]  /*fef30*/  IMAD.WIDE R230, R2, 0x4, R210 ;  /* 0x0000000402e67825 */ /* 0x010fc800078e02d2 */
[----:B-1----:R-:W-:Y:S01]  /*fef40*/  IMAD.WIDE R232, R2, 0x4, R208 ;  /* 0x0000000402e87825 */ /* 0x002fe200078e02d0 */
[----:B--2---:R-:W-:Y:S02]  /*fef50*/  ISETP.GE.AND P2, PT, R239, c[0x0][0x17c], PT ;  /* 0x00005f00ef007a0c */ /* 0x004fe40003f46270 */
[----:B------:R-:W2:Y:S04]  /*fef60*/  LDL.LU R239, [R1+0x914] ;  /* 0x0009140001ef7983 */ /* 0x000ea80000300800 */
[----:B------:R-:W4:Y:S04]  /*fef70*/  LDL.LU R240, [R1+0xcd4] ;  /* 0x000cd40001f07983 */ /* 0x000f280000300800 */
[----:B------:R-:W2:Y:S04]  /*fef80*/  LDL.LU R234, [R1+0xcb4] ;  /* 0x000cb40001ea7983 */ /* 0x000ea80000300800 */
[----:B---3--:R1:W-:Y:S04]  /*fef90*/  @P4 STG.E [R228.64], R3 ;  /* 0x00000003e4004986 */ /* 0x0083e8000c101904 */
[----:B------:R3:W-:Y:S04]  /*fefa0*/  @P0 STG.E [R230.64], R236 ;  /* 0x000000ece6000986 */ /* 0x0007e8000c101904 */
[----:B------:R3:W-:Y:S04]  /*fefb0*/  @P6 STG.E [R232.64], R243 ;  /* 0x000000f3e8006986 */ /* 0x0007e8000c101904 */
[----:B-1----:R-:W2:Y:S04]  /*fefc0*/  LDL.LU R3, [R1+0x53e0] ;  /* 0x0053e00001037983 */ /* 0x002ea80000300800 */
[----:B---3--:R-:W2:Y:S04]  /*fefd0*/  LDL.LU R236, [R1+0xc74] ;  /* 0x000c740001ec7983 */ /* 0x008ea80000300800 */
[----:B------:R-:W2:Y:S01]  /*fefe0*/  LDL.LU R243, [R1+0xaf4] ;  /* 0x000af40001f37983 */ /* 0x000ea20000300800 */
[----:B------:R-:W-:-:S02]  /*feff0*/  ISETP.LT.AND P3, PT, R139, c[0x0][0x178], !P1 ;  /* 0x00005e008b007a0c */ /* 0x000fc40004f61270 */
[----:B------:R-:W-:Y:S02]  /*ff000*/  ISETP.LT.AND P5, PT, R155, c[0x0][0x178], !P1 ;  /* 0x00005e009b007a0c */ /* 0x000fe40004fa1270 */
[----:B------:R-:W-:Y:S01]  /*ff010*/  ISETP.LT.AND P1, PT, R179, c[0x0][0x178], !P1 ;  /* 0x00005e00b3007a0c */ /* 0x000fe20004f21270 */
[----:B------:R-:W-:Y:S01]  /*ff020*/  IMAD.WIDE R232, R2, 0x4, R14 ;  /* 0x0000000402e87825 */ /* 0x000fe200078e020e */
[----:B------:R-:W-:Y:S02]  /*ff030*/  ISETP.LT.AND P0, PT, R194, c[0x0][0x178], !P2 ;  /* 0x00005e00c2007a0c */ /* 0x000fe40005701270 */
[----:B------:R-:W-:Y:S01]  /*ff040*/  ISETP.LT.AND P6, PT, R227, c[0x0][0x178], !P2 ;  /* 0x00005e00e3007a0c */ /* 0x000fe200057c1270 */
[----:B------:R-:W-:Y:S01]  /*ff050*/  IMAD.WIDE R230, R2, 0x4, R12 ;  /* 0x0000000402e67825 */ /* 0x000fe200078e020c */
[----:B------:R-:W-:-:S03]  /*ff060*/  ISETP.LT.AND P4, PT, R123, c[0x0][0x178], !P2 ;  /* 0x00005e007b007a0c */ /* 0x000fc60005781270 */
[C---:B------:R-:W-:Y:S01]  /*ff070*/  IMAD.WIDE R228, R2.reuse, 0x4, R10 ;  /* 0x0000000402e47825 */ /* 0x040fe200078e020a */
[----:B------:R-:W-:Y:S01]  /*ff080*/  IADD3 R2, R2, c[0x0][0x198], RZ ;  /* 0x0000660002027a10 */ /* 0x000fe20007ffe0ff */
[----:B------:R1:W-:Y:S01]  /*ff090*/  @P3 STG.E [R232.64], R235 ;  /* 0x000000ebe8003986 */ /* 0x0003e2000c101904 */
[----:B------:R-:W-:-:S03]  /*ff0a0*/  ISETP.LT.AND P3, PT, R139, c[0x0][0x178], !P2 ;  /* 0x00005e008b007a0c */ /* 0x000fc60005761270 */
[----:B------:R1:W-:Y:S01]  /*ff0b0*/  @P5 STG.E [R230.64], R237 ;  /* 0x000000ede6005986 */ /* 0x0003e2000c101904 */
[----:B------:R-:W-:-:S03]  /*ff0c0*/  ISETP.LT.AND P5, PT, R195, c[0x0][0x178], !P2 ;  /* 0x00005e00c3007a0c */ /* 0x000fc600057a1270 */
[----:B------:R1:W-:Y:S01]  /*ff0d0*/  @P1 STG.E [R228.64], R249 ;  /* 0x000000f9e4001986 */ /* 0x0003e2000c101904 */
[----:B------:R-:W-:Y:S01]  /*ff0e0*/  ISETP.LT.AND P1, PT, R75, c[0x0][0x178], !P2 ;  /* 0x00005e004b007a0c */ /* 0x000fe20005721270 */
[----:B-1----:R-:W-:-:S04]  /*ff0f0*/  IMAD.WIDE R232, R2, 0x4, R8 ;  /* 0x0000000402e87825 */ /* 0x002fc800078e0208 */
[C---:B------:R-:W-:Y:S01]  /*ff100*/  IMAD.WIDE R230, R2.reuse, 0x4, R4 ;  /* 0x0000000402e67825 */ /* 0x040fe200078e0204 */
[----:B------:R-:W2:Y:S03]  /*ff110*/  LDL.LU R237, [R1+0x894] ;  /* 0x0008940001ed7983 */ /* 0x000ea60000300800 */
[C---:B------:R-:W-:Y:S01]  /*ff120*/  IMAD.WIDE R228, R2.reuse, 0x4, R6 ;  /* 0x0000000402e47825 */ /* 0x040fe200078e0206 */
[----:B------:R-:W2:Y:S04]  /*ff130*/  LDL.LU R249, [R1+0x2a4] ;  /* 0x0002a40001f97983 */ /* 0x000ea80000300800 */
[----:B----4-:R1:W-:Y:S04]  /*ff140*/  @P0 STG.E [R228.64], R240 ;  /* 0x000000f0e4000986 */ /* 0x0103e8000c101904 */
[----:B--2---:R2:W-:Y:S04]  /*ff150*/  @P6 STG.E [R230.64], R234 ;  /* 0x000000eae6006986 */ /* 0x0045e8000c101904 */
[----:B------:R4:W-:Y:S01]  /*ff160*/  @P4 STG.E [R232.64], R242 ;  /* 0x000000f2e8004986 */ /* 0x0009e2000c101904 */
[----:B-1----:R-:W-:-:S03]  /*ff170*/  IMAD.WIDE R228, R2, 0x4, R210 ;  /* 0x0000000402e47825 */ /* 0x002fc600078e02d2 */
[----:B------:R-:W3:Y:S01]  /*ff180*/  LDL.LU R240, [R1+0x53e4] ;  /* 0x0053e40001f07983 */ /* 0x000ee20000300800 */
[----:B--2---:R-:W-:-:S04]  /*ff190*/  IMAD.WIDE R230, R2, 0x4, R208 ;  /* 0x0000000402e67825 */ /* 0x004fc800078e02d0 */
[----:B----4-:R-:W-:Y:S01]  /*ff1a0*/  IMAD.WIDE R232, R2, 0x4, R14 ;  /* 0x0000000402e87825 */ /* 0x010fe200078e020e */
[----:B------:R-:W2:Y:S04]  /*ff1b0*/  LDL.LU R242, [R1+0xce0] ;  /* 0x000ce00001f27983 */ /* 0x000ea80000300800 */
[----:B------:R-:W-:Y:S04]  /*ff1c0*/  @P5 STG.E [R228.64], R236 ;  /* 0x000000ece4005986 */ /* 0x000fe8000c101904 */
[----:B------:R-:W-:Y:S04]  /*ff1d0*/  @P1 STG.E [R230.64], R243 ;  /* 0x000000f3e6001986 */ /* 0x000fe8000c101904 */
[----:B------:R1:W-:Y:S04]  /*ff1e0*/  @P3 STG.E [R232.64], R239 ;  /* 0x000000efe8003986 */ /* 0x0003e8000c101904 */
[----:B-1----:R-:W4:Y:S04]  /*ff1f0*/  LDL.LU R232, [R1+0xd00] ;  /* 0x000d000001e87983 */ /* 0x002f280000300800 */
[----:B------:R-:W2:Y:S01]  /*ff200*/  LDL.LU R233, [R1+0xcf0] ;  /* 0x000cf00001e97983 */ /* 0x000ea20000300800 */
[----:B------:R-:W-:-:S02]  /*ff210*/  ISETP.LT.AND P4, PT, R155, c[0x0][0x178], !P2 ;  /* 0x00005e009b007a0c */ /* 0x000fc40005781270 */
[----:B------:R-:W-:Y:S01]  /*ff220*/  ISETP.LT.AND P2, PT, R179, c[0x0][0x178], !P2 ;  /* 0x00005e00b3007a0c */ /* 0x000fe20005741270 */
[----:B------:R-:W2:Y:S01]  /*ff230*/  LDL.LU R239, [R1+0xcc0] ;  /* 0x000cc00001ef7983 */ /* 0x000ea20000300800 */
[----:B------:R-:W-:Y:S01]  /*ff240*/  ISETP.GE.AND P0, PT, R3, c[0x0][0x17c], PT ;  /* 0x00005f0003007a0c */ /* 0x000fe20003f06270 */
[C---:B------:R-:W-:Y:S01]  /*ff250*/  IMAD.WIDE R228, R2.reuse, 0x4, R12 ;  /* 0x0000000402e47825 */ /* 0x040fe200078e020c */
[----:B------:R-:W-:Y:S01]  /*ff260*/  IADD3 R234, R2, c[0x0][0x198], RZ ;  /* 0x0000660002ea7a10 */ /* 0x000fe20007ffe0ff */
[----:B------:R-:W2:Y:S01]  /*ff270*/  LDL.LU R235, [R1+0xca0] ;  /* 0x000ca00001eb7983 */ /* 0x000ea20000300800 */
[----:B------:R-:W-:Y:S02]  /*ff280*/  ISETP.LT.AND P6, PT, R194, c[0x0][0x178], !P0 ;  /* 0x00005e00c2007a0c */ /* 0x000fe400047c1270 */
[----:B------:R-:W-:Y:S01]  /*ff290*/  ISETP.LT.AND P5, PT, R227, c[0x0][0x178], !P0 ;  /* 0x00005e00e3007a0c */ /* 0x000fe200047a1270 */
[----:B------:R-:W-:Y:S01]  /*ff2a0*/  IMAD.WIDE R2, R2, 0x4, R10 ;  /* 0x0000000402027825 */ /* 0x000fe200078e020a */
[----:B------:R-:W-:Y:S01]  /*ff2b0*/  ISETP.LT.AND P3, PT, R123, c[0x0][0x178], !P0 ;  /* 0x00005e007b007a0c */ /* 0x000fe20004761270 */
[----:B------:R1:W-:Y:S02]  /*ff2c0*/  @P4 STG.E [R228.64], R237 ;  /* 0x000000ede4004986 */ /* 0x0003e4000c101904 */
[----:B------:R-:W-:-:S02]  /*ff2d0*/  IMAD.WIDE R230, R234, 0x4, R6 ;  /* 0x00000004eae67825 */ /* 0x000fc400078e0206 */
[----:B------:R-:W2:Y:S04]  /*ff2e0*/  LDL.LU R236, [R1+0xc30] ;  /* 0x000c300001ec7983 */ /* 0x000ea80000300800 */
[----:B------:R1:W-:Y:S04]  /*ff2f0*/  @P2 STG.E [R2.64], R249 ;  /* 0x000000f902002986 */ /* 0x0003e8000c101904 */
[----:B------:R-:W2:Y:S01]  /*ff300*/  LDL.LU R243, [R1+0xc00] ;  /* 0x000c000001f37983 */ /* 0x000ea20000300800 */
[----:B-1----:R-:W-:-:S04]  /*ff310*/  IMAD.WIDE R228, R234, 0x4, R8 ;  /* 0x00000004eae47825 */ /* 0x002fc800078e0208 */
[----:B------:R-:W-:Y:S01]  /*ff320*/  IMAD.WIDE R2, R234, 0x4, R4 ;  /* 0x00000004ea027825 */ /* 0x000fe200078e0204 */
[----:B---3--:R-:W-:Y:S02]  /*ff330*/  ISETP.GE.AND P1, PT, R240, c[0x0][0x17c], PT ;  /* 0x00005f00f0007a0c */ /* 0x008fe40003f26270 */
[----:B------:R-:W3:Y:S04]  /*ff340*/  LDL.LU R240, [R1+0x2b0] ;  /* 0x0002b00001f07983 */ /* 0x000ee80000300800 */
[----:B------:R-:W3:Y:S04]  /*ff350*/  LDL.LU R249, [R1+0xd04] ;  /* 0x000d040001f97983 */ /* 0x000ee80000300800 */
[----:B------:R-:W3:Y:S04]  /*ff360*/  LDL.LU R241, [R1+0xcc4] ;  /* 0x000cc40001f17983 */ /* 0x000ee80000300800 */
[----:B------:R-:W3:Y:S04]  /*ff370*/  LDL.LU R237, [R1+0xca4] ;  /* 0x000ca40001ed7983 */ /* 0x000ee80000300800 */
[----:B----4-:R-:W-:Y:S04]  /*ff380*/  @P6 STG.E [R230.64], R232 ;  /* 0x000000e8e6006986 */ /* 0x010fe8000c101904 */
[----:B--2---:R-:W-:Y:S04]  /*ff390*/  @P5 STG.E [R2.64], R233 ;  /* 0x000000e902005986 */ /* 0x004fe8000c101904 */
[----:B------:R1:W-:Y:S04]  /*ff3a0*/  @P3 STG.E [R228.64], R242 ;  /* 0x000000f2e4003986 */ /* 0x0003e8000c101904 */
[----:B-1----:R-:W2:Y:S01]  /*ff3b0*/  LDL.LU R242, [R1+0xcf4] ;  /* 0x000cf40001f27983 */ /* 0x002ea20000300800 */
[----:B------:R-:W-:-:S02]  /*ff3c0*/  ISETP.LT.AND P4, PT, R195, c[0x0][0x178], !P0 ;  /* 0x00005e00c3007a0c */ /* 0x000fc40004781270 */
[----:B------:R-:W-:Y:S01]  /*ff3d0*/  ISETP.LT.AND P2, PT, R75, c[0x0][0x178], !P0 ;  /* 0x00005e004b007a0c */ /* 0x000fe20004741270 */
[C---:B------:R-:W-:Y:S01]  /*ff3e0*/  IMAD.WIDE R2, R234.reuse, 0x4, R210 ;  /* 0x00000004ea027825 */ /* 0x040fe200078e02d2 */
[----:B------:R-:W-:Y:S02]  /*ff3f0*/  ISETP.LT.AND P5, PT, R139, c[0x0][0x178], !P0 ;  /* 0x00005e008b007a0c */ /* 0x000fe400047a1270 */
[----:B------:R-:W-:Y:S01]  /*ff400*/  ISETP.LT.AND P6, PT, R155, c[0x0][0x178], !P0 ;  /* 0x00005e009b007a0c */ /* 0x000fe200047c1270 */
[----:B------:R-:W-:Y:S01]  /*ff410*/  IMAD.WIDE R228, R234, 0x4, R208 ;  /* 0x00000004eae47825 */ /* 0x000fe200078e02d0 */
[----:B------:R-:W-:Y:S02]  /*ff420*/  ISETP.LT.AND P0, PT, R179, c[0x0][0x178], !P0 ;  /* 0x00005e00b3007a0c */ /* 0x000fe40004701270 */
[----:B------:R-:W-:Y:S01]  /*ff430*/  ISETP.LT.AND P3, PT, R194, c[0x0][0x178], !P1 ;  /* 0x00005e00c2007a0c */ /* 0x000fe20004f61270 */
[C---:B------:R-:W-:Y:S02]  /*ff440*/  IMAD.WIDE R230, R234.reuse, 0x4, R14 ;  /* 0x00000004eae67825 */ /* 0x040fe400078e020e */
[----:B------:R1:W-:Y:S02]  /*ff450*/  @P4 STG.E [R2.64], R239 ;  /* 0x000000ef02004986 */ /* 0x0003e4000c101904 */
[----:B------:R-:W-:-:S02]  /*ff460*/  IMAD.WIDE R232, R234, 0x4, R12 ;  /* 0x00000004eae87825 */ /* 0x000fc400078e020c */
[----:B------:R4:W-:Y:S01]  /*ff470*/  @P2 STG.E [R228.64], R235 ;  /* 0x000000ebe4002986 */ /* 0x0009e2000c101904 */
[----:B------:R-:W-:-:S03]  /*ff480*/  ISETP.LT.AND P2, PT, R227, c[0x0][0x178], !P1 ;  /* 0x00005e00e3007a0c */ /* 0x000fc60004f41270 */
[----:B------:R4:W-:Y:S01]  /*ff490*/  @P5 STG.E [R230.64], R236 ;  /* 0x000000ece6005986 */ /* 0x0009e2000c101904 */
[----:B-1----:R-:W-:-:S03]  /*ff4a0*/  IMAD.WIDE R2, R234, 0x4, R10 ;  /* 0x00000004ea027825 */ /* 0x002fc600078e020a */
[----:B------:R-:W2:Y:S01]  /*ff4b0*/  LDL.LU R239, [R1+0x5804] ;  /* 0x0058040001ef7983 */ /* 0x000ea20000300800 */
[----:B----4-:R-:W-:-:S03]  /*ff4c0*/  IADD3 R235, R234, c[0x0][0x198], RZ ;  /* 0x00006600eaeb7a10 */ /* 0x010fc60007ffe0ff */
[----:B------:R1:W-:Y:S02]  /*ff4d0*/  @P6 STG.E [R232.64], R243 ;  /* 0x000000f3e8006986 */ /* 0x0003e4000c101904 */
[C---:B------:R-:W-:Y:S02]  /*ff4e0*/  IMAD.WIDE R228, R235.reuse, 0x4, R6 ;  /* 0x00000004ebe47825 */ /* 0x040fe400078e0206 */
[----:B------:R-:W2:Y:S04]  /*ff4f0*/  LDL.LU R236, [R1+0xc34] ;  /* 0x000c340001ec7983 */ /* 0x000ea80000300800 */
[----:B-1----:R-:W2:Y:S04]  /*ff500*/  LDL.LU R243, [R1+0xc04] ;  /* 0x000c040001f37983 */ /* 0x002ea80000300800 */
[----:B------:R-:W2:Y:S04]  /*ff510*/  LDL.LU R234, [R1+0xce4] ;  /* 0x000ce40001ea7983 */ /* 0x000ea80000300800 */
[----:B---3--:R1:W-:Y:S04]  /*ff520*/  @P0 STG.E [R2.64], R240 ;  /* 0x000000f002000986 */ /* 0x0083e8000c101904 */
[----:B------:R3:W-:Y:S01]  /*ff530*/  @P3 STG.E [R228.64], R249 ;  /* 0x000000f9e4003986 */ /* 0x0007e2000c101904 */
[----:B-1----:R-:W-:-:S03]  /*ff540*/  IMAD.WIDE R2, R235, 0x4, R4 ;  /* 0x00000004eb027825 */ /* 0x002fc600078e0204 */
[----:B------:R-:W4:Y:S04]  /*ff550*/  LDL.LU R240, [R1+0x2b4] ;  /* 0x0002b40001f07983 */ /* 0x000f280000300800 */
[----:B---3--:R-:W3:Y:S04]  /*ff560*/  LDL.LU R249, [R1+0xc18] ;  /* 0x000c180001f97983 */ /* 0x008ee80000300800 */
[----:B--2---:R1:W-:Y:S04]  /*ff570*/  @P2 STG.E [R2.64], R242 ;  /* 0x000000f202002986 */ /* 0x0043e8000c101904 */
[----:B-1----:R-:W2:Y:S04]  /*ff580*/  LDL.LU R242, [R1+0x5800] ;  /* 0x0058000001f27983 */ /* 0x002ea80000300800 */
[----:B------:R-:W2:Y:S01]  /*ff590*/  LDL.LU R3, [R1+0x53e8] ;  /* 0x0053e80001037983 */ /* 0x000ea20000300800 */
[----:B------:R-:W-:-:S02]  /*ff5a0*/  ISETP.LT.AND P4, PT, R123, c[0x0][0x178], !P1 ;  /* 0x00005e007b007a0c */ /* 0x000fc40004f81270 */
[----:B------:R-:W-:Y:S02]  /*ff5b0*/  ISETP.LT.AND P5, PT, R195, c[0x0][0x178], !P1 ;  /* 0x00005e00c3007a0c */ /* 0x000fe40004fa1270 */
[----:B------:R-:W-:Y:S02]  /*ff5c0*/  ISETP.LT.AND P6, PT, R75, c[0x0][0x178], !P1 ;  /* 0x00005e004b007a0c */ /* 0x000fe40004fc1270 */
[----:B------:R-:W-:Y:S01]  /*ff5d0*/  ISETP.LT.AND P3, PT, R139, c[0x0][0x178], !P1 ;  /* 0x00005e008b007a0c */ /* 0x000fe20004f61270 */
[----:B------:R-:W-:-:S04]  /*ff5e0*/  IMAD.WIDE R228, R235, 0x4, R8 ;  /* 0x00000004ebe47825 */ /* 0x000fc800078e0208 */
[----:B------:R-:W-:-:S04]  /*ff5f0*/  IMAD.WIDE R230, R235, 0x4, R210 ;  /* 0x00000004ebe67825 */ /* 0x000fc800078e02d2 */
[----:B------:R-:W-:Y:S01]  /*ff600*/  IMAD.WIDE R232, R235, 0x4, R208 ;  /* 0x00000004ebe87825 */ /* 0x000fe200078e02d0 */
[----:B------:R-:W-:Y:S04]  /*ff610*/  @P4 STG.E [R228.64], R234 ;  /* 0x000000eae4004986 */ /* 0x000fe8000c101904 */
[----:B------:R-:W-:Y:S04]  /*ff620*/  @P5 STG.E [R230.64], R241 ;  /* 0x000000f1e6005986 */ /* 0x000fe8000c101904 */
[----:B------:R1:W-:Y:S04]  /*ff630*/  @P6 STG.E [R232.64], R237 ;  /* 0x000000ede8006986 */ /* 0x0003e8000c101904 */
[----:B-1----:R-:W3:Y:S04]  /*ff640*/  LDL.LU R237, [R1+0x53ec] ;  /* 0x0053ec0001ed7983 */ /* 0x002ee80000300800 */
[----:B------:R-:W3:Y:S04]  /*ff650*/  LDL.LU R234, [R1+0x2e8] ;  /* 0x0002e80001ea7983 */ /* 0x000ee80000300800 */
[----:B------:R-:W3:Y:S01]  /*ff660*/  LDL.LU R241, [R1+0xf8] ;  /* 0x0000f80001f17983 */ /* 0x000ee20000300800 */
[----:B--2---:R-:W-:Y:S01]  /*ff670*/  ISETP.GE.AND P2, PT, R3, c[0x0][0x17c], PT ;  /* 0x00005f0003007a0c */ /* 0x004fe20003f46270 */
[----:B------:R-:W-:-:S05]  /*ff680*/  IMAD.WIDE R2, R235, 0x4, R14 ;  /* 0x00000004eb027825 */ /* 0x000fca00078e020e */
[----:B------:R1:W-:Y:S04]  /*ff690*/  @P3 STG.E [R2.64], R236 ;  /* 0x000000ec02003986 */ /* 0x0003e8000c101904 */
[----:B-1----:R-:W2:Y:S01]  /*ff6a0*/  LDL.LU R3, [R1+0xc28] ;  /* 0x000c280001037983 */ /* 0x002ea20000300800 */
[----:B------:R-:W-:Y:S01]  /*ff6b0*/  ISETP.LT.AND P0, PT, R155, c[0x0][0x178], !P1 ;  /* 0x00005e009b007a0c */ /* 0x000fe20004f01270 */
[----:B------:R-:W-:Y:S01]  /*ff6c0*/  IMAD.WIDE R228, R235, 0x4, R12 ;  /* 0x00000004ebe47825 */ /* 0x000fe200078e020c */
[----:B------:R-:W-:Y:S02]  /*ff6d0*/  ISETP.LT.AND P1, PT, R179, c[0x0][0x178], !P1 ;  /* 0x00005e00b3007a0c */ /* 0x000fe40004f21270 */
[----:B------:R-:W-:Y:S02]  /*ff6e0*/  IADD3 R2, R235, c[0x0][0x198], RZ ;  /* 0x00006600eb027a10 */ /* 0x000fe40007ffe0ff */
[----:B------:R-:W-:-:S02]  /*ff6f0*/  ISETP.LT.AND P4, PT, R194, c[0x0][0x178], !P2 ;  /* 0x00005e00c2007a0c */ /* 0x000fc40005781270 */
[----:B------:R-:W-:-:S05]  /*ff700*/  ISETP.LT.AND P5, PT, R227, c[0x0][0x178], !P2 ;  /* 0x00005e00e3007a0c */ /* 0x000fca00057a1270 */
[----:B------:R1:W-:Y:S01]  /*ff710*/  @P0 STG.E [R228.64], R243 ;  /* 0x000000f3e4000986 */ /* 0x0003e2000c101904 */
[----:B------:R-:W-:-:S03]  /*ff720*/  IMAD.WIDE R230, R2, 0x4, R6 ;  /* 0x0000000402e67825 */ /* 0x000fc600078e0206 */
[----:B-1----:R-:W2:Y:S01]  /*ff730*/  LDL.LU R243, [R1+0xb8] ;  /* 0x0000b80001f37983 */ /* 0x002ea20000300800 */
[----:B------:R-:W-:-:S03]  /*ff740*/  IMAD.WIDE R228, R235, 0x4, R10 ;  /* 0x00000004ebe47825 */ /* 0x000fc600078e020a */
[----:B------:R-:W2:Y:S04]  /*ff750*/  LDL.LU R236, [R1+0x98] ;  /* 0x0000980001ec7983 */ /* 0x000ea80000300800 */
[----:B------:R-:W2:Y:S01]  /*ff760*/  LDL.LU R235, [R1+0x4d8] ;  /* 0x0004d80001eb7983 */ /* 0x000ea20000300800 */
[----:B------:R-:W-:-:S03]  /*ff770*/  IMAD.WIDE R232, R2, 0x4, R4 ;  /* 0x0000000402e87825 */ /* 0x000fc600078e0204 */
[----:B----4-:R1:W-:Y:S01]  /*ff780*/  @P1 STG.E [R228.64], R240 ;  /* 0x000000f0e4001986 */ /* 0x0103e2000c101904 */
[----:B---3--:R-:W-:-:S03]  /*ff790*/  ISETP.GE.AND P1, PT, R237, c[0x0][0x17c], PT ;  /* 0x00005f00ed007a0c */ /* 0x008fc60003f26270 */
[----:B------:R-:W3:Y:S04]  /*ff7a0*/  LDL.LU R237, [R1+0x4dc] ;  /* 0x0004dc0001ed7983 */ /* 0x000ee80000300800 */
[----:B-1----:R-:W4:Y:S04]  /*ff7b0*/  LDL.LU R240, [R1+0xbc] ;  /* 0x0000bc0001f07983 */ /* 0x002f280000300800 */
[----:B--2---:R-:W-:Y:S04]  /*ff7c0*/  @P4 STG.E [R230.64], R3 ;  /* 0x00000003e6004986 */ /* 0x004fe8000c101904 */
[----:B------:R1:W-:Y:S04]  /*ff7d0*/  @P5 STG.E [R232.64], R249 ;  /* 0x000000f9e8005986 */ /* 0x0003e8000c101904 */
[----:B-1----:R-:W2:Y:S04]  /*ff7e0*/  LDL.LU R249, [R1+0xc2c] ;  /* 0x000c2c0001f97983 */ /* 0x002ea80000300800 */
[----:B------:R-:W3:Y:S01]  /*ff7f0*/  LDL.LU R3, [R1+0xc1c] ;  /* 0x000c1c0001037983 */ /* 0x000ee20000300800 */
[----:B------:R-:W-:-:S02]  /*ff800*/  ISETP.LT.AND P3, PT, R123, c[0x0][0x178], !P2 ;  /* 0x00005e007b007a0c */ /* 0x000fc40005761270 */
[----:B------:R-:W-:Y:S02]  /*ff810*/  ISETP.LT.AND P0, PT, R195, c[0x0][0x178], !P2 ;  /* 0x00005e00c3007a0c */ /* 0x000fe40005701270 */
[----:B------:R-:W-:Y:S01]  /*ff820*/  ISETP.LT.AND P6, PT, R75, c[0x0][0x178], !P2 ;  /* 0x00005e004b007a0c */ /* 0x000fe200057c1270 */
[C---:B------:R-:W-:Y:S01]  /*ff830*/  IMAD.WIDE R228, R2.reuse, 0x4, R8 ;  /* 0x0000000402e47825 */ /* 0x040fe200078e0208 */
[----:B------:R-:W-:Y:S02]  /*ff840*/  ISETP.LT.AND P4, PT, R139, c[0x0][0x178], !P2 ;  /* 0x00005e008b007a0c */ /* 0x000fe40005781270 */
[----:B------:R-:W-:Y:S01]  /*ff850*/  ISETP.LT.AND P5, PT, R155, c[0x0][0x178], !P2 ;  /* 0x00005e009b007a0c */ /* 0x000fe200057a1270 */
[----:B------:R-:W-:Y:S01]  /*ff860*/  IMAD.WIDE R230, R2, 0x4, R210 ;  /* 0x0000000402e67825 */ /* 0x000fe200078e02d2 */
[----:B------:R-:W-:-:S03]  /*ff870*/  ISETP.LT.AND P2, PT, R179, c[0x0][0x178], !P2 ;  /* 0x00005e00b3007a0c */ /* 0x000fc60005741270 */
[----:B------:R-:W-:Y:S01]  /*ff880*/  IMAD.WIDE R232, R2, 0x4, R208 ;  /* 0x0000000402e87825 */ /* 0x000fe200078e02d0 */
[----:B------:R1:W-:Y:S04]  /*ff890*/  @P3 STG.E [R228.64], R235 ;  /* 0x000000ebe4003986 */ /* 0x0003e8000c101904 */
[----:B------:R4:W-:Y:S01]  /*ff8a0*/  @P0 STG.E [R230.64], R234 ;  /* 0x000000eae6000986 */ /* 0x0009e2000c101904 */
[----:B------:R-:W-:-:S03]  /*ff8b0*/  ISETP.LT.AND P0, PT, R194, c[0x0][0x178], !P1 ;  /* 0x00005e00c2007a0c */ /* 0x000fc60004f01270 */
[----:B------:R4:W-:Y:S01]  /*ff8c0*/  @P6 STG.E [R232.64], R241 ;  /* 0x000000f1e8006986 */ /* 0x0009e2000c101904 */
[----:B------:R-:W-:Y:S02]  /*ff8d0*/  ISETP.LT.AND P6, PT, R227, c[0x0][0x178], !P1 ;  /* 0x00005e00e3007a0c */ /* 0x000fe40004fc1270 */
[----:B------:R-:W-:Y:S01]  /*ff8e0*/  ISETP.LT.AND P3, PT, R123, c[0x0][0x178], !P1 ;  /* 0x00005e007b007a0c */ /* 0x000fe20004f61270 */
[C---:B-1----:R-:W-:Y:S01]  /*ff8f0*/  IMAD.WIDE R228, R2.reuse, 0x4, R10 ;  /* 0x0000000402e47825 */ /* 0x042fe200078e020a */
[----:B------:R-:W3:Y:S03]  /*ff900*/  LDL.LU R235, [R1+0x53f0] ;  /* 0x0053f00001eb7983 */ /* 0x000ee60000300800 */
[C---:B----4-:R-:W-:Y:S01]  /*ff910*/  IMAD.WIDE R230, R2.reuse, 0x4, R12 ;  /* 0x0000000402e67825 */ /* 0x050fe200078e020c */
[----:B------:R-:W4:Y:S03]  /*ff920*/  LDL.LU R234, [R1+0x2ec] ;  /* 0x0002ec0001ea7983 */ /* 0x000f260000300800 */
[C---:B------:R-:W-:Y:S01]  /*ff930*/  IMAD.WIDE R232, R2.reuse, 0x4, R14 ;  /* 0x0000000402e87825 */ /* 0x040fe200078e020e */
[----:B------:R-:W-:Y:S01]  /*ff940*/  IADD3 R2, R2, c[0x0][0x198], RZ ;  /* 0x0000660002027a10 */ /* 0x000fe20007ffe0ff */
[----:B------:R-:W4:Y:S04]  /*ff950*/  LDL.LU R241, [R1+0xfc] ;  /* 0x0000fc0001f17983 */ /* 0x000f280000300800 */
[----:B------:R1:W-:Y:S04]  /*ff960*/  @P4 STG.E [R232.64], R243 ;  /* 0x000000f3e8004986 */ /* 0x0003e8000c101904 */
[----:B------:R1:W-:Y:S04]  /*ff970*/  @P5 STG.E [R230.64], R236 ;  /* 0x000000ece6005986 */ /* 0x0003e8000c101904 */
[----:B------:R1:W-:Y:S02]  /*ff980*/  @P2 STG.E [R228.64], R238 ;  /* 0x000000eee4002986 */ /* 0x0003e4000c101904 */
[----:B-1----:R-:W-:-:S02]  /*ff990*/  IMAD.WIDE R232, R2, 0x4, R8 ;  /* 0x0000000402e87825 */ /* 0x002fc400078e0208 */
[----:B------:R-:W4:Y:S02]  /*ff9a0*/  LDL.LU R243, [R1+0x57fc] ;  /* 0x0057fc0001f37983 */ /* 0x000f240000300800 */
[C---:B------:R-:W-:Y:S02]  /*ff9b0*/  IMAD.WIDE R230, R2.reuse, 0x4, R4 ;  /* 0x0000000402e67825 */ /* 0x040fe400078e0204 */
[----:B------:R-:W4:Y:S02]  /*ff9c0*/  LDL.LU R236, [R1+0x9c] ;  /* 0x00009c0001ec7983 */ /* 0x000f240000300800 */
[----:B------:R-:W-:-:S05]  /*ff9d0*/  IMAD.WIDE R228, R2, 0x4, R6 ;  /* 0x0000000402e47825 */ /* 0x000fca00078e0206 */
[----:B--2---:R1:W-:Y:S04]  /*ff9e0*/  @P0 STG.E [R228.64], R249 ;  /* 0x000000f9e4000986 */ /* 0x0043e8000c101904 */
[----:B---3--:R-:W-:Y:S04]  /*ff9f0*/  @P6 STG.E [R230.64], R3 ;  /* 0x00000003e6006986 */ /* 0x008fe8000c101904 */
[----:B------:R2:W-:Y:S04]  /*ffa00*/  @P3 STG.E [R232.64], R237 ;  /* 0x000000ede8003986 */ /* 0x0005e8000c101904 */
[----:B-1----:R-:W3:Y:S04]  /*ffa10*/  LDL.LU R249, [R1+0xc88] ;  /* 0x000c880001f97983 */ /* 0x002ee80000300800 */
[----:B--2---:R-:W2:Y:S01]  /*ffa20*/  LDL.LU R237, [R1+0x53f4] ;  /* 0x0053f40001ed7983 */ /* 0x004ea20000300800 */
[----:B------:R-:W-:-:S02]  /*ffa30*/  ISETP.LT.AND P5, PT, R195, c[0x0][0x178], !P1 ;  /* 0x00005e00c3007a0c */ /* 0x000fc40004fa1270 */
[----:B------:R-:W-:Y:S02]  /*ffa40*/  ISETP.LT.AND P2, PT, R75, c[0x0][0x178], !P1 ;  /* 0x00005e004b007a0c */ /* 0x000fe40004f41270 */
[----:B------:R-:W-:Y:S01]  /*ffa50*/  ISETP.LT.AND P4, PT, R139, c[0x0][0x178], !P1 ;  /* 0x00005e008b007a0c */ /* 0x000fe20004f81270 */
[C---:B------:R-:W-:Y:S01]  /*ffa60*/  IMAD.WIDE R228, R2.reuse, 0x4, R210 ;  /* 0x0000000402e47825 */ /* 0x040fe200078e02d2 */
[----:B------:R-:W-:Y:S01]  /*ffa70*/  ISETP.LT.AND P3, PT, R155, c[0x0][0x178], !P1 ;  /* 0x00005e009b007a0c */ /* 0x000fe20004f61270 */
[----:B------:R-:W3:Y:S02]  /*ffa80*/  LDL.LU R238, [R1+0xc48] ;  /* 0x000c480001ee7983 */ /* 0x000ee40000300800 */
[----:B------:R-:W-:Y:S01]  /*ffa90*/  IMAD.WIDE R230, R2, 0x4, R208 ;  /* 0x0000000402e67825 */ /* 0x000fe200078e02d0 */
[----:B------:R-:W-:-:S03]  /*ffaa0*/  ISETP.LT.AND P1, PT, R179, c[0x0][0x178], !P1 ;  /* 0x00005e00b3007a0c */ /* 0x000fc60004f21270 */
[----:B------:R-:W-:Y:S01]  /*ffab0*/  IMAD.WIDE R232, R2, 0x4, R14 ;  /* 0x0000000402e87825 */ /* 0x000fe200078e020e */
[----:B----4-:R1:W-:Y:S04]  /*ffac0*/  @P5 STG.E [R228.64], R234 ;  /* 0x000000eae4005986 */ /* 0x0103e8000c101904 */
[----:B------:R-:W-:Y:S04]  /*ffad0*/  @P2 STG.E [R230.64], R241 ;  /* 0x000000f1e6002986 */ /* 0x000fe8000c101904 */
[----:B------:R4:W-:Y:S01]  /*ffae0*/  @P4 STG.E [R232.64], R240 ;  /* 0x000000f0e8004986 */ /* 0x0009e2000c101904 */
[----:B------:R-:W-:-:S02]  /*ffaf0*/  ISETP.GE.AND P0, PT, R235, c[0x0][0x17c], PT ;  /* 0x00005f00eb007a0c */ /* 0x000fc40003f06270 */
[C---:B-1----:R-:W-:Y:S01]  /*ffb00*/  IADD3 R234, R2.reuse, c[0x0][0x198], RZ ;  /* 0x0000660002ea7a10 */ /* 0x042fe20007ffe0ff */
[C---:B------:R-:W-:Y:S01]  /*ffb10*/  IMAD.WIDE R228, R2.reuse, 0x4, R12 ;  /* 0x0000000402e47825 */ /* 0x040fe200078e020c */
[----:B----4-:R-:W4:Y:S03]  /*ffb20*/  LDL.LU R233, [R1+0xc68] ;  /* 0x000c680001e97983 */ /* 0x010f260000300800 */
[----:B------:R-:W-:Y:S01]  /*ffb30*/  IMAD.WIDE R2, R2, 0x4, R10 ;  /* 0x0000000402027825 */ /* 0x000fe200078e020a */
[----:B------:R-:W4:Y:S04]  /*ffb40*/  LDL.LU R235, [R1+0x6b8] ;  /* 0x0006b80001eb7983 */ /* 0x000f280000300800 */
[----:B------:R-:W4:Y:S04]  /*ffb50*/  LDL.LU R241, [R1+0x4c8] ;  /* 0x0004c80001f17983 */ /* 0x000f280000300800 */
[----:B------:R-:W4:Y:S04]  /*ffb60*/  LDL.LU R240, [R1+0x2c8] ;  /* 0x0002c80001f07983 */ /* 0x000f280000300800 */
[----:B------:R1:W-:Y:S04]  /*ffb70*/  @P3 STG.E [R228.64], R236 ;  /* 0x000000ece4003986 */ /* 0x0003e8000c101904 */
[----:B------:R1:W-:Y:S01]  /*ffb80*/  @P1 STG.E [R2.64], R239 ;  /* 0x000000ef02001986 */ /* 0x0003e2000c101904 */
[----:B--2---:R-:W-:-:S03]  /*ffb90*/  ISETP.GE.AND P2, PT, R237, c[0x0][0x17c], PT ;  /* 0x00005f00ed007a0c */ /* 0x004fc60003f46270 */
[----:B------:R-:W2:Y:S04]  /*ffba0*/  LDL.LU R237, [R1+0x90c] ;  /* 0x00090c0001ed7983 */ /* 0x000ea80000300800 */
[----:B-1----:R-:W2:Y:S04]  /*ffbb0*/  LDL.LU R236, [R1+0x6bc] ;  /* 0x0006bc0001ec7983 */ /* 0x002ea80000300800 */
[----:B------:R-:W2:Y:S01]  /*ffbc0*/  LDL.LU R239, [R1+0x908] ;  /* 0x0009080001ef7983 */ /* 0x000ea20000300800 */
[----:B------:R-:W-:Y:S02]  /*ffbd0*/  ISETP.LT.AND P6, PT, R194, c[0x0][0x178], !P0 ;  /* 0x00005e00c2007a0c */ /* 0x000fe400047c1270 */
[----:B------:R-:W-:Y:S01]  /*ffbe0*/  ISETP.LT.AND P5, PT, R227, c[0x0][0x178], !P0 ;  /* 0x00005e00e3007a0c */ /* 0x000fe200047a1270 */
[----:B------:R-:W-:Y:S01]  /*ffbf0*/  IMAD.WIDE R230, R234, 0x4, R6 ;  /* 0x00000004eae67825 */ /* 0x000fe200078e0206 */
[----:B------:R-:W-:-:S03]  /*ffc00*/  ISETP.LT.AND P4, PT, R123, c[0x0][0x178], !P0 ;  /* 0x00005e007b007a0c */ /* 0x000fc60004781270 */
[----:B------:R-:W-:Y:S01]  /*ffc10*/  IMAD.WIDE R2, R234, 0x4, R4 ;  /* 0x00000004ea027825 */ /* 0x000fe200078e0204 */
[----:B------:R-:W-:Y:S02]  /*ffc20*/  ISETP.LT.AND P3, PT, R195, c[0x0][0x178], !P0 ;  /* 0x00005e00c3007a0c */ /* 0x000fe40004761270 */
[----:B------:R-:W-:-:S03]  /*ffc30*/  ISETP.LT.AND P1, PT, R75, c[0x0][0x178], !P0 ;  /* 0x00005e004b007a0c */ /* 0x000fc60004721270 */
[----:B---3--:R1:W-:Y:S01]  /*ffc40*/  @P6 STG.E [R230.64], R249 ;  /* 0x000000f9e6006986 */ /* 0x0083e2000c101904 */
[C---:B------:R-:W-:Y:S01]  /*ffc50*/  IMAD.WIDE R228, R234.reuse, 0x4, R8 ;  /* 0x00000004eae47825 */ /* 0x040fe200078e0208 */
[----:B------:R-:W-:Y:S02]  /*ffc60*/  ISETP.LT.AND P6, PT, R155, c[0x0][0x178], !P0 ;  /* 0x00005e009b007a0c */ /* 0x000fe400047c1270 */
[----:B-1----:R-:W3:Y:S04]  /*ffc70*/  LDL.LU R249, [R1+0xc8c] ;  /* 0x000c8c0001f97983 */ /* 0x002ee80000300800 */
[----:B----4-:R1:W-:Y:S01]  /*ffc80*/  @P5 STG.E [R2.64], R233 ;  /* 0x000000e902005986 */ /* 0x0103e2000c101904 */
[----:B------:R-:W-:Y:S02]  /*ffc90*/  ISETP.LT.AND P5, PT, R139, c[0x0][0x178], !P0 ;  /* 0x00005e008b007a0c */ /* 0x000fe400047a1270 */
[----:B------:R-:W-:Y:S01]  /*ffca0*/  ISETP.LT.AND P0, PT, R179, c[0x0][0x178], !P0 ;  /* 0x00005e00b3007a0c */ /* 0x000fe20004701270 */
[----:B------:R4:W-:Y:S01]  /*ffcb0*/  @P4 STG.E [R228.64], R238 ;  /* 0x000000eee4004986 */ /* 0x0009e2000c101904 */
[----:B------:R-:W-:-:S04]  /*ffcc0*/  IMAD.WIDE R230, R234, 0x4, R14 ;  /* 0x00000004eae67825 */ /* 0x000fc800078e020e */
[----:B-1----:R-:W-:-:S04]  /*ffcd0*/  IMAD.WIDE R2, R234, 0x4, R210 ;  /* 0x00000004ea027825 */ /* 0x002fc800078e02d2 */
[C---:B----4-:R-:W-:Y:S01]  /*ffce0*/  IMAD.WIDE R228, R234.reuse, 0x4, R208 ;  /* 0x00000004eae47825 */ /* 0x050fe200078e02d0 */
[----:B------:R-:W4:Y:S03]  /*ffcf0*/  LDL.LU R238, [R1+0xc4c] ;  /* 0x000c4c0001ee7983 */ /* 0x000f260000300800 */
[C---:B------:R-:W-:Y:S01]  /*ffd00*/  IMAD.WIDE R232, R234.reuse, 0x4, R12 ;  /* 0x00000004eae87825 */ /* 0x040fe200078e020c */
[----:B--2---:R1:W-:Y:S04]  /*ffd10*/  @P3 STG.E [R2.64], R239 ;  /* 0x000000ef02003986 */ /* 0x0043e8000c101904 */
[----:B------:R2:W-:Y:S04]  /*ffd20*/  @P1 STG.E [R228.64], R235 ;  /* 0x000000ebe4001986 */ /* 0x0005e8000c101904 */
[----:B------:R2:W-:Y:S01]  /*ffd30*/  @P5 STG.E [R230.64], R241 ;  /* 0x000000f1e6005986 */ /* 0x0005e2000c101904 */
[----:B-1----:R-:W-:-:S03]  /*ffd40*/  IMAD.WIDE R2, R234, 0x4, R10 ;  /* 0x00000004ea027825 */ /* 0x002fc600078e020a */
[----:B------:R1:W-:Y:S01]  /*ffd50*/  @P6 STG.E [R232.64], R240 ;  /* 0x000000f0e8006986 */ /* 0x0003e2000c101904 */
[----:B--2---:R-:W-:-:S03]  /*ffd60*/  IADD3 R235, R234, c[0x0][0x198], RZ ;  /* 0x00006600eaeb7a10 */ /* 0x004fc60007ffe0ff */
[----:B------:R2:W-:Y:S04]  /*ffd70*/  @P0 STG.E [R2.64], R242 ;  /* 0x000000f202000986 */ /* 0x0005e8000c101904 */
[----:B------:R-:W4:Y:S04]  /*ffd80*/  LDL.LU R241, [R1+0x4cc] ;  /* 0x0004cc0001f17983 */ /* 0x000f280000300800 */
[----:B-1----:R-:W4:Y:S04]  /*ffd90*/  LDL.LU R240, [R1+0x2cc] ;  /* 0x0002cc0001f07983 */ /* 0x002f280000300800 */
[----:B------:R-:W4:Y:S04]  /*ffda0*/  LDL.LU R234, [R1+0x53f8] ;  /* 0x0053f80001ea7983 */ /* 0x000f280000300800 */
[----:B--2---:R-:W2:Y:S01]  /*ffdb0*/  LDL.LU R242, [R1+0xc6c] ;  /* 0x000c6c0001f27983 */ /* 0x004ea20000300800 */
[----:B------:R-:W-:-:S02]  /*ffdc0*/  ISETP.LT.AND P4, PT, R194, c[0x0][0x178], !P2 ;  /* 0x00005e00c2007a0c */ /* 0x000fc40005781270 */
[----:B------:R-:W-:Y:S02]  /*ffdd0*/  ISETP.LT.AND P1, PT, R227, c[0x0][0x178], !P2 ;  /* 0x00005e00e3007a0c */ /* 0x000fe40005721270 */
[----:B------:R-:W-:Y:S01]  /*ffde0*/  ISETP.LT.AND P3, PT, R123, c[0x0][0x178], !P2 ;  /* 0x00005e007b007a0c */ /* 0x000fe20005761270 */
[----:B------:R-:W-:Y:S01]  /*ffdf0*/  IMAD.WIDE R228, R235, 0x4, R6 ;  /* 0x00000004ebe47825 */ /* 0x000fe200078e0206 */
[----:B------:R-:W-:Y:S01]  /*ffe00*/  ISETP.LT.AND P5, PT, R195, c[0x0][0x178], !P2 ;  /* 0x00005e00c3007a0c */ /* 0x000fe200057a1270 */
[----:B------:R-:W4:Y:S01]  /*ffe10*/  LDL.LU R239, [R1+0xcd8] ;  /* 0x000cd80001ef7983 */ /* 0x000f220000300800 */
[----:B------:R-:W-:Y:S01]  /*ffe20*/  ISETP.LT.AND P6, PT, R75, c[0x0][0x178], !P2 ;  /* 0x00005e004b007a0c */ /* 0x000fe200057c1270 */
[----:B------:R-:W-:-:S04]  /*ffe30*/  IMAD.WIDE R2, R235, 0x4, R4 ;  /* 0x00000004eb027825 */ /* 0x000fc800078e0204 */
[----:B---3--:R1:W-:Y:S01]  /*ffe40*/  @P4 STG.E [R228.64], R249 ;  /* 0x000000f9e4004986 */ /* 0x0083e2000c101904 */
[----:B------:R-:W-:-:S04]  /*ffe50*/  IMAD.WIDE R230, R235, 0x4, R210 ;  /* 0x00000004ebe67825 */ /* 0x000fc800078e02d2 */
[----:B------:R-:W-:-:S04]  /*ffe60*/  IMAD.WIDE R232, R235, 0x4, R208 ;  /* 0x00000004ebe87825 */ /* 0x000fc800078e02d0 */
[----:B-1----:R-:W-:Y:S01]  /*ffe70*/  IMAD.WIDE R228, R235, 0x4, R8 ;  /* 0x00000004ebe47825 */ /* 0x002fe200078e0208 */
[----:B------:R-:W3:Y:S04]  /*ffe80*/  LDL.LU R249, [R1+0xcb8] ;  /* 0x000cb80001f97983 */ /* 0x000ee80000300800 */
[----:B--2---:R-:W-:Y:S04]  /*ffe90*/  @P1 STG.E [R2.64], R242 ;  /* 0x000000f202001986 */ /* 0x004fe8000c101904 */
[----:B----4-:R-:W-:Y:S04]  /*ffea0*/  @P3 STG.E [R228.64], R238 ;  /* 0x000000eee4003986 */ /* 0x010fe8000c101904 */
[----:B------:R-:W-:Y:S04]  /*ffeb0*/  @P5 STG.E [R230.64], R237 ;  /* 0x000000ede6005986 */ /* 0x000fe8000c101904 */
[----:B------:R1:W-:Y:S04]  /*ffec0*/  @P6 STG.E [R232.64], R236 ;  /* 0x000000ece8006986 */ /* 0x0003e8000c101904 */
[----:B-1----:R-:W2:Y:S04]  /*ffed0*/  LDL.LU R236, [R1+0x53fc] ;  /* 0x0053fc0001ec7983 */ /* 0x002ea80000300800 */
[----:B------:R-:W4:Y:S01]  /*ffee0*/  LDL.LU R233, [R1+0xc98] ;  /* 0x000c980001e97983 */ /* 0x000f220000300800 */
[----:B------:R-:W-:-:S03]  /*ffef0*/  ISETP.GE.AND P1, PT, R234, c[0x0][0x17c], PT ;  /* 0x00005f00ea007a0c */ /* 0x000fc60003f26270 */
[----:B------:R-:W4:Y:S04]  /*fff00*/  LDL.LU R234, [R1+0xc78] ;  /* 0x000c780001ea7983 */ /* 0x000f280000300800 */
[----:B------:R-:W4:Y:S01]  /*fff10*/  LDL.LU R237, [R1+0xaf8] ;  /* 0x000af80001ed7983 */ /* 0x000f220000300800 */
[----:B------:R-:W-:Y:S02]  /*fff20*/  ISETP.LT.AND P4, PT, R139, c[0x0][0x178], !P2 ;  /* 0x00005e008b007a0c */ /* 0x000fe40005781270 */
[----:B------:R-:W-:Y:S01]  /*fff30*/  ISETP.LT.AND P0, PT, R155, c[0x0][0x178], !P2 ;  /* 0x00005e009b007a0c */ /* 0x000fe20005701270 */
[----:B------:R-:W-:Y:S01]  /*fff40*/  IMAD.WIDE R2, R235, 0x4, R14 ;  /* 0x00000004eb027825 */ /* 0x000fe200078e020e */
[----:B------:R-:W-:Y:S01]  /*fff50*/  ISETP.LT.AND P2, PT, R179, c[0x0][0x178], !P2 ;  /* 0x00005e00b3007a0c */ /* 0x000fe20005741270 */
[----:B------:R-:W4:Y:S01]  /*fff60*/  LDL.LU R242, [R1+0x918] ;  /* 0x0009180001f27983 */ /* 0x000f220000300800 */
[----:B------:R-:W-:Y:S01]  /*fff70*/  ISETP.LT.AND P3, PT, R194, c[0x0][0x178], !P1 ;  /* 0x00005e00c2007a0c */ /* 0x000fe20004f61270 */
[----:B------:R-:W-:Y:S01]  /*fff80*/  IMAD.WIDE R228, R235, 0x4, R12 ;  /* 0x00000004ebe47825 */ /* 0x000fe200078e020c */
[----:B------:R-:W-:-:S02]  /*fff90*/  ISETP.LT.AND P5, PT, R227, c[0x0][0x178], !P1 ;  /* 0x00005e00e3007a0c */ /* 0x000fc40004fa1270 */
[----:B------:R-:W-:-:S03]  /*fffa0*/  IADD3 R232, R235, c[0x0][0x198], RZ ;  /* 0x00006600ebe87a10 */ /* 0x000fc60007ffe0ff */
[----:B------:R1:W-:Y:S01]  /*fffb0*/  @P4 STG.E [R2.64], R241 ;  /* 0x000000f102004986 */ /* 0x0003e2000c101904 */
[----:B------:R-:W-:Y:S01]  /*fffc0*/  ISETP.LT.AND P4, PT, R123, c[0x0][0x178], !P1 ;  /* 0x00005e007b007a0c */ /* 0x000fe20004f81270 */
[C---:B------:R-:W-:Y:S02]  /*fffd0*/  IMAD.WIDE R230, R232.reuse, 0x4, R4 ;  /* 0x00000004e8e67825 */ /* 0x040fe400078e0204 */
[----:B------:R3:W-:Y:S02]  /*fffe0*/  @P0 STG.E [R228.64], R240 ;  /* 0x000000f0e4000986 */ /* 0x0007e4000c101904 */
[----:B-1----:R-:W-:Y:S02]  /*ffff0*/  IMAD.WIDE R2, R235, 0x4, R10 ;  /* 0x00000004eb027825 */ /* 0x002fe400078e020a */
[----:B------:R-:W4:Y:S02]  /*100000*/  LDL.LU R241, [R1+0x898] ;  /* 0x0008980001f17983 */ /* 0x000f240000300800 */
[----:B---3--:R-:W-:-:S02]  /*100010*/  IMAD.WIDE R228, R232, 0x4, R6 ;  /* 0x00000004e8e47825 */ /* 0x008fc400078e0206 */
[----:B------:R-:W3:Y:S04]  /*100020*/  LDL.LU R240, [R1+0x2a8] ;  /* 0x0002a80001f07983 */ /* 0x000ee80000300800 */
[----:B------:R1:W-:Y:S04]  /*100030*/  @P2 STG.E [R2.64], R243 ;  /* 0x000000f302002986 */ /* 0x0003e8000c101904 */
[----:B------:R-:W3:Y:S04]  /*100040*/  LDL.LU R238, [R1+0xc9c] ;  /* 0x000c9c0001ee7983 */ /* 0x000ee80000300800 */
[----:B------:R1:W-:Y:S02]  /*100050*/  @P3 STG.E [R228.64], R239 ;  /* 0x000000efe4003986 */ /* 0x0003e4000c101904 */
[----:B-1----:R-:W-:-:S02]  /*100060*/  IMAD.WIDE R2, R232, 0x4, R8 ;  /* 0x00000004e8027825 */ /* 0x002fc400078e0208 */
[----:B------:R1:W-:Y:S01]  /*100070*/  @P5 STG.E [R230.64], R249 ;  /* 0x000000f9e6005986 */ /* 0x0003e2000c101904 */
[----:B------:R-:W-:Y:S02]  /*100080*/  ISETP.LT.AND P0, PT, R195, c[0x0][0x178], !P1 ;  /* 0x00005e00c3007a0c */ /* 0x000fe40004f01270 */
[----:B------:R-:W-:Y:S01]  /*100090*/  ISETP.LT.AND P6, PT, R75, c[0x0][0x178], !P1 ;  /* 0x00005e004b007a0c */ /* 0x000fe20004fc1270 */
[----:B------:R-:W-:-:S04]  /*1000a0*/  IMAD.WIDE R228, R232, 0x4, R210 ;  /* 0x00000004e8e47825 */ /* 0x000fc800078e02d2 */
[----:B-1----:R-:W-:Y:S01]  /*1000b0*/  IMAD.WIDE R230, R232, 0x4, R208 ;  /* 0x00000004e8e67825 */ /* 0x002fe200078e02d0 */
[----:B--2---:R-:W-:Y:S02]  /*1000c0*/  ISETP.GE.AND P2, PT, R236, c[0x0][0x17c], PT ;  /* 0x00005f00ec007a0c */ /* 0x004fe40003f46270 */
[----:B------:R-:W2:Y:S04]  /*1000d0*/  LDL.LU R236, [R1+0x91c] ;  /* 0x00091c0001ec7983 */ /* 0x000ea80000300800 */
[----:B------:R-:W2:Y:S04]  /*1000e0*/  LDL.LU R249, [R1+0xcdc] ;  /* 0x000cdc0001f97983 */ /* 0x000ea80000300800 */
[----:B------:R-:W2:Y:S04]  /*1000f0*/  LDL.LU R239, [R1+0xcbc] ;  /* 0x000cbc0001ef7983 */ /* 0x000ea80000300800 */
[----:B----4-:R1:W-:Y:S04]  /*100100*/  @P4 STG.E [R2.64], R233 ;  /* 0x000000e902004986 */ /* 0x0103e8000c101904 */
[----:B-1----:R-:W4:Y:S04]  /*100110*/  LDL.LU R233, [R1+0x5400] ;  /* 0x0054000001e97983 */ /* 0x002f280000300800 */
[----:B------:R1:W-:Y:S04]  /*100120*/  @P0 STG.E [R228.64], R234 ;  /* 0x000000eae4000986 */ /* 0x0003e8000c101904 */
[----:B------:R1:W-:Y:S04]  /*100130*/  @P6 STG.E [R230.64], R237 ;  /* 0x000000ede6006986 */ /* 0x0003e8000c101904 */
[----:B-1----:R-:W4:Y:S04]  /*100140*/  LDL.LU R234, [R1+0xc7c] ;  /* 0x000c7c0001ea7983 */ /* 0x002f280000300800 */
[----:B------:R-:W4:Y:S01]  /*100150*/  LDL.LU R237, [R1+0xafc] ;  /* 0x000afc0001ed7983 */ /* 0x000f220000300800 */
        /* <DEDUP_REMOVED lines=10> */
[----:B------:R1:W-:Y:S04]  /*100200*/  @P3 STG.E [R230.64], R242 ;  /* 0x000000f2e6003986 */ /* 0x0003e8000c101904 */
[----:B------:R1:W-:Y:S04]  /*100210*/  @P5 STG.E [R228.64], R241 ;  /* 0x000000f1e4005986 */ /* 0x0003e8000c101904 */
[----:B---3--:R3:W-:Y:S01]  /*100220*/  @P1 STG.E [R2.64], R240 ;  /* 0x000000f002001986 */ /* 0x0087e2000c101904 */
[----:B-1----:R-:W-:-:S04]  /*100230*/  IMAD.WIDE R230, R232, 0x4, R8 ;  /* 0x00000004e8e67825 */ /* 0x002fc800078e0208 */
[C---:B------:R-:W-:Y:S01]  /*100240*/  IMAD.WIDE R228, R232.reuse, 0x4, R4 ;  /* 0x00000004e8e47825 */ /* 0x040fe200078e0204 */
[----:B------:R-:W4:Y:S03]  /*100250*/  LDL.LU R241, [R1+0x89c] ;  /* 0x00089c0001f17983 */ /* 0x000f260000300800 */
[----:B---3--:R-:W-:Y:S01]  /*100260*/  IMAD.WIDE R2, R232, 0x4, R6 ;  /* 0x00000004e8027825 */ /* 0x008fe200078e0206 */
[----:B------:R-:W4:Y:S01]  /*100270*/  LDL.LU R240, [R1+0x2ac] ;  /* 0x0002ac0001f07983 */ /* 0x000f220000300800 */
[----:B------:R-:W-:Y:S02]  /*100280*/  ISETP.LT.AND P5, PT, R195, c[0x0][0x178], !P2 ;  /* 0x00005e00c3007a0c */ /* 0x000fe400057a1270 */
[----:B------:R-:W-:Y:S02]  /*100290*/  ISETP.LT.AND P1, PT, R75, c[0x0][0x178], !P2 ;  /* 0x00005e004b007a0c */ /* 0x000fe40005721270 */
[----:B------:R-:W-:Y:S01]  /*1002a0*/  ISETP.LT.AND P3, PT, R139, c[0x0][0x178], !P2 ;  /* 0x00005e008b007a0c */ /* 0x000fe20005761270 */
[----:B--2---:R1:W-:Y:S04]  /*1002b0*/  @P0 STG.E [R2.64], R249 ;  /* 0x000000f902000986 */ /* 0x0043e8000c101904 */
[----:B------:R-:W-:Y:S04]  /*1002c0*/  @P6 STG.E [R228.64], R239 ;  /* 0x000000efe4006986 */ /* 0x000fe8000c101904 */
[----:B------:R2:W-:Y:S04]  /*1002d0*/  @P4 STG.E [R230.64], R238 ;  /* 0x000000eee6004986 */ /* 0x0005e8000c101904 */
[----:B-1----:R-:W3:Y:S01]  /*1002e0*/  LDL.LU R249, [R1+0xd08] ;  /* 0x000d080001f97983 */ /* 0x002ee20000300800 */
[----:B----4-:R-:W-:-:S03]  /*1002f0*/  ISETP.GE.AND P0, PT, R233, c[0x0][0x17c], PT ;  /* 0x00005f00e9007a0c */ /* 0x010fc60003f06270 */
[----:B--2---:R-:W2:Y:S04]  /*100300*/  LDL.LU R238, [R1+0x5404] ;  /* 0x0054040001ee7983 */ /* 0x004ea80000300800 */
[----:B------:R-:W4:Y:S01]  /*100310*/  LDL.LU R233, [R1+0xcf8] ;  /* 0x000cf80001e97983 */ /* 0x000f220000300800 */
[----:B------:R-:W-:-:S03]  /*100320*/  IMAD.WIDE R2, R232, 0x4, R210 ;  /* 0x00000004e8027825 */ /* 0x000fc600078e02d2 */
[----:B------:R-:W2:Y:S01]  /*100330*/  LDL.LU R239, [R1+0xce8] ;  /* 0x000ce80001ef7983 */ /* 0x000ea20000300800 */
[----:B------:R-:W-:-:S03]  /*100340*/  IMAD.WIDE R228, R232, 0x4, R208 ;  /* 0x00000004e8e47825 */ /* 0x000fc600078e02d0 */
[----:B------:R-:W2:Y:S01]  /*100350*/  LDL.LU R235, [R1+0xcc8] ;  /* 0x000cc80001eb7983 */ /* 0x000ea20000300800 */
[----:B------:R-:W-:-:S03]  /*100360*/  IMAD.WIDE R230, R232, 0x4, R14 ;  /* 0x00000004e8e67825 */ /* 0x000fc600078e020e */
[----:B------:R-:W-:Y:S04]  /*100370*/  @P5 STG.E [R2.64], R234 ;  /* 0x000000ea02005986 */ /* 0x000fe8000c101904 */
[----:B------:R1:W-:Y:S04]  /*100380*/  @P1 STG.E [R228.64], R237 ;  /* 0x000000ede4001986 */ /* 0x0003e8000c101904 */
[----:B------:R-:W2:Y:S04]  /*100390*/  LDL.LU R242, [R1+0xca8] ;  /* 0x000ca80001f27983 */ /* 0x000ea80000300800 */
[----:B------:R1:W-:Y:S04]  /*1003a0*/  @P3 STG.E [R230.64], R236 ;  /* 0x000000ece6003986 */ /* 0x0003e8000c101904 */
[----:B-1----:R-:W2:Y:S04]  /*1003b0*/  LDL.LU R237, [R1+0xc38] ;  /* 0x000c380001ed7983 */ /* 0x002ea80000300800 */
[----:B------:R-:W2:Y:S01]  /*1003c0*/  LDL.LU R236, [R1+0xc08] ;  /* 0x000c080001ec7983 */ /* 0x000ea20000300800 */
[----:B------:R-:W-:-:S02]  /*1003d0*/  ISETP.LT.AND P4, PT, R155, c[0x0][0x178], !P2 ;  /* 0x00005e009b007a0c */ /* 0x000fc40005781270 */
[----:B------:R-:W-:Y:S02]  /*1003e0*/  ISETP.LT.AND P2, PT, R179, c[0x0][0x178], !P2 ;  /* 0x00005e00b3007a0c */ /* 0x000fe40005741270 */
[----:B------:R-:W-:Y:S02]  /*1003f0*/  ISETP.LT.AND P6, PT, R194, c[0x0][0x178], !P0 ;  /* 0x00005e00c2007a0c */ /* 0x000fe400047c1270 */
[----:B------:R-:W-:Y:S01]  /*100400*/  ISETP.LT.AND P5, PT, R227, c[0x0][0x178], !P0 ;  /* 0x00005e00e3007a0c */ /* 0x000fe200047a1270 */
[C---:B------:R-:W-:Y:S01]  /*100410*/  IMAD.WIDE R2, R232.reuse, 0x4, R12 ;  /* 0x00000004e8027825 */ /* 0x040fe200078e020c */
[C---:B------:R-:W-:Y:S02]  /*100420*/  IADD3 R234, R232.reuse, c[0x0][0x198], RZ ;  /* 0x00006600e8ea7a10 */ /* 0x040fe40007ffe0ff */
[----:B------:R-:W-:Y:S01]  /*100430*/  ISETP.LT.AND P3, PT, R123, c[0x0][0x178], !P0 ;  /* 0x00005e007b007a0c */ /* 0x000fe20004761270 */
[----:B------:R-:W-:Y:S02]  /*100440*/  IMAD.WIDE R228, R232, 0x4, R10 ;  /* 0x00000004e8e47825 */ /* 0x000fe400078e020a */
[----:B------:R1:W-:Y:S02]  /*100450*/  @P4 STG.E [R2.64], R241 ;  /* 0x000000f102004986 */ /* 0x0003e4000c101904 */
[C---:B------:R-:W-:Y:S01]  /*100460*/  IMAD.WIDE R230, R234.reuse, 0x4, R6 ;  /* 0x00000004eae67825 */ /* 0x040fe200078e0206 */
[----:B------:R-:W-:Y:S01]  /*100470*/  ISETP.LT.AND P4, PT, R195, c[0x0][0x178], !P0 ;  /* 0x00005e00c3007a0c */ /* 0x000fe20004781270 */
[----:B------:R1:W-:Y:S01]  /*100480*/  @P2 STG.E [R228.64], R240 ;  /* 0x000000f0e4002986 */ /* 0x0003e2000c101904 */
[----:B------:R-:W-:Y:S01]  /*100490*/  ISETP.LT.AND P2, PT, R75, c[0x0][0x178], !P0 ;  /* 0x00005e004b007a0c */ /* 0x000fe20004741270 */
[----:B-1----:R-:W-:-:S04]  /*1004a0*/  IMAD.WIDE R2, R234, 0x4, R4 ;  /* 0x00000004ea027825 */ /* 0x002fc800078e0204 */
[----:B------:R-:W-:Y:S01]  /*1004b0*/  IMAD.WIDE R228, R234, 0x4, R8 ;  /* 0x00000004eae47825 */ /* 0x000fe200078e0208 */
[----:B---3--:R1:W-:Y:S01]  /*1004c0*/  @P6 STG.E [R230.64], R249 ;  /* 0x000000f9e6006986 */ /* 0x0083e2000c101904 */
[----:B------:R-:W-:-:S03]  /*1004d0*/  ISETP.LT.AND P6, PT, R155, c[0x0][0x178], !P0 ;  /* 0x00005e009b007a0c */ /* 0x000fc600047c1270 */
[----:B----4-:R3:W-:Y:S01]  /*1004e0*/  @P5 STG.E [R2.64], R233 ;  /* 0x000000e902005986 */ /* 0x0107e2000c101904 */
[----:B------:R-:W-:Y:S01]  /*1004f0*/  ISETP.LT.AND P5, PT, R139, c[0x0][0x178], !P0 ;  /* 0x00005e008b007a0c */ /* 0x000fe200047a1270 */
[----:B-1----:R-:W-:Y:S01]  /*100500*/  IMAD.WIDE R230, R234, 0x4, R14 ;  /* 0x00000004eae67825 */ /* 0x002fe200078e020e */
[----:B--2---:R-:W-:Y:S01]  /*100510*/  ISETP.GE.AND P1, PT, R238, c[0x0][0x17c], PT ;  /* 0x00005f00ee007a0c */ /* 0x004fe20003f26270 */
[----:B------:R1:W-:Y:S04]  /*100520*/  @P3 STG.E [R228.64], R239 ;  /* 0x000000efe4003986 */ /* 0x0003e8000c101904 */
[----:B------:R-:W2:Y:S01]  /*100530*/  LDL.LU R238, [R1+0xccc] ;  /* 0x000ccc0001ee7983 */ /* 0x000ea20000300800 */
[----:B---3--:R-:W-:-:S03]  /*100540*/  IMAD.WIDE R2, R234, 0x4, R210 ;  /* 0x00000004ea027825 */ /* 0x008fc600078e02d2 */
[----:B------:R-:W3:Y:S01]  /*100550*/  LDL.LU R241, [R1+0xcac] ;  /* 0x000cac0001f17983 */ /* 0x000ee20000300800 */
[----:B-1----:R-:W-:-:S03]  /*100560*/  IMAD.WIDE R228, R234, 0x4, R208 ;  /* 0x00000004eae47825 */ /* 0x002fc600078e02d0 */
[----:B------:R-:W4:Y:S01]  /*100570*/  LDL.LU R240, [R1+0x2b8] ;  /* 0x0002b80001f07983 */ /* 0x000f220000300800 */
[----:B------:R-:W-:-:S03]  /*100580*/  IMAD.WIDE R232, R234, 0x4, R12 ;  /* 0x00000004eae87825 */ /* 0x000fc600078e020c */
[----:B------:R-:W2:Y:S04]  /*100590*/  LDL.LU R249, [R1+0xd0c] ;  /* 0x000d0c0001f97983 */ /* 0x000ea80000300800 */
[----:B------:R1:W-:Y:S04]  /*1005a0*/  @P4 STG.E [R2.64], R235 ;  /* 0x000000eb02004986 */ /* 0x0003e8000c101904 */
[----:B------:R-:W3:Y:S04]  /*1005b0*/  LDL.LU R239, [R1+0xcec] ;  /* 0x000cec0001ef7983 */ /* 0x000ee80000300800 */
[----:B------:R-:W-:Y:S04]  /*1005c0*/  @P2 STG.E [R228.64], R242 ;  /* 0x000000f2e4002986 */ /* 0x000fe8000c101904 */
[----:B------:R1:W-:Y:S02]  /*1005d0*/  @P5 STG.E [R230.64], R237 ;  /* 0x000000ede6005986 */ /* 0x0003e4000c101904 */
[C---:B-1----:R-:W-:Y:S01]  /*1005e0*/  IADD3 R235, R234.reuse, c[0x0][0x198], RZ ;  /* 0x00006600eaeb7a10 */ /* 0x042fe20007ffe0ff */
[----:B------:R-:W-:Y:S01]  /*1005f0*/  IMAD.WIDE R2, R234, 0x4, R10 ;  /* 0x00000004ea027825 */ /* 0x000fe200078e020a */
[----:B------:R-:W3:Y:S04]  /*100600*/  LDL.LU R243, [R1+0x5408] ;  /* 0x0054080001f37983 */ /* 0x000ee80000300800 */
[----:B------:R1:W-:Y:S04]  /*100610*/  @P6 STG.E [R232.64], R236 ;  /* 0x000000ece8006986 */ /* 0x0003e8000c101904 */
[----:B------:R-:W3:Y:S04]  /*100620*/  LDL.LU R237, [R1+0xc3c] ;  /* 0x000c3c0001ed7983 */ /* 0x000ee80000300800 */
[----:B-1----:R-:W3:Y:S04]  /*100630*/  LDL.LU R236, [R1+0xc0c] ;  /* 0x000c0c0001ec7983 */ /* 0x002ee80000300800 */
[----:B------:R-:W3:Y:S01]  /*100640*/  LDL.LU R234, [R1+0xcfc] ;  /* 0x000cfc0001ea7983 */ /* 0x000ee20000300800 */
[----:B------:R-:W-:-:S02]  /*100650*/  ISETP.LT.AND P0, PT, R179, c[0x0][0x178], !P0 ;  /* 0x00005e00b3007a0c */ /* 0x000fc40004701270 */
[----:B------:R-:W-:Y:S02]  /*100660*/  ISETP.LT.AND P3, PT, R194, c[0x0][0x178], !P1 ;  /* 0x00005e00c2007a0c */ /* 0x000fe40004f61270 */
[----:B------:R-:W-:Y:S02]  /*100670*/  ISETP.LT.AND P2, PT, R227, c[0x0][0x178], !P1 ;  /* 0x00005e00e3007a0c */ /* 0x000fe40004f41270 */
[----:B------:R-:W-:Y:S01]  /*100680*/  ISETP.LT.AND P4, PT, R123, c[0x0][0x178], !P1 ;  /* 0x00005e007b007a0c */ /* 0x000fe20004f81270 */
[----:B------:R-:W-:Y:S01]  /*100690*/  IMAD.WIDE R228, R235, 0x4, R6 ;  /* 0x00000004ebe47825 */ /* 0x000fe200078e0206 */
[----:B------:R-:W-:Y:S02]  /*1006a0*/  ISETP.LT.AND P5, PT, R195, c[0x0][0x178], !P1 ;  /* 0x00005e00c3007a0c */ /* 0x000fe40004fa1270 */
[----:B------:R-:W-:Y:S01]  /*1006b0*/  ISETP.LT.AND P6, PT, R75, c[0x0][0x178], !P1 ;  /* 0x00005e004b007a0c */ /* 0x000fe20004fc1270 */
[----:B------:R-:W-:-:S04]  /*1006c0*/  IMAD.WIDE R230, R235, 0x4, R210 ;  /* 0x00000004ebe67825 */ /* 0x000fc800078e02d2 */
[C---:B------:R-:W-:Y:S01]  /*1006d0*/  IMAD.WIDE R232, R235.reuse, 0x4, R208 ;  /* 0x00000004ebe87825 */ /* 0x040fe200078e02d0 */
[----:B----4-:R1:W-:Y:S04]  /*1006e0*/  @P0 STG.E [R2.64], R240 ;  /* 0x000000f002000986 */ /* 0x0103e8000c101904 */
[----:B--2---:R2:W-:Y:S01]  /*1006f0*/  @P3 STG.E [R228.64], R249 ;  /* 0x000000f9e4003986 */ /* 0x0045e2000c101904 */
[----:B-1----:R-:W-:-:S03]  /*100700*/  IMAD.WIDE R2, R235, 0x4, R4 ;  /* 0x00000004eb027825 */ /* 0x002fc600078e0204 */
[----:B------:R-:W4:Y:S01]  /*100710*/  LDL.LU R240, [R1+0x2bc] ;  /* 0x0002bc0001f07983 */ /* 0x000f220000300800 */
[----:B--2---:R-:W-:-:S03]  /*100720*/  IMAD.WIDE R228, R235, 0x4, R8 ;  /* 0x00000004ebe47825 */ /* 0x004fc600078e0208 */
[----:B------:R-:W2:Y:S04]  /*100730*/  LDL.LU R242, [R1+0xd40] ;  /* 0x000d400001f27983 */ /* 0x000ea80000300800 */
[----:B------:R-:W2:Y:S04]  /*100740*/  LDL.LU R249, [R1+0xd20] ;  /* 0x000d200001f97983 */ /* 0x000ea80000300800 */
[----:B---3--:R-:W-:Y:S04]  /*100750*/  @P2 STG.E [R2.64], R234 ;  /* 0x000000ea02002986 */ /* 0x008fe8000c101904 */
[----:B------:R1:W-:Y:S04]  /*100760*/  @P4 STG.E [R228.64], R239 ;  /* 0x000000efe4004986 */ /* 0x0003e8000c101904 */
[----:B-1----:R-:W3:Y:S04]  /*100770*/  LDL.LU R239, [R1+0x540c] ;  /* 0x00540c0001ef7983 */ /* 0x002ee80000300800 */
[----:B------:R1:W-:Y:S04]  /*100780*/  @P5 STG.E [R230.64], R238 ;  /* 0x000000eee6005986 */ /* 0x0003e8000c101904 */
[----:B------:R-:W3:Y:S04]  /*100790*/  LDL.LU R234, [R1+0xd10] ;  /* 0x000d100001ea7983 */ /* 0x000ee80000300800 */
[----:B------:R1:W-:Y:S04]  /*1007a0*/  @P6 STG.E [R232.64], R241 ;  /* 0x000000f1e8006986 */ /* 0x0003e8000c101904 */
[----:B-1----:R-:W3:Y:S04]  /*1007b0*/  LDL.LU R238, [R1+0x870] ;  /* 0x0008700001ee7983 */ /* 0x002ee80000300800 */
[----:B------:R-:W3:Y:S01]  /*1007c0*/  LDL.LU R241, [R1+0x690] ;  /* 0x0006900001f17983 */ /* 0x000ee20000300800 */
[----:B------:R-:W-:-:S02]  /*1007d0*/  ISETP.LT.AND P3, PT, R139, c[0x0][0x178], !P1 ;  /* 0x00005e008b007a0c */ /* 0x000fc40004f61270 */
[----:B------:R-:W-:Y:S02]  /*1007e0*/  ISETP.LT.AND P0, PT, R155, c[0x0][0x178], !P1 ;  /* 0x00005e009b007a0c */ /* 0x000fe40004f01270 */
[----:B------:R-:W-:Y:S01]  /*1007f0*/  ISETP.GE.AND P2, PT, R243, c[0x0][0x17c], PT ;  /* 0x00005f00f3007a0c */ /* 0x000fe20003f46270 */
[----:B------:R-:W-:Y:S01]  /*100800*/  IMAD.WIDE R228, R235, 0x4, R14 ;  /* 0x00000004ebe47825 */ /* 0x000fe200078e020e */
[----:B------:R-:W-:Y:S01]  /*100810*/  ISETP.LT.AND P1, PT, R179, c[0x0][0x178], !P1 ;  /* 0x00005e00b3007a0c */ /* 0x000fe20004f21270 */
[----:B------:R-:W3:Y:S01]  /*100820*/  LDL.LU R243, [R1+0x4b0] ;  /* 0x0004b00001f37983 */ /* 0x000ee20000300800 */
[----:B------:R-:W-:Y:S01]  /*100830*/  ISETP.LT.AND P4, PT, R194, c[0x0][0x178], !P2 ;  /* 0x00005e00c2007a0c */ /* 0x000fe20005781270 */
[----:B------:R-:W-:Y:S01]  /*100840*/  IMAD.WIDE R2, R235, 0x4, R12 ;  /* 0x00000004eb027825 */ /* 0x000fe200078e020c */
[----:B------:R-:W-:Y:S02]  /*100850*/  ISETP.LT.AND P5, PT, R227, c[0x0][0x178], !P2 ;  /* 0x00005e00e3007a0c */ /* 0x000fe400057a1270 */
[----:B------:R-:W-:Y:S01]  /*100860*/  IADD3 R232, R235, c[0x0][0x198], RZ ;  /* 0x00006600ebe87a10 */ /* 0x000fe20007ffe0ff */
[----:B------:R1:W-:Y:S04]  /*100870*/  @P3 STG.E [R228.64], R237 ;  /* 0x000000ede4003986 */ /* 0x0003e8000c101904 */
[----:B------:R1:W-:Y:S01]  /*100880*/  @P0 STG.E [R2.64], R236 ;  /* 0x000000ec02000986 */ /* 0x0003e2000c101904 */
[----:B------:R-:W-:-:S03]  /*100890*/  IMAD.WIDE R230, R232, 0x4, R4 ;  /* 0x00000004e8e67825 */ /* 0x000fc600078e0204 */
[----:B-1----:R-:W3:Y:S01]  /*1008a0*/  LDL.LU R237, [R1+0x4a0] ;  /* 0x0004a00001ed7983 */ /* 0x002ee20000300800 */
[----:B------:R-:W-:-:S03]  /*1008b0*/  IMAD.WIDE R228, R232, 0x4, R6 ;  /* 0x00000004e8e47825 */ /* 0x000fc600078e0206 */
[----:B------:R-:W3:Y:S01]  /*1008c0*/  LDL.LU R236, [R1+0x280] ;  /* 0x0002800001ec7983 */ /* 0x000ee20000300800 */
[----:B------:R-:W-:Y:S01]  /*1008d0*/  IMAD.WIDE R2, R235, 0x4, R10 ;  /* 0x00000004eb027825 */ /* 0x000fe200078e020a */
[----:B------:R-:W-:Y:S02]  /*1008e0*/  ISETP.LT.AND P3, PT, R123, c[0x0][0x178], !P2 ;  /* 0x00005e007b007a0c */ /* 0x000fe40005761270 */
[----:B------:R-:W-:Y:S02]  /*1008f0*/  ISETP.LT.AND P0, PT, R195, c[0x0][0x178], !P2 ;  /* 0x00005e00c3007a0c */ /* 0x000fe40005701270 */
[----:B------:R-:W-:Y:S01]  /*100900*/  ISETP.LT.AND P6, PT, R75, c[0x0][0x178], !P2 ;  /* 0x00005e004b007a0c */ /* 0x000fe200057c1270 */
[----:B----4-:R1:W-:Y:S04]  /*100910*/  @P1 STG.E [R2.64], R240 ;  /* 0x000000f002001986 */ /* 0x0103e8000c101904 */
[----:B--2---:R2:W-:Y:S04]  /*100920*/  @P4 STG.E [R228.64], R242 ;  /* 0x000000f2e4004986 */ /* 0x0045e8000c101904 */
[----:B------:R4:W-:Y:S01]  /*100930*/  @P5 STG.E [R230.64], R249 ;  /* 0x000000f9e6005986 */ /* 0x0009e2000c101904 */
[----:B-1----:R-:W-:-:S04]  /*100940*/  IMAD.WIDE R2, R232, 0x4, R8 ;  /* 0x00000004e8027825 */ /* 0x002fc800078e0208 */
[----:B--2---:R-:W-:-:S04]  /*100950*/  IMAD.WIDE R228, R232, 0x4, R210 ;  /* 0x00000004e8e47825 */ /* 0x004fc800078e02d2 */
[----:B----4-:R-:W-:Y:S01]  /*100960*/  IMAD.WIDE R230, R232, 0x4, R208 ;  /* 0x00000004e8e67825 */ /* 0x010fe200078e02d0 */
[----:B---3--:R-:W-:Y:S02]  /*100970*/  ISETP.GE.AND P1, PT, R239, c[0x0][0x17c], PT ;  /* 0x00005f00ef007a0c */ /* 0x008fe40003f26270 */
[----:B------:R-:W2:Y:S04]  /*100980*/  LDL.LU R239, [R1+0xd14] ;  /* 0x000d140001ef7983 */ /* 0x000ea80000300800 */
[----:B------:R-:W3:Y:S04]  /*100990*/  LDL.LU R240, [R1+0x4b4] ;  /* 0x0004b40001f07983 */ /* 0x000ee80000300800 */
[----:B------:R-:W4:Y:S04]  /*1009a0*/  LDL.LU R249, [R1+0xd44] ;  /* 0x000d440001f97983 */ /* 0x000f280000300800 */
[----:B------:R-:W2:Y:S04]  /*1009b0*/  LDL.LU R242, [R1+0xd24] ;  /* 0x000d240001f27983 */ /* 0x000ea80000300800 */
[----:B------:R-:W2:Y:S04]  /*1009c0*/  LDL.LU R233, [R1+0x5410] ;  /* 0x0054100001e97983 */ /* 0x000ea80000300800 */
[----:B------:R-:W-:Y:S04]  /*1009d0*/  @P3 STG.E [R2.64], R234 ;  /* 0x000000ea02003986 */ /* 0x000fe8000c101904 */
[----:B------:R1:W-:Y:S04]  /*1009e0*/  @P0 STG.E [R228.64], R238 ;  /* 0x000000eee4000986 */ /* 0x0003e8000c101904 */
[----:B------:R1:W-:Y:S04]  /*1009f0*/  @P6 STG.E [R230.64], R241 ;  /* 0x000000f1e6006986 */ /* 0x0003e8000c101904 */
[----:B-1----:R-:W3:Y:S04]  /*100a00*/  LDL.LU R238, [R1+0x874] ;  /* 0x0008740001ee7983 */ /* 0x002ee80000300800 */
[----:B------:R-:W3:Y:S01]  /*100a10*/  LDL.LU R241, [R1+0x694] ;  /* 0x0006940001f17983 */ /* 0x000ee20000300800 */
[----:B------:R-:W-:-:S02]  /*100a20*/  ISETP.LT.AND P4, PT, R139, c[0x0][0x178], !P2 ;  /* 0x00005e008b007a0c */ /* 0x000fc40005781270 */
[----:B------:R-:W-:Y:S02]  /*100a30*/  ISETP.LT.AND P5, PT, R155, c[0x0][0x178], !P2 ;  /* 0x00005e009b007a0c */ /* 0x000fe400057a1270 */
[----:B------:R-:W-:Y:S01]  /*100a40*/  ISETP.LT.AND P2, PT, R179, c[0x0][0x178], !P2 ;  /* 0x00005e00b3007a0c */ /* 0x000fe20005741270 */
[----:B------:R-:W-:Y:S01]  /*100a50*/  IMAD.WIDE R230, R232, 0x4, R14 ;  /* 0x00000004e8e67825 */ /* 0x000fe200078e020e */
[----:B------:R-:W-:-:S03]  /*100a60*/  ISETP.LT.AND P0, PT, R194, c[0x0][0x178], !P1 ;  /* 0x00005e00c2007a0c */ /* 0x000fc60004f01270 */
[----:B------:R-:W-:-:S04]  /*100a70*/  IMAD.WIDE R228, R232, 0x4, R12 ;  /* 0x00000004e8e47825 */ /* 0x000fc800078e020c */
[C---:B------:R-:W-:Y:S01]  /*100a80*/  IMAD.WIDE R2, R232.reuse, 0x4, R10 ;  /* 0x00000004e8027825 */ /* 0x040fe200078e020a */
[----:B------:R-:W-:Y:S01]  /*100a90*/  IADD3 R232, R232, c[0x0][0x198], RZ ;  /* 0x00006600e8e87a10 */ /* 0x000fe20007ffe0ff */
[----:B------:R-:W-:Y:S01]  /*100aa0*/  @P4 STG.E [R230.64], R243 ;  /* 0x000000f3e6004986 */ /* 0x000fe2000c101904 */
[----:B------:R-:W-:-:S03]  /*100ab0*/  ISETP.LT.AND P6, PT, R227, c[0x0][0x178], !P1 ;  /* 0x00005e00e3007a0c */ /* 0x000fc60004fc1270 */
[----:B------:R1:W-:Y:S01]  /*100ac0*/  @P5 STG.E [R228.64], R237 ;  /* 0x000000ede4005986 */ /* 0x0003e2000c101904 */
[----:B------:R-:W-:-:S03]  /*100ad0*/  ISETP.LT.AND P3, PT, R123, c[0x0][0x178], !P1 ;  /* 0x00005e007b007a0c */ /* 0x000fc60004f61270 */
[----:B------:R1:W-:Y:S01]  /*100ae0*/  @P2 STG.E [R2.64], R236 ;  /* 0x000000ec02002986 */ /* 0x0003e2000c101904 */
[----:B------:R-:W-:-:S03]  /*100af0*/  ISETP.LT.AND P5, PT, R195, c[0x0][0x178], !P1 ;  /* 0x00005e00c3007a0c */ /* 0x000fc60004fa1270 */
[----:B-1----:R-:W3:Y:S01]  /*100b00*/  LDL.LU R237, [R1+0x4a4] ;  /* 0x0004a40001ed7983 */ /* 0x002ee20000300800 */
[----:B------:R-:W-:-:S03]  /*100b10*/  IMAD.WIDE R2, R232, 0x4, R6 ;  /* 0x00000004e8027825 */ /* 0x000fc600078e0206 */
[----:B------:R-:W3:Y:S01]  /*100b20*/  LDL.LU R236, [R1+0x284] ;  /* 0x0002840001ec7983 */ /* 0x000ee20000300800 */
[----:B------:R-:W-:Y:S01]  /*100b30*/  ISETP.LT.AND P2, PT, R75, c[0x0][0x178], !P1 ;  /* 0x00005e004b007a0c */ /* 0x000fe20004f41270 */
[----:B------:R-:W-:Y:S01]  /*100b40*/  IMAD.WIDE R228, R232, 0x4, R4 ;  /* 0x00000004e8e47825 */ /* 0x000fe200078e0204 */
[----:B------:R-:W-:-:S03]  /*100b50*/  ISETP.LT.AND P4, PT, R139, c[0x0][0x178], !P1 ;  /* 0x00005e008b007a0c */ /* 0x000fc60004f81270 */
[----:B------:R-:W-:Y:S01]  /*100b60*/  IMAD.WIDE R230, R232, 0x4, R8 ;  /* 0x00000004e8e67825 */ /* 0x000fe200078e0208 */
[----:B----4-:R1:W-:Y:S01]  /*100b70*/  @P0 STG.E [R2.64], R249 ;  /* 0x000000f902000986 */ /* 0x0103e2000c101904 */
[----:B--2---:R-:W-:-:S03]  /*100b80*/  ISETP.GE.AND P0, PT, R233, c[0x0][0x17c], PT ;  /* 0x00005f00e9007a0c */ /* 0x004fc60003f06270 */
[----:B-1----:R-:W2:Y:S04]  /*100b90*/  LDL.LU R249, [R1+0xed0] ;  /* 0x000ed00001f97983 */ /* 0x002ea80000300800 */
[----:B------:R-:W4:Y:S04]  /*100ba0*/  LDL.LU R235, [R1+0x5414] ;  /* 0x0054140001eb7983 */ /* 0x000f280000300800 */
[----:B------:R-:W4:Y:S01]  /*100bb0*/  LDL.LU R233, [R1+0xe30] ;  /* 0x000e300001e97983 */ /* 0x000f220000300800 */
[----:B------:R-:W-:-:S03]  /*100bc0*/  IMAD.WIDE R2, R232, 0x4, R210 ;  /* 0x00000004e8027825 */ /* 0x000fc600078e02d2 */
[----:B------:R1:W-:Y:S04]  /*100bd0*/  @P6 STG.E [R228.64], R242 ;  /* 0x000000f2e4006986 */ /* 0x0003e8000c101904 */
[----:B------:R3:W-:Y:S04]  /*100be0*/  @P3 STG.E [R230.64], R239 ;  /* 0x000000efe6003986 */ /* 0x0007e8000c101904 */
[----:B---3--:R-:W-:Y:S01]  /*100bf0*/  @P5 STG.E [R2.64], R238 ;  /* 0x000000ee02005986 */ /* 0x008fe2000c101904 */
[----:B-1----:R-:W-:-:S03]  /*100c00*/  IMAD.WIDE R228, R232, 0x4, R208 ;  /* 0x00000004e8e47825 */ /* 0x002fc600078e02d0 */
[----:B------:R-:W3:Y:S01]  /*100c10*/  LDL.LU R239, [R1+0xd50] ;  /* 0x000d500001ef7983 */ /* 0x000ee20000300800 */
[----:B------:R-:W-:-:S03]  /*100c20*/  IMAD.WIDE R230, R232, 0x4, R14 ;  /* 0x00000004e8e67825 */ /* 0x000fc600078e020e */
[----:B------:R-:W3:Y:S04]  /*100c30*/  LDL.LU R243, [R1+0xd30] ;  /* 0x000d300001f37983 */ /* 0x000ee80000300800 */
[----:B------:R1:W-:Y:S04]  /*100c40*/  @P2 STG.E [R228.64], R241 ;  /* 0x000000f1e4002986 */ /* 0x0003e8000c101904 */
[----:B------:R-:W3:Y:S04]  /*100c50*/  LDL.LU R242, [R1+0x8f0] ;  /* 0x0008f00001f27983 */ /* 0x000ee80000300800 */
[----:B------:R1:W-:Y:S04]  /*100c60*/  @P4 STG.E [R230.64], R240 ;  /* 0x000000f0e6004986 */ /* 0x0003e8000c101904 */
[----:B-1----:R-:W3:Y:S04]  /*100c70*/  LDL.LU R241, [R1+0x880] ;  /* 0x0008800001f17983 */ /* 0x002ee80000300800 */
[----:B------:R-:W3:Y:S01]  /*100c80*/  LDL.LU R240, [R1+0x6a0] ;  /* 0x0006a00001f07983 */ /* 0x000ee20000300800 */
        /* <DEDUP_REMOVED lines=13> */
[----:B-1----:R-:W-:-:S02]  /*100d60*/  IMAD.WIDE R2, R234, 0x4, R4 ;  /* 0x00000004ea027825 */ /* 0x002fc400078e0204 */
[----:B------:R-:W3:Y:S02]  /*100d70*/  LDL.LU R237, [R1+0xd34] ;  /* 0x000d340001ed7983 */ /* 0x000ee40000300800 */
[----:B------:R-:W-:Y:S02]  /*100d80*/  IMAD.WIDE R228, R234, 0x4, R8 ;  /* 0x00000004eae47825 */ /* 0x000fe400078e0208 */
[----:B------:R-:W3:Y:S04]  /*100d90*/  LDL.LU R236, [R1+0x8f4] ;  /* 0x0008f40001ec7983 */ /* 0x000ee80000300800 */
[----:B------:R-:W3:Y:S04]  /*100da0*/  LDL.LU R238, [R1+0x290] ;  /* 0x0002900001ee7983 */ /* 0x000ee80000300800 */
[----:B--2---:R1:W-:Y:S01]  /*100db0*/  @P6 STG.E [R230.64], R249 ;  /* 0x000000f9e6006986 */ /* 0x0043e2000c101904 */
[----:B------:R-:W-:-:S03]  /*100dc0*/  ISETP.LT.AND P6, PT, R155, c[0x0][0x178], !P0 ;  /* 0x00005e009b007a0c */ /* 0x000fc600047c1270 */
[----:B----4-:R2:W-:Y:S01]  /*100dd0*/  @P5 STG.E [R2.64], R233 ;  /* 0x000000e902005986 */ /* 0x0105e2000c101904 */
[----:B------:R-:W-:Y:S01]  /*100de0*/  ISETP.LT.AND P5, PT, R139, c[0x0][0x178], !P0 ;  /* 0x00005e008b007a0c */ /* 0x000fe200047a1270 */
[C---:B-1----:R-:W-:Y:S02]  /*100df0*/  IMAD.WIDE R230, R234.reuse, 0x4, R14 ;  /* 0x00000004eae67825 */ /* 0x042fe400078e020e */
[----:B------:R-:W4:Y:S02]  /*100e00*/  LDL.LU R249, [R1+0xed4] ;  /* 0x000ed40001f97983 */ /* 0x000f240000300800 */
[----:B--2---:R-:W-:-:S04]  /*100e10*/  IMAD.WIDE R2, R234, 0x4, R210 ;  /* 0x00000004ea027825 */ /* 0x004fc800078e02d2 */
[----:B------:R-:W-:Y:S01]  /*100e20*/  IMAD.WIDE R232, R234, 0x4, R12 ;  /* 0x00000004eae87825 */ /* 0x000fe200078e020c */
[----:B---3--:R1:W-:Y:S01]  /*100e30*/  @P4 STG.E [R228.64], R239 ;  /* 0x000000efe4004986 */ /* 0x0083e2000c101904 */
[----:B------:R-:W-:-:S03]  /*100e40*/  ISETP.GE.AND P2, PT, R235, c[0x0][0x17c], PT ;  /* 0x00005f00eb007a0c */ /* 0x000fc60003f46270 */
[----:B------:R2:W-:Y:S01]  /*100e50*/  @P3 STG.E [R2.64], R243 ;  /* 0x000000f302003986 */ /* 0x0005e2000c101904 */
[----:B-1----:R-:W-:-:S03]  /*100e60*/  IMAD.WIDE R228, R234, 0x4, R208 ;  /* 0x00000004eae47825 */ /* 0x002fc600078e02d0 */
[----:B------:R-:W3:Y:S01]  /*100e70*/  LDL.LU R239, [R1+0xd54] ;  /* 0x000d540001ef7983 */ /* 0x000ee20000300800 */
[----:B------:R-:W-:-:S03]  /*100e80*/  IADD3 R235, R234, c[0x0][0x198], RZ ;  /* 0x00006600eaeb7a10 */ /* 0x000fc60007ffe0ff */
[----:B------:R-:W-:Y:S01]  /*100e90*/  @P1 STG.E [R228.64], R242 ;  /* 0x000000f2e4001986 */ /* 0x000fe2000c101904 */
[----:B--2---:R-:W-:-:S03]  /*100ea0*/  IMAD.WIDE R2, R234, 0x4, R10 ;  /* 0x00000004ea027825 */ /* 0x004fc600078e020a */
[----:B------:R1:W-:Y:S04]  /*100eb0*/  @P5 STG.E [R230.64], R241 ;  /* 0x000000f1e6005986 */ /* 0x0003e8000c101904 */
[----:B------:R-:W2:Y:S04]  /*100ec0*/  LDL.LU R243, [R1+0x5418] ;  /* 0x0054180001f37983 */ /* 0x000ea80000300800 */
[----:B------:R1:W-:Y:S04]  /*100ed0*/  @P6 STG.E [R232.64], R240 ;  /* 0x000000f0e8006986 */ /* 0x0003e8000c101904 */
[----:B-1----:R-:W2:Y:S04]  /*100ee0*/  LDL.LU R241, [R1+0x884] ;  /* 0x0008840001f17983 */ /* 0x002ea80000300800 */
[----:B------:R-:W2:Y:S04]  /*100ef0*/  LDL.LU R240, [R1+0x6a4] ;  /* 0x0006a40001f07983 */ /* 0x000ea80000300800 */
[----:B------:R-:W2:Y:S01]  /*100f00*/  LDL.LU R234, [R1+0xe34] ;  /* 0x000e340001ea7983 */ /* 0x000ea20000300800 */
[----:B------:R-:W-:-:S02]  /*100f10*/  ISETP.LT.AND P0, PT, R179, c[0x0][0x178], !P0 ;  /* 0x00005e00b3007a0c */ /* 0x000fc40004701270 */
[----:B------:R-:W-:Y:S02]  /*100f20*/  ISETP.LT.AND P4, PT, R194, c[0x0][0x178], !P2 ;  /* 0x00005e00c2007a0c */ /* 0x000fe40005781270 */
[----:B------:R-:W-:Y:S02]  /*100f30*/  ISETP.LT.AND P1, PT, R227, c[0x0][0x178], !P2 ;  /* 0x00005e00e3007a0c */ /* 0x000fe40005721270 */
[----:B------:R-:W-:Y:S01]  /*100f40*/  ISETP.LT.AND P3, PT, R123, c[0x0][0x178], !P2 ;  /* 0x00005e007b007a0c */ /* 0x000fe20005761270 */
[----:B------:R-:W-:Y:S01]  /*100f50*/  IMAD.WIDE R228, R235, 0x4, R6 ;  /* 0x00000004ebe47825 */ /* 0x000fe200078e0206 */
[----:B------:R-:W-:Y:S02]  /*100f60*/  ISETP.LT.AND P5, PT, R195, c[0x0][0x178], !P2 ;  /* 0x00005e00c3007a0c */ /* 0x000fe400057a1270 */
[----:B------:R-:W-:Y:S01]  /*100f70*/  ISETP.LT.AND P6, PT, R75, c[0x0][0x178], !P2 ;  /* 0x00005e004b007a0c */ /* 0x000fe200057c1270 */
[C---:B------:R-:W-:Y:S02]  /*100f80*/  IMAD.WIDE R230, R235.reuse, 0x4, R210 ;  /* 0x00000004ebe67825 */ /* 0x040fe400078e02d2 */
[----:B------:R1:W-:Y:S02]  /*100f90*/  @P0 STG.E [R2.64], R238 ;  /* 0x000000ee02000986 */ /* 0x0003e4000c101904 */
[----:B------:R-:W-:-:S04]  /*100fa0*/  IMAD.WIDE R232, R235, 0x4, R208 ;  /* 0x00000004ebe87825 */ /* 0x000fc800078e02d0 */
[C---:B-1----:R-:W-:Y:S01]  /*100fb0*/  IMAD.WIDE R2, R235.reuse, 0x4, R4 ;  /* 0x00000004eb027825 */ /* 0x042fe200078e0204 */
[----:B------:R-:W3:Y:S04]  /*100fc0*/  LDL.LU R238, [R1+0x294] ;  /* 0x0002940001ee7983 */ /* 0x000ee80000300800 */
[----:B------:R-:W3:Y:S04]  /*100fd0*/  LDL.LU R242, [R1+0xfb0] ;  /* 0x000fb00001f27983 */ /* 0x000ee80000300800 */
[----:B----4-:R1:W-:Y:S02]  /*100fe0*/  @P4 STG.E [R228.64], R249 ;  /* 0x000000f9e4004986 */ /* 0x0103e4000c101904 */
[----:B-1----:R-:W-:-:S02]  /*100ff0*/  IMAD.WIDE R228, R235, 0x4, R8 ;  /* 0x00000004ebe47825 */ /* 0x002fc400078e0208 */
[----:B------:R-:W4:Y:S04]  /*101000*/  LDL.LU R249, [R1+0xf50] ;  /* 0x000f500001f97983 */ /* 0x000f280000300800 */
[----:B--2---:R-:W-:Y:S04]  /*101010*/  @P1 STG.E [R2.64], R234 ;  /* 0x000000ea02001986 */ /* 0x004fe8000c101904 */
[----:B---3--:R-:W-:Y:S04]  /*101020*/  @P3 STG.E [R228.64], R239 ;  /* 0x000000efe4003986 */ /* 0x008fe8000c101904 */
[----:B------:R-:W-:Y:S04]  /*101030*/  @P5 STG.E [R230.64], R237 ;  /* 0x000000ede6005986 */ /* 0x000fe8000c101904 */
[----:B------:R1:W-:Y:S04]  /*101040*/  @P6 STG.E [R232.64], R236 ;  /* 0x000000ece8006986 */ /* 0x0003e8000c101904 */
[----:B-1----:R-:W2:Y:S04]  /*101050*/  LDL.LU R236, [R1+0x541c] ;  /* 0x00541c0001ec7983 */ /* 0x002ea80000300800 */
[----:B------:R-:W3:Y:S04]  /*101060*/  LDL.LU R234, [R1+0xf20] ;  /* 0x000f200001ea7983 */ /* 0x000ee80000300800 */
[----:B------:R-:W3:Y:S04]  /*101070*/  LDL.LU R239, [R1+0xe40] ;  /* 0x000e400001ef7983 */ /* 0x000ee80000300800 */
[----:B------:R-:W3:Y:S01]  /*101080*/  LDL.LU R237, [R1+0xe10] ;  /* 0x000e100001ed7983 */ /* 0x000ee20000300800 */
[----:B------:R-:W-:-:S02]  /*101090*/  ISETP.LT.AND P4, PT, R139, c[0x0][0x178], !P2 ;  /* 0x00005e008b007a0c */ /* 0x000fc40005781270 */
[----:B------:R-:W-:Y:S01]  /*1010a0*/  ISETP.LT.AND P0, PT, R155, c[0x0][0x178], !P2 ;  /* 0x00005e009b007a0c */ /* 0x000fe20005701270 */
[----:B------:R-:W-:Y:S01]  /*1010b0*/  IMAD.WIDE R2, R235, 0x4, R14 ;  /* 0x00000004eb027825 */ /* 0x000fe200078e020e */
[----:B------:R-:W-:Y:S02]  /*1010c0*/  ISETP.GE.AND P1, PT, R243, c[0x0][0x17c], PT ;  /* 0x00005f00f3007a0c */ /* 0x000fe40003f26270 */
[----:B------:R-:W-:Y:S01]  /*1010d0*/  ISETP.LT.AND P2, PT, R179, c[0x0][0x178], !P2 ;  /* 0x00005e00b3007a0c */ /* 0x000fe20005741270 */
[----:B------:R-:W-:Y:S01]  /*1010e0*/  IMAD.WIDE R228, R235, 0x4, R12 ;  /* 0x00000004ebe47825 */ /* 0x000fe200078e020c */
[----:B------:R-:W-:Y:S01]  /*1010f0*/  ISETP.LT.AND P3, PT, R194, c[0x0][0x178], !P1 ;  /* 0x00005e00c2007a0c */ /* 0x000fe20004f61270 */
[----:B------:R-:W3:Y:S01]  /*101100*/  LDL.LU R243, [R1+0xc50] ;  /* 0x000c500001f37983 */ /* 0x000ee20000300800 */
[----:B------:R-:W-:-:S03]  /*101110*/  ISETP.LT.AND P5, PT, R227, c[0x0][0x178], !P1 ;  /* 0x00005e00e3007a0c */ /* 0x000fc60004fa1270 */
[----:B------:R1:W-:Y:S04]  /*101120*/  @P4 STG.E [R2.64], R241 ;  /* 0x000000f102004986 */ /* 0x0003e8000c101904 */
[----:B------:R1:W-:Y:S02]  /*101130*/  @P0 STG.E [R228.64], R240 ;  /* 0x000000f0e4000986 */ /* 0x0003e4000c101904 */
[C---:B-1----:R-:W-:Y:S02]  /*101140*/  IADD3 R2, R235.reuse, c[0x0][0x198], RZ ;  /* 0x00006600eb027a10 */ /* 0x042fe40007ffe0ff */
[----:B------:R-:W3:Y:S01]  /*101150*/  LDL.LU R241, [R1+0xae0] ;  /* 0x000ae00001f17983 */ /* 0x000ee20000300800 */
[----:B------:R-:W-:-:S03]  /*101160*/  IMAD.WIDE R228, R235, 0x4, R10 ;  /* 0x00000004ebe47825 */ /* 0x000fc600078e020a */
[----:B------:R-:W3:Y:S01]  /*101170*/  LDL.LU R240, [R1+0x8e0] ;  /* 0x0008e00001f07983 */ /* 0x000ee20000300800 */
[----:B------:R-:W-:-:S03]  /*101180*/  IMAD.WIDE R230, R2, 0x4, R6 ;  /* 0x0000000402e67825 */ /* 0x000fc600078e0206 */
[----:B------:R1:W-:Y:S01]  /*101190*/  @P2 STG.E [R228.64], R238 ;  /* 0x000000eee4002986 */ /* 0x0003e2000c101904 */
[----:B------:R-:W-:-:S03]  /*1011a0*/  IMAD.WIDE R232, R2, 0x4, R4 ;  /* 0x0000000402e87825 */ /* 0x000fc600078e0204 */
[----:B------:R1:W-:Y:S01]  /*1011b0*/  @P3 STG.E [R230.64], R242 ;  /* 0x000000f2e6003986 */ /* 0x0003e2000c101904 */
[----:B------:R-:W-:Y:S02]  /*1011c0*/  ISETP.LT.AND P4, PT, R123, c[0x0][0x178], !P1 ;  /* 0x00005e007b007a0c */ /* 0x000fe40004f81270 */
[----:B------:R-:W-:Y:S01]  /*1011d0*/  ISETP.LT.AND P0, PT, R195, c[0x0][0x178], !P1 ;  /* 0x00005e00c3007a0c */ /* 0x000fe20004f01270 */
[----:B-1----:R-:W3:Y:S01]  /*1011e0*/  LDL.LU R238, [R1+0xf24] ;  /* 0x000f240001ee7983 */ /* 0x002ee20000300800 */
[----:B------:R-:W-:Y:S01]  /*1011f0*/  ISETP.LT.AND P6, PT, R75, c[0x0][0x178], !P1 ;  /* 0x00005e004b007a0c */ /* 0x000fe20004fc1270 */
[----:B------:R-:W-:-:S04]  /*101200*/  IMAD.WIDE R228, R2, 0x4, R8 ;  /* 0x0000000402e47825 */ /* 0x000fc800078e0208 */
[C---:B------:R-:W-:Y:S01]  /*101210*/  IMAD.WIDE R230, R2.reuse, 0x4, R210 ;  /* 0x0000000402e67825 */ /* 0x040fe200078e02d2 */
[----:B----4-:R1:W-:Y:S03]  /*101220*/  @P5 STG.E [R232.64], R249 ;  /* 0x000000f9e8005986 */ /* 0x0103e6000c101904 */
[----:B-1----:R-:W-:Y:S01]  /*101230*/  IMAD.WIDE R232, R2, 0x4, R208 ;  /* 0x0000000402e87825 */ /* 0x002fe200078e02d0 */
[----:B--2---:R-:W-:Y:S02]  /*101240*/  ISETP.GE.AND P2, PT, R236, c[0x0][0x17c], PT ;  /* 0x00005f00ec007a0c */ /* 0x004fe40003f46270 */
[----:B------:R-:W2:Y:S04]  /*101250*/  LDL.LU R236, [R1+0xc54] ;  /* 0x000c540001ec7983 */ /* 0x000ea80000300800 */
[----:B------:R-:W4:Y:S04]  /*101260*/  LDL.LU R249, [R1+0xfb4] ;  /* 0x000fb40001f97983 */ /* 0x000f280000300800 */
[----:B------:R-:W2:Y:S04]  /*101270*/  LDL.LU R242, [R1+0xf54] ;  /* 0x000f540001f27983 */ /* 0x000ea80000300800 */
[----:B---3--:R-:W-:Y:S04]  /*101280*/  @P4 STG.E [R228.64], R234 ;  /* 0x000000eae4004986 */ /* 0x008fe8000c101904 */
[----:B------:R1:W-:Y:S04]  /*101290*/  @P0 STG.E [R230.64], R239 ;  /* 0x000000efe6000986 */ /* 0x0003e8000c101904 */
[----:B------:R-:W3:Y:S04]  /*1012a0*/  LDL.LU R3, [R1+0x5420] ;  /* 0x0054200001037983 */ /* 0x000ee80000300800 */
[----:B------:R1:W-:Y:S04]  /*1012b0*/  @P6 STG.E [R232.64], R237 ;  /* 0x000000ede8006986 */ /* 0x0003e8000c101904 */
[----:B-1----:R-:W3:Y:S04]  /*1012c0*/  LDL.LU R239, [R1+0xe44] ;  /* 0x000e440001ef7983 */ /* 0x002ee80000300800 */
[----:B------:R-:W3:Y:S01]  /*1012d0*/  LDL.LU R237, [R1+0xe14] ;  /* 0x000e140001ed7983 */ /* 0x000ee20000300800 */
        /* <DEDUP_REMOVED lines=12> */
[----:B------:R1:W-:Y:S02]  /*1013a0*/  @P1 STG.E [R228.64], R240 ;  /* 0x000000f0e4001986 */ /* 0x0003e4000c101904 */
[----:B-1----:R-:W-:-:S04]  /*1013b0*/  IMAD.WIDE R232, R2, 0x4, R8 ;  /* 0x0000000402e87825 */ /* 0x002fc800078e0208 */
[C---:B------:R-:W-:Y:S01]  /*1013c0*/  IMAD.WIDE R230, R2.reuse, 0x4, R4 ;  /* 0x0000000402e67825 */ /* 0x040fe200078e0204 */
[----:B------:R-:W3:Y:S03]  /*1013d0*/  LDL.LU R241, [R1+0xae4] ;  /* 0x000ae40001f17983 */ /* 0x000ee60000300800 */
[C---:B------:R-:W-:Y:S01]  /*1013e0*/  IMAD.WIDE R228, R2.reuse, 0x4, R6 ;  /* 0x0000000402e47825 */ /* 0x040fe200078e0206 */
[----:B------:R-:W3:Y:S01]  /*1013f0*/  LDL.LU R240, [R1+0x8e4] ;  /* 0x0008e40001f07983 */ /* 0x000ee20000300800 */
[----:B------:R-:W-:Y:S02]  /*101400*/  ISETP.LT.AND P5, PT, R195, c[0x0][0x178], !P2 ;  /* 0x00005e00c3007a0c */ /* 0x000fe400057a1270 */
[----:B------:R-:W-:Y:S02]  /*101410*/  ISETP.LT.AND P1, PT, R75, c[0x0][0x178], !P2 ;  /* 0x00005e004b007a0c */ /* 0x000fe40005721270 */
[----:B------:R-:W-:Y:S01]  /*101420*/  ISETP.LT.AND P3, PT, R139, c[0x0][0x178], !P2 ;  /* 0x00005e008b007a0c */ /* 0x000fe20005761270 */
[----:B----4-:R1:W-:Y:S04]  /*101430*/  @P0 STG.E [R228.64], R249 ;  /* 0x000000f9e4000986 */ /* 0x0103e8000c101904 */
[----:B--2---:R-:W-:Y:S04]  /*101440*/  @P6 STG.E [R230.64], R242 ;  /* 0x000000f2e6006986 */ /* 0x004fe8000c101904 */
[----:B------:R2:W-:Y:S04]  /*101450*/  @P4 STG.E [R232.64], R238 ;  /* 0x000000eee8004986 */ /* 0x0005e8000c101904 */
[----:B-1----:R-:W4:Y:S04]  /*101460*/  LDL.LU R249, [R1+0x1070] ;  /* 0x0010700001f97983 */ /* 0x002f280000300800 */
[----:B--2---:R-:W2:Y:S04]  /*101470*/  LDL.LU R238, [R1+0x5424] ;  /* 0x0054240001ee7983 */ /* 0x004ea80000300800 */
[----:B------:R-:W2:Y:S01]  /*101480*/  LDL.LU R235, [R1+0x1020] ;  /* 0x0010200001eb7983 */ /* 0x000ea20000300800 */
[----:B------:R-:W-:-:S03]  /*101490*/  IMAD.WIDE R228, R2, 0x4, R210 ;  /* 0x0000000402e47825 */ /* 0x000fc600078e02d2 */
[----:B------:R-:W2:Y:S01]  /*1014a0*/  LDL.LU R242, [R1+0xfd0] ;  /* 0x000fd00001f27983 */ /* 0x000ea20000300800 */
[----:B------:R-:W-:-:S04]  /*1014b0*/  IMAD.WIDE R230, R2, 0x4, R208 ;  /* 0x0000000402e67825 */ /* 0x000fc800078e02d0 */
[----:B------:R-:W-:Y:S01]  /*1014c0*/  IMAD.WIDE R232, R2, 0x4, R14 ;  /* 0x0000000402e87825 */ /* 0x000fe200078e020e */
[----:B---3--:R1:W-:Y:S04]  /*1014d0*/  @P5 STG.E [R228.64], R239 ;  /* 0x000000efe4005986 */ /* 0x0083e8000c101904 */
[----:B------:R-:W3:Y:S04]  /*1014e0*/  LDL.LU R243, [R1+0xf70] ;  /* 0x000f700001f37983 */ /* 0x000ee80000300800 */
[----:B------:R1:W-:Y:S04]  /*1014f0*/  @P1 STG.E [R230.64], R237 ;  /* 0x000000ede6001986 */ /* 0x0003e8000c101904 */
[----:B-1----:R-:W3:Y:S04]  /*101500*/  LDL.LU R239, [R1+0xf30] ;  /* 0x000f300001ef7983 */ /* 0x002ee80000300800 */
[----:B------:R1:W-:Y:S04]  /*101510*/  @P3 STG.E [R232.64], R236 ;  /* 0x000000ece8003986 */ /* 0x0003e8000c101904 */
[----:B------:R-:W3:Y:S04]  /*101520*/  LDL.LU R237, [R1+0xee0] ;  /* 0x000ee00001ed7983 */ /* 0x000ee80000300800 */
[----:B-1----:R-:W3:Y:S01]  /*101530*/  LDL.LU R236, [R1+0xe20] ;  /* 0x000e200001ec7983 */ /* 0x002ee20000300800 */
[----:B------:R-:W-:-:S02]  /*101540*/  ISETP.LT.AND P4, PT, R155, c[0x0][0x178], !P2 ;  /* 0x00005e009b007a0c */ /* 0x000fc40005781270 */
[----:B------:R-:W-:Y:S02]  /*101550*/  ISETP.LT.AND P2, PT, R179, c[0x0][0x178], !P2 ;  /* 0x00005e00b3007a0c */ /* 0x000fe40005741270 */
[----:B------:R-:W-:Y:S01]  /*101560*/  ISETP.GE.AND P0, PT, R3, c[0x0][0x17c], PT ;  /* 0x00005f0003007a0c */ /* 0x000fe20003f06270 */
[C---:B------:R-:W-:Y:S01]  /*101570*/  IMAD.WIDE R228, R2.reuse, 0x4, R12 ;  /* 0x0000000402e47825 */ /* 0x040fe200078e020c */
[----:B------:R-:W-:Y:S02]  /*101580*/  IADD3 R234, R2, c[0x0][0x198], RZ ;  /* 0x0000660002ea7a10 */ /* 0x000fe40007ffe0ff */
[----:B------:R-:W-:Y:S02]  /*101590*/  ISETP.LT.AND P6, PT, R194, c[0x0][0x178], !P0 ;  /* 0x00005e00c2007a0c */ /* 0x000fe400047c1270 */
[----:B------:R-:W-:Y:S01]  /*1015a0*/  ISETP.LT.AND P5, PT, R227, c[0x0][0x178], !P0 ;  /* 0x00005e00e3007a0c */ /* 0x000fe200047a1270 */
[----:B------:R-:W-:Y:S01]  /*1015b0*/  IMAD.WIDE R2, R2, 0x4, R10 ;  /* 0x0000000402027825 */ /* 0x000fe200078e020a */
[----:B------:R-:W-:Y:S01]  /*1015c0*/  ISETP.LT.AND P3, PT, R123, c[0x0][0x178], !P0 ;  /* 0x00005e007b007a0c */ /* 0x000fe20004761270 */
[----:B------:R-:W-:Y:S02]  /*1015d0*/  @P4 STG.E [R228.64], R241 ;  /* 0x000000f1e4004986 */ /* 0x000fe4000c101904 */
[----:B------:R-:W-:-:S02]  /*1015e0*/  IMAD.WIDE R230, R234, 0x4, R6 ;  /* 0x00000004eae67825 */ /* 0x000fc400078e0206 */
[----:B------:R1:W-:Y:S01]  /*1015f0*/  @P2 STG.E [R2.64], R240 ;  /* 0x000000f002002986 */ /* 0x0003e2000c101904 */
[----:B------:R-:W-:Y:S02]  /*101600*/  ISETP.LT.AND P4, PT, R195, c[0x0][0x178], !P0 ;  /* 0x00005e00c3007a0c */ /* 0x000fe40004781270 */
[----:B------:R-:W-:Y:S01]  /*101610*/  ISETP.LT.AND P2, PT, R75, c[0x0][0x178], !P0 ;  /* 0x00005e004b007a0c */ /* 0x000fe20004741270 */
[----:B-1----:R-:W-:-:S04]  /*101620*/  IMAD.WIDE R2, R234, 0x4, R4 ;  /* 0x00000004ea027825 */ /* 0x002fc800078e0204 */
[----:B------:R-:W-:-:S04]  /*101630*/  IMAD.WIDE R228, R234, 0x4, R8 ;  /* 0x00000004eae47825 */ /* 0x000fc800078e0208 */
[----:B------:R-:W-:Y:S01]  /*101640*/  IMAD.WIDE R232, R234, 0x4, R12 ;  /* 0x00000004eae87825 */ /* 0x000fe200078e020c */
[----:B----4-:R1:W-:Y:S01]  /*101650*/  @P6 STG.E [R230.64], R249 ;  /* 0x000000f9e6006986 */ /* 0x0103e2000c101904 */
[----:B------:R-:W-:-:S03]  /*101660*/  ISETP.LT.AND P6, PT, R155, c[0x0][0x178], !P0 ;  /* 0x00005e009b007a0c */ /* 0x000fc600047c1270 */
[----:B--2---:R2:W-:Y:S01]  /*101670*/  @P5 STG.E [R2.64], R235 ;  /* 0x000000eb02005986 */ /* 0x0045e2000c101904 */
[----:B------:R-:W-:Y:S01]  /*101680*/  ISETP.LT.AND P5, PT, R139, c[0x0][0x178], !P0 ;  /* 0x00005e008b007a0c */ /* 0x000fe200047a1270 */
[----:B-1----:R-:W-:Y:S01]  /*101690*/  IMAD.WIDE R230, R234, 0x4, R14 ;  /* 0x00000004eae67825 */ /* 0x002fe200078e020e */
[----:B------:R-:W-:Y:S01]  /*1016a0*/  ISETP.GE.AND P1, PT, R238, c[0x0][0x17c], PT ;  /* 0x00005f00ee007a0c */ /* 0x000fe20003f26270 */
[----:B------:R1:W-:Y:S04]  /*1016b0*/  @P3 STG.E [R228.64], R242 ;  /* 0x000000f2e4003986 */ /* 0x0003e8000c101904 */
[----:B------:R-:W4:Y:S01]  /*1016c0*/  LDL.LU R238, [R1+0xf74] ;  /* 0x000f740001ee7983 */ /* 0x000f220000300800 */
[----:B--2---:R-:W-:-:S03]  /*1016d0*/  IMAD.WIDE R2, R234, 0x4, R210 ;  /* 0x00000004ea027825 */ /* 0x004fc600078e02d2 */
[----:B------:R-:W2:Y:S01]  /*1016e0*/  LDL.LU R241, [R1+0xf34] ;  /* 0x000f340001f17983 */ /* 0x000ea20000300800 */
[----:B-1----:R-:W-:-:S03]  /*1016f0*/  IMAD.WIDE R228, R234, 0x4, R208 ;  /* 0x00000004eae47825 */ /* 0x002fc600078e02d0 */
[----:B------:R-:W2:Y:S04]  /*101700*/  LDL.LU R240, [R1+0xad0] ;  /* 0x000ad00001f07983 */ /* 0x000ea80000300800 */
[----:B------:R-:W4:Y:S04]  /*101710*/  LDL.LU R249, [R1+0x1074] ;  /* 0x0010740001f97983 */ /* 0x000f280000300800 */
[----:B---3--:R1:W-:Y:S01]  /*101720*/  @P4 STG.E [R2.64], R243 ;  /* 0x000000f302004986 */ /* 0x0083e2000c101904 */
[----:B------:R-:W-:-:S03]  /*101730*/  IADD3 R235, R234, c[0x0][0x198], RZ ;  /* 0x00006600eaeb7a10 */ /* 0x000fc60007ffe0ff */
[----:B------:R-:W3:Y:S04]  /*101740*/  LDL.LU R242, [R1+0xfd4] ;  /* 0x000fd40001f27983 */ /* 0x000ee80000300800 */
[----:B------:R-:W-:Y:S04]  /*101750*/  @P2 STG.E [R228.64], R239 ;  /* 0x000000efe4002986 */ /* 0x000fe8000c101904 */
[----:B------:R1:W-:Y:S02]  /*101760*/  @P5 STG.E [R230.64], R237 ;  /* 0x000000ede6005986 */ /* 0x0003e4000c101904 */
[----:B-1----:R-:W-:-:S02]  /*101770*/  IMAD.WIDE R2, R234, 0x4, R10 ;  /* 0x00000004ea027825 */ /* 0x002fc400078e020a */
        /* <DEDUP_REMOVED lines=10> */
[----:B------:R-:W-:-:S03]  /*101820*/  ISETP.LT.AND P5, PT, R195, c[0x0][0x178], !P1 ;  /* 0x00005e00c3007a0c */ /* 0x000fc60004fa1270 */
[----:B------:R-:W-:Y:S01]  /*101830*/  IMAD.WIDE R230, R235, 0x4, R210 ;  /* 0x00000004ebe67825 */ /* 0x000fe200078e02d2 */
[----:B------:R-:W-:-:S03]  /*101840*/  ISETP.LT.AND P6, PT, R75, c[0x0][0x178], !P1 ;  /* 0x00005e004b007a0c */ /* 0x000fc60004fc1270 */
[C---:B------:R-:W-:Y:S01]  /*101850*/  IMAD.WIDE R232, R235.reuse, 0x4, R208 ;  /* 0x00000004ebe87825 */ /* 0x040fe200078e02d0 */
[----:B--2---:R1:W-:Y:S04]  /*101860*/  @P0 STG.E [R2.64], R240 ;  /* 0x000000f002000986 */ /* 0x0043e8000c101904 */
[----:B----4-:R2:W-:Y:S01]  /*101870*/  @P3 STG.E [R228.64], R249 ;  /* 0x000000f9e4003986 */ /* 0x0105e2000c101904 */
[----:B-1----:R-:W-:-:S03]  /*101880*/  IMAD.WIDE R2, R235, 0x4, R4 ;  /* 0x00000004eb027825 */ /* 0x002fc600078e0204 */
[----:B------:R-:W4:Y:S01]  /*101890*/  LDL.LU R240, [R1+0xad4] ;  /* 0x000ad40001f07983 */ /* 0x000f220000300800 */
[----:B--2---:R-:W-:-:S03]  /*1018a0*/  IMAD.WIDE R228, R235, 0x4, R8 ;  /* 0x00000004ebe47825 */ /* 0x004fc600078e0208 */
[----:B------:R-:W2:Y:S04]  /*1018b0*/  LDL.LU R239, [R1+0xd48] ;  /* 0x000d480001ef7983 */ /* 0x000ea80000300800 */
[----:B------:R-:W2:Y:S04]  /*1018c0*/  LDL.LU R249, [R1+0xd28] ;  /* 0x000d280001f97983 */ /* 0x000ea80000300800 */
[----:B---3--:R-:W-:Y:S04]  /*1018d0*/  @P2 STG.E [R2.64], R234 ;  /* 0x000000ea02002986 */ /* 0x008fe8000c101904 */
[----:B------:R-:W-:Y:S04]  /*1018e0*/  @P4 STG.E [R228.64], R242 ;  /* 0x000000f2e4004986 */ /* 0x000fe8000c101904 */
[----:B------:R1:W-:Y:S04]  /*1018f0*/  @P5 STG.E [R230.64], R238 ;  /* 0x000000eee6005986 */ /* 0x0003e8000c101904 */
[----:B-1----:R-:W3:Y:S04]  /*101900*/  LDL.LU R238, [R1+0x542c] ;  /* 0x00542c0001ee7983 */ /* 0x002ee80000300800 */
[----:B------:R-:W3:Y:S04]  /*101910*/  LDL.LU R234, [R1+0xd18] ;  /* 0x000d180001ea7983 */ /* 0x000ee80000300800 */
[----:B------:R1:W-:Y:S04]  /*101920*/  @P6 STG.E [R232.64], R241 ;  /* 0x000000f1e8006986 */ /* 0x0003e8000c101904 */
[----:B------:R-:W3:Y:S04]  /*101930*/  LDL.LU R242, [R1+0x878] ;  /* 0x0008780001f27983 */ /* 0x000ee80000300800 */
[----:B-1----:R-:W3:Y:S01]  /*101940*/  LDL.LU R241, [R1+0x698] ;  /* 0x0006980001f17983 */ /* 0x002ee20000300800 */
        /* <DEDUP_REMOVED lines=15> */
[----:B------:R-:W-:-:S04]  /*101a40*/  IMAD.WIDE R230, R2, 0x4, R6 ;  /* 0x0000000402e67825 */ /* 0x000fc800078e0206 */
[C---:B------:R-:W-:Y:S01]  /*101a50*/  IMAD.WIDE R232, R2.reuse, 0x4, R4 ;  /* 0x0000000402e87825 */ /* 0x040fe200078e0204 */
        /* <DEDUP_REMOVED lines=14> */
[----:B------:R-:W-:Y:S04]  /*101b40*/  @P3 STG.E [R228.64], R234 ;  /* 0x000000eae4003986 */ /* 0x000fe8000c101904 */
        /* <DEDUP_REMOVED lines=11> */
[----:B------:R-:W-:-:S04]  /*101c00*/  IMAD.WIDE R230, R2, 0x4, R12 ;  /* 0x0000000402e67825 */ /* 0x000fc800078e020c */
[C---:B------:R-:W-:Y:S01]  /*101c10*/  IMAD.WIDE R228, R2.reuse, 0x4, R10 ;  /* 0x0000000402e47825 */ /* 0x040fe200078e020a */
[----:B------:R-:W-:Y:S01]  /*101c20*/  IADD3 R2, R2, c[0x0][0x198], RZ ;  /* 0x0000660002027a10 */ /* 0x000fe20007ffe0ff */
[----:B------:R-:W-:Y:S01]  /*101c30*/  @P4 STG.E [R232.64], R243 ;  /* 0x000000f3e8004986 */ /* 0x000fe2000c101904 */
[----:B------:R-:W-:-:S03]  /*101c40*/  ISETP.LT.AND P3, PT, R123, c[0x0][0x178], !P1 ;  /* 0x00005e007b007a0c */ /* 0x000fc60004f61270 */
[----:B------:R1:W-:Y:S04]  /*101c50*/  @P5 STG.E [R230.64], R237 ;  /* 0x000000ede6005986 */ /* 0x0003e8000c101904 */
[----:B------:R1:W-:Y:S01]  /*101c60*/  @P2 STG.E [R228.64], R236 ;  /* 0x000000ece4002986 */ /* 0x0003e2000c101904 */
[----:B------:R-:W-:-:S03]  /*101c70*/  ISETP.LT.AND P5, PT, R195, c[0x0][0x178], !P1 ;  /* 0x00005e00c3007a0c */ /* 0x000fc60004fa1270 */
[----:B-1----:R-:W3:Y:S01]  /*101c80*/  LDL.LU R237, [R1+0x4ac] ;  /* 0x0004ac0001ed7983 */ /* 0x002ee20000300800 */
[----:B------:R-:W-:-:S03]  /*101c90*/  IMAD.WIDE R230, R2, 0x4, R4 ;  /* 0x0000000402e67825 */ /* 0x000fc600078e0204 */
[----:B------:R-:W3:Y:S01]  /*101ca0*/  LDL.LU R236, [R1+0x28c] ;  /* 0x00028c0001ec7983 */ /* 0x000ee20000300800 */
[C---:B------:R-:W-:Y:S01]  /*101cb0*/  IMAD.WIDE R228, R2.reuse, 0x4, R6 ;  /* 0x0000000402e47825 */ /* 0x040fe200078e0206 */
[----:B------:R-:W-:Y:S02]  /*101cc0*/  ISETP.LT.AND P2, PT, R75, c[0x0][0x178], !P1 ;  /* 0x00005e004b007a0c */ /* 0x000fe40004f41270 */
[----:B------:R-:W-:Y:S01]  /*101cd0*/  ISETP.LT.AND P4, PT, R139, c[0x0][0x178], !P1 ;  /* 0x00005e008b007a0c */ /* 0x000fe20004f81270 */
[C---:B------:R-:W-:Y:S01]  /*101ce0*/  IMAD.WIDE R232, R2.reuse, 0x4, R8 ;  /* 0x0000000402e87825 */ /* 0x040fe200078e0208 */
[----:B----4-:R1:W-:Y:S04]  /*101cf0*/  @P0 STG.E [R228.64], R249 ;  /* 0x000000f9e4000986 */ /* 0x0103e8000c101904 */
[----:B--2---:R2:W-:Y:S04]  /*101d00*/  @P6 STG.E [R230.64], R239 ;  /* 0x000000efe6006986 */ /* 0x0045e8000c101904 */
[----:B-1----:R-:W4:Y:S04]  /*101d10*/  LDL.LU R249, [R1+0xed8] ;  /* 0x000ed80001f97983 */ /* 0x002f280000300800 */
[----:B--2---:R-:W2:Y:S04]  /*101d20*/  LDL.LU R239, [R1+0x5434] ;  /* 0x0054340001ef7983 */ /* 0x004ea80000300800 */
[----:B------:R-:W2:Y:S01]  /*101d30*/  LDL.LU R235, [R1+0xe38] ;  /* 0x000e380001eb7983 */ /* 0x000ea20000300800 */
[----:B------:R-:W-:-:S03]  /*101d40*/  IMAD.WIDE R228, R2, 0x4, R210 ;  /* 0x0000000402e47825 */ /* 0x000fc600078e02d2 */
[----:B------:R1:W-:Y:S01]  /*101d50*/  @P3 STG.E [R232.64], R238 ;  /* 0x000000eee8003986 */ /* 0x0003e2000c101904 */
[----:B------:R-:W-:-:S03]  /*101d60*/  IMAD.WIDE R230, R2, 0x4, R208 ;  /* 0x0000000402e67825 */ /* 0x000fc600078e02d0 */
[----:B---3--:R3:W-:Y:S04]  /*101d70*/  @P5 STG.E [R228.64], R242 ;  /* 0x000000f2e4005986 */ /* 0x0087e8000c101904 */
[----:B-1----:R-:W2:Y:S01]  /*101d80*/  LDL.LU R238, [R1+0xd58] ;  /* 0x000d580001ee7983 */ /* 0x002ea20000300800 */
[----:B------:R-:W-:-:S03]  /*101d90*/  IMAD.WIDE R232, R2, 0x4, R14 ;  /* 0x0000000402e87825 */ /* 0x000fc600078e020e */
[----:B------:R-:W2:Y:S04]  /*101da0*/  LDL.LU R243, [R1+0xd38] ;  /* 0x000d380001f37983 */ /* 0x000ea80000300800 */
[----:B------:R1:W-:Y:S04]  /*101db0*/  @P2 STG.E [R230.64], R241 ;  /* 0x000000f1e6002986 */ /* 0x0003e8000c101904 */
[----:B---3--:R-:W3:Y:S04]  /*101dc0*/  LDL.LU R242, [R1+0x8f8] ;  /* 0x0008f80001f27983 */ /* 0x008ee80000300800 */
[----:B------:R1:W-:Y:S04]  /*101dd0*/  @P4 STG.E [R232.64], R240 ;  /* 0x000000f0e8004986 */ /* 0x0003e8000c101904 */
[----:B-1----:R-:W3:Y:S04]  /*101de0*/  LDL.LU R241, [R1+0x888] ;  /* 0x0008880001f17983 */ /* 0x002ee80000300800 */
[----:B------:R-:W3:Y:S01]  /*101df0*/  LDL.LU R240, [R1+0x6a8] ;  /* 0x0006a80001f07983 */ /* 0x000ee20000300800 */
        /* <DEDUP_REMOVED lines=9> */
[----:B------:R1:W-:Y:S02]  /*101e90*/  @P3 STG.E [R228.64], R237 ;  /* 0x000000ede4003986 */ /* 0x0003e4000c101904 */
[----:B------:R-:W-:-:S02]  /*101ea0*/  IMAD.WIDE R230, R234, 0x4, R6 ;  /* 0x00000004eae67825 */ /* 0x000fc400078e0206 */
[----:B------:R1:W-:Y:S01]  /*101eb0*/  @P1 STG.E [R2.64], R236 ;  /* 0x000000ec02001986 */ /* 0x0003e2000c101904 */
[----:B------:R-:W-:Y:S02]  /*101ec0*/  ISETP.LT.AND P3, PT, R195, c[0x0][0x178], !P0 ;  /* 0x00005e00c3007a0c */ /* 0x000fe40004761270 */
[----:B------:R-:W-:Y:S01]  /*101ed0*/  ISETP.LT.AND P1, PT, R75, c[0x0][0x178], !P0 ;  /* 0x00005e004b007a0c */ /* 0x000fe20004721270 */
[C---:B------:R-:W-:Y:S01]  /*101ee0*/  IMAD.WIDE R232, R234.reuse, 0x4, R12 ;  /* 0x00000004eae87825 */ /* 0x040fe200078e020c */
[----:B-1----:R-:W3:Y:S03]  /*101ef0*/  LDL.LU R237, [R1+0xd3c] ;  /* 0x000d3c0001ed7983 */ /* 0x002ee60000300800 */
[C---:B------:R-:W-:Y:S01]  /*101f00*/  IMAD.WIDE R2, R234.reuse, 0x4, R4 ;  /* 0x00000004ea027825 */ /* 0x040fe200078e0204 */
[----:B------:R-:W3:Y:S03]  /*101f10*/  LDL.LU R236, [R1+0x8fc] ;  /* 0x0008fc0001ec7983 */ /* 0x000ee60000300800 */
[----:B------:R-:W-:Y:S01]  /*101f20*/  IMAD.WIDE R228, R234, 0x4, R8 ;  /* 0x00000004eae47825 */ /* 0x000fe200078e0208 */
[----:B----4-:R1:W-:Y:S01]  /*101f30*/  @P6 STG.E [R230.64], R249 ;  /* 0x000000f9e6006986 */ /* 0x0103e2000c101904 */
[----:B------:R-:W-:-:S03]  /*101f40*/  ISETP.LT.AND P6, PT, R155, c[0x0][0x178], !P0 ;  /* 0x00005e009b007a0c */ /* 0x000fc600047c1270 */
[----:B--2---:R2:W-:Y:S01]  /*101f50*/  @P5 STG.E [R2.64], R235 ;  /* 0x000000eb02005986 */ /* 0x0045e2000c101904 */
[----:B------:R-:W-:Y:S02]  /*101f60*/  ISETP.LT.AND P5, PT, R139, c[0x0][0x178], !P0 ;  /* 0x00005e008b007a0c */ /* 0x000fe400047a1270 */
[----:B------:R-:W-:Y:S01]  /*101f70*/  ISETP.GE.AND P2, PT, R239, c[0x0][0x17c], PT ;  /* 0x00005f00ef007a0c */ /* 0x000fe20003f46270 */
[C---:B-1----:R-:W-:Y:S01]  /*101f80*/  IMAD.WIDE R230, R234.reuse, 0x4, R14 ;  /* 0x00000004eae67825 */ /* 0x042fe200078e020e */
[----:B------:R-:W4:Y:S04]  /*101f90*/  LDL.LU R239, [R1+0x298] ;  /* 0x0002980001ef7983 */ /* 0x000f280000300800 */
[----:B------:R-:W4:Y:S01]  /*101fa0*/  LDL.LU R249, [R1+0xedc] ;  /* 0x000edc0001f97983 */ /* 0x000f220000300800 */
[----:B--2---:R-:W-:-:S03]  /*101fb0*/  IMAD.WIDE R2, R234, 0x4, R210 ;  /* 0x00000004ea027825 */ /* 0x004fc600078e02d2 */
[----:B------:R1:W-:Y:S04]  /*101fc0*/  @P4 STG.E [R228.64], R238 ;  /* 0x000000eee4004986 */ /* 0x0003e8000c101904 */
[----:B------:R2:W-:Y:S01]  /*101fd0*/  @P3 STG.E [R2.64], R243 ;  /* 0x000000f302003986 */ /* 0x0005e2000c101904 */
[----:B-1----:R-:W-:-:S03]  /*101fe0*/  IMAD.WIDE R228, R234, 0x4, R208 ;  /* 0x00000004eae47825 */ /* 0x002fc600078e02d0 */
[----:B------:R-:W4:Y:S01]  /*101ff0*/  LDL.LU R238, [R1+0xd5c] ;  /* 0x000d5c0001ee7983 */ /* 0x000f220000300800 */
[----:B------:R-:W-:-:S03]  /*102000*/  IADD3 R235, R234, c[0x0][0x198], RZ ;  /* 0x00006600eaeb7a10 */ /* 0x000fc60007ffe0ff */
[----:B---3--:R-:W-:Y:S01]  /*102010*/  @P1 STG.E [R228.64], R242 ;  /* 0x000000f2e4001986 */ /* 0x008fe2000c101904 */
[----:B--2---:R-:W-:-:S03]  /*102020*/  IMAD.WIDE R2, R234, 0x4, R10 ;  /* 0x00000004ea027825 */ /* 0x004fc600078e020a */
[----:B------:R1:W-:Y:S04]  /*102030*/  @P5 STG.E [R230.64], R241 ;  /* 0x000000f1e6005986 */ /* 0x0003e8000c101904 */
[----:B------:R-:W2:Y:S04]  /*102040*/  LDL.LU R243, [R1+0x5438] ;  /* 0x0054380001f37983 */ /* 0x000ea80000300800 */
[----:B------:R3:W-:Y:S04]  /*102050*/  @P6 STG.E [R232.64], R240 ;  /* 0x000000f0e8006986 */ /* 0x0007e8000c101904 */
[----:B-1----:R-:W2:Y:S04]  /*102060*/  LDL.LU R241, [R1+0x88c] ;  /* 0x00088c0001f17983 */ /* 0x002ea80000300800 */
[----:B---3--:R-:W2:Y:S04]  /*102070*/  LDL.LU R240, [R1+0x6ac] ;  /* 0x0006ac0001f07983 */ /* 0x008ea80000300800 */
        /* <DEDUP_REMOVED lines=11> */
[----:B------:R4:W-:Y:S01]  /*102130*/  @P4 STG.E [R228.64], R249 ;  /* 0x000000f9e4004986 */ /* 0x0009e2000c101904 */
[----:B-1----:R-:W-:-:S03]  /*102140*/  IMAD.WIDE R2, R235, 0x4, R4 ;  /* 0x00000004eb027825 */ /* 0x002fc600078e0204 */
[----:B------:R-:W3:Y:S01]  /*102150*/  LDL.LU R239, [R1+0x29c] ;  /* 0x00029c0001ef7983 */ /* 0x000ee20000300800 */
[----:B----4-:R-:W-:-:S03]  /*102160*/  IMAD.WIDE R228, R235, 0x4, R8 ;  /* 0x00000004ebe47825 */ /* 0x010fc600078e0208 */
[----:B------:R-:W4:Y:S04]  /*102170*/  LDL.LU R242, [R1+0xfb8] ;  /* 0x000fb80001f27983 */ /* 0x000f280000300800 */
[----:B------:R-:W4:Y:S04]  /*102180*/  LDL.LU R249, [R1+0xf58] ;  /* 0x000f580001f97983 */ /* 0x000f280000300800 */
[----:B--2---:R-:W-:Y:S04]  /*102190*/  @P1 STG.E [R2.64], R234 ;  /* 0x000000ea02001986 */ /* 0x004fe8000c101904 */
[----:B------:R-:W-:Y:S04]  /*1021a0*/  @P3 STG.E [R228.64], R238 ;  /* 0x000000eee4003986 */ /* 0x000fe8000c101904 */
[----:B------:R-:W-:Y:S04]  /*1021b0*/  @P5 STG.E [R230.64], R237 ;  /* 0x000000ede6005986 */ /* 0x000fe8000c101904 */
[----:B------:R1:W-:Y:S04]  /*1021c0*/  @P6 STG.E [R232.64], R236 ;  /* 0x000000ece8006986 */ /* 0x0003e8000c101904 */
[----:B-1----:R-:W4:Y:S04]  /*1021d0*/  LDL.LU R236, [R1+0x543c] ;  /* 0x00543c0001ec7983 */ /* 0x002f280000300800 */
[----:B------:R-:W4:Y:S04]  /*1021e0*/  LDL.LU R234, [R1+0xf28] ;  /* 0x000f280001ea7983 */ /* 0x000f280000300800 */
[----:B------:R-:W4:Y:S04]  /*1021f0*/  LDL.LU R238, [R1+0xe48] ;  /* 0x000e480001ee7983 */ /* 0x000f280000300800 */
[----:B------:R-:W4:Y:S01]  /*102200*/  LDL.LU R237, [R1+0xe18] ;  /* 0x000e180001ed7983 */ /* 0x000f220000300800 */
[----:B------:R-:W-:-:S02]  /*102210*/  ISETP.LT.AND P4, PT, R139, c[0x0][0x178], !P2 ;  /* 0x00005e008b007a0c */ /* 0x000fc40005781270 */
[----:B------:R-:W-:Y:S02]  /*102220*/  ISETP.LT.AND P0, PT, R155, c[0x0][0x178], !P2 ;  /* 0x00005e009b007a0c */ /* 0x000fe40005701270 */
[----:B------:R-:W-:Y:S02]  /*102230*/  ISETP.GE.AND P1, PT, R243, c[0x0][0x17c], PT ;  /* 0x00005f00f3007a0c */ /* 0x000fe40003f26270 */
[----:B------:R-:W-:Y:S01]  /*102240*/  ISETP.LT.AND P2, PT, R179, c[0x0][0x178], !P2 ;  /* 0x00005e00b3007a0c */ /* 0x000fe20005741270 */
[----:B------:R-:W-:Y:S01]  /*102250*/  IMAD.WIDE R2, R235, 0x4, R14 ;  /* 0x00000004eb027825 */ /* 0x000fe200078e020e */
[----:B------:R-:W-:Y:S01]  /*102260*/  ISETP.LT.AND P3, PT, R194, c[0x0][0x178], !P1 ;  /* 0x00005e00c2007a0c */ /* 0x000fe20004f61270 */
[----:B------:R-:W4:Y:S01]  /*102270*/  LDL.LU R243, [R1+0xc58] ;  /* 0x000c580001f37983 */ /* 0x000f220000300800 */
[----:B------:R-:W-:Y:S01]  /*102280*/  ISETP.LT.AND P5, PT, R227, c[0x0][0x178], !P1 ;  /* 0x00005e00e3007a0c */ /* 0x000fe20004fa1270 */
[C---:B------:R-:W-:Y:S01]  /*102290*/  IMAD.WIDE R228, R235.reuse, 0x4, R12 ;  /* 0x00000004ebe47825 */ /* 0x040fe200078e020c */
[----:B------:R-:W-:Y:S01]  /*1022a0*/  IADD3 R232, R235, c[0x0][0x198], RZ ;  /* 0x00006600ebe87a10 */ /* 0x000fe20007ffe0ff */
[----:B------:R1:W-:Y:S04]  /*1022b0*/  @P4 STG.E [R2.64], R241 ;  /* 0x000000f102004986 */ /* 0x0003e8000c101904 */
[----:B------:R1:W-:Y:S01]  /*1022c0*/  @P0 STG.E [R228.64], R240 ;  /* 0x000000f0e4000986 */ /* 0x0003e2000c101904 */
[----:B------:R-:W-:-:S04]  /*1022d0*/  IMAD.WIDE R230, R232, 0x4, R4 ;  /* 0x00000004e8e67825 */ /* 0x000fc800078e0204 */
[----:B-1----:R-:W-:Y:S01]  /*1022e0*/  IMAD.WIDE R2, R235, 0x4, R10 ;  /* 0x00000004eb027825 */ /* 0x002fe200078e020a */
[----:B------:R-:W4:Y:S03]  /*1022f0*/  LDL.LU R241, [R1+0xae8] ;  /* 0x000ae80001f17983 */ /* 0x000f260000300800 */
[C---:B------:R-:W-:Y:S01]  /*102300*/  IMAD.WIDE R228, R232.reuse, 0x4, R6 ;  /* 0x00000004e8e47825 */ /* 0x040fe200078e0206 */
[----:B------:R-:W4:Y:S01]  /*102310*/  LDL.LU R240, [R1+0x8e8] ;  /* 0x0008e80001f07983 */ /* 0x000f220000300800 */
[----:B------:R-:W-:Y:S02]  /*102320*/  ISETP.LT.AND P4, PT, R123, c[0x0][0x178], !P1 ;  /* 0x00005e007b007a0c */ /* 0x000fe40004f81270 */
[----:B------:R-:W-:Y:S02]  /*102330*/  ISETP.LT.AND P0, PT, R195, c[0x0][0x178], !P1 ;  /* 0x00005e00c3007a0c */ /* 0x000fe40004f01270 */
[----:B------:R-:W-:Y:S01]  /*102340*/  ISETP.LT.AND P6, PT, R75, c[0x0][0x178], !P1 ;  /* 0x00005e004b007a0c */ /* 0x000fe20004fc1270 */
[----:B---3--:R1:W-:Y:S04]  /*102350*/  @P2 STG.E [R2.64], R239 ;  /* 0x000000ef02002986 */ /* 0x0083e8000c101904 */
[----:B----4-:R3:W-:Y:S04]  /*102360*/  @P3 STG.E [R228.64], R242 ;  /* 0x000000f2e4003986 */ /* 0x0107e8000c101904 */
[----:B------:R4:W-:Y:S04]  /*102370*/  @P5 STG.E [R230.64], R249 ;  /* 0x000000f9e6005986 */ /* 0x0009e8000c101904 */
[----:B-1----:R-:W2:Y:S01]  /*102380*/  LDL.LU R239, [R1+0xf2c] ;  /* 0x000f2c0001ef7983 */ /* 0x002ea20000300800 */
[----:B------:R-:W-:-:S04]  /*102390*/  IMAD.WIDE R2, R232, 0x4, R8 ;  /* 0x00000004e8027825 */ /* 0x000fc800078e0208 */
[----:B---3--:R-:W-:-:S04]  /*1023a0*/  IMAD.WIDE R228, R232, 0x4, R210 ;  /* 0x00000004e8e47825 */ /* 0x008fc800078e02d2 */
[----:B----4-:R-:W-:Y:S01]  /*1023b0*/  IMAD.WIDE R230, R232, 0x4, R208 ;  /* 0x00000004e8e67825 */ /* 0x010fe200078e02d0 */
[----:B------:R-:W-:Y:S02]  /*1023c0*/  ISETP.GE.AND P2, PT, R236, c[0x0][0x17c], PT ;  /* 0x00005f00ec007a0c */ /* 0x000fe40003f46270 */
        /* <DEDUP_REMOVED lines=53> */
[C---:B------:R-:W-:Y:S01]  /*102720*/  IADD3 R234, R232.reuse, c[0x0][0x198], RZ ;  /* 0x00006600e8ea7a10 */ /* 0x040fe20007ffe0ff */
[----:B------:R-:W3:Y:S01]  /*102730*/  LDL.LU R238, [R1+0xf7c] ;  /* 0x000f7c0001ee7983 */ /* 0x000ee20000300800 */
        /* <DEDUP_REMOVED lines=37> */
[----:B------:R-:W-:-:S06]  /*102990*/  IMAD.WIDE R228, R235, 0x4, R6 ;  /* 0x00000004ebe47825 */ /* 0x000fcc00078e0206 */
[----:B------:R1:W-:Y:S01]  /*1029a0*/  @P0 STG.E [R2.64], R240 ;  /* 0x000000f002000986 */ /* 0x0003e2000c101904 */
[----:B------:R-:W-:Y:S01]  /*1029b0*/  ISETP.LT.AND P5, PT, R195, c[0x0][0x178], !P1 ;  /* 0x00005e00c3007a0c */ /* 0x000fe20004fa1270 */
[----:B-1----:R-:W-:Y:S02]  /*1029c0*/  IMAD.WIDE R2, R235, 0x4, R4 ;  /* 0x00000004eb027825 */ /* 0x002fe400078e0204 */
[----:B------:R-:W3:Y:S04]  /*1029d0*/  LDL.LU R240, [R1+0xadc] ;  /* 0x000adc0001f07983 */ /* 0x000ee80000300800 */
[----:B------:R-:W3:Y:S01]  /*1029e0*/  LDL.LU R242, [R1+0x10c0] ;  /* 0x0010c00001f27983 */ /* 0x000ee20000300800 */
[----:B------:R-:W-:Y:S01]  /*1029f0*/  ISETP.LT.AND P6, PT, R75, c[0x0][0x178], !P1 ;  /* 0x00005e004b007a0c */ /* 0x000fe20004fc1270 */
[----:B------:R-:W-:-:S04]  /*102a00*/  IMAD.WIDE R230, R235, 0x4, R210 ;  /* 0x00000004ebe67825 */ /* 0x000fc800078e02d2 */
[C---:B------:R-:W-:Y:S01]  /*102a10*/  IMAD.WIDE R232, R235.reuse, 0x4, R208 ;  /* 0x00000004ebe87825 */ /* 0x040fe200078e02d0 */
[----:B----4-:R1:W-:Y:S03]  /*102a20*/  @P3 STG.E [R228.64], R249 ;  /* 0x000000f9e4003986 */ /* 0x0103e6000c101904 */
[----:B-1----:R-:W-:Y:S01]  /*102a30*/  IMAD.WIDE R228, R235, 0x4, R8 ;  /* 0x00000004ebe47825 */ /* 0x002fe200078e0208 */
[----:B------:R-:W4:Y:S04]  /*102a40*/  LDL.LU R249, [R1+0xfa0] ;  /* 0x000fa00001f97983 */ /* 0x000f280000300800 */
[----:B--2---:R-:W-:Y:S04]  /*102a50*/  @P2 STG.E [R2.64], R234 ;  /* 0x000000ea02002986 */ /* 0x004fe8000c101904 */
[----:B---3--:R1:W-:Y:S04]  /*102a60*/  @P4 STG.E [R228.64], R239 ;  /* 0x000000efe4004986 */ /* 0x0083e8000c101904 */
[----:B-1----:R-:W2:Y:S04]  /*102a70*/  LDL.LU R239, [R1+0x544c] ;  /* 0x00544c0001ef7983 */ /* 0x002ea80000300800 */
        /* <DEDUP_REMOVED lines=22> */
[----:B------:R-:W-:-:S04]  /*102be0*/  ISETP.LT.AND P3, PT, R123, c[0x0][0x178], !P2 ;  /* 0x00005e007b007a0c */ /* 0x000fc80005761270 */
[----:B------:R1:W-:Y:S01]  /*102bf0*/  @P1 STG.E [R2.64], R240 ;  /* 0x000000f002001986 */ /* 0x0003e2000c101904 */
[----:B------:R-:W-:-:S03]  /*102c00*/  ISETP.LT.AND P0, PT, R195, c[0x0][0x178], !P2 ;  /* 0x00005e00c3007a0c */ /* 0x000fc60005701270 */
[----:B------:R1:W-:Y:S01]  /*102c10*/  @P4 STG.E [R228.64], R242 ;  /* 0x000000f2e4004986 */ /* 0x0003e2000c101904 */
[----:B------:R-:W-:Y:S01]  /*102c20*/  ISETP.LT.AND P6, PT, R75, c[0x0][0x178], !P2 ;  /* 0x00005e004b007a0c */ /* 0x000fe200057c1270 */
[----:B-1----:R-:W-:-:S04]  /*102c30*/  IMAD.WIDE R2, R232, 0x4, R8 ;  /* 0x00000004e8027825 */ /* 0x002fc800078e0208 */
[C---:B------:R-:W-:Y:S01]  /*102c40*/  IMAD.WIDE R228, R232.reuse, 0x4, R210 ;  /* 0x00000004e8e47825 */ /* 0x040fe200078e02d2 */
[----:B----4-:R1:W-:Y:S03]  /*102c50*/  @P5 STG.E [R230.64], R249 ;  /* 0x000000f9e6005986 */ /* 0x0103e6000c101904 */
[----:B-1----:R-:W-:Y:S01]  /*102c60*/  IMAD.WIDE R230, R232, 0x4, R208 ;  /* 0x00000004e8e67825 */ /* 0x002fe200078e02d0 */
[----:B--2---:R-:W-:Y:S02]  /*102c70*/  ISETP.GE.AND P1, PT, R239, c[0x0][0x17c], PT ;  /* 0x00005f00ef007a0c */ /* 0x004fe40003f26270 */
[----:B------:R-:W2:Y:S04]  /*102c80*/  LDL.LU R239, [R1+0xdf4] ;  /* 0x000df40001ef7983 */ /* 0x000ea80000300800 */
[----:B------:R-:W4:Y:S04]  /*102c90*/  LDL.LU R240, [R1+0x494] ;  /* 0x0004940001f07983 */ /* 0x000f280000300800 */
[----:B------:R-:W2:Y:S04]  /*102ca0*/  LDL.LU R249, [R1+0x10c4] ;  /* 0x0010c40001f97983 */ /* 0x000ea80000300800 */
[----:B------:R-:W4:Y:S04]  /*102cb0*/  LDL.LU R242, [R1+0xfa4] ;  /* 0x000fa40001f27983 */ /* 0x000f280000300800 */
[----:B------:R-:W4:Y:S04]  /*102cc0*/  LDL.LU R233, [R1+0x5450] ;  /* 0x0054500001e97983 */ /* 0x000f280000300800 */
[----:B---3--:R-:W-:Y:S04]  /*102cd0*/  @P3 STG.E [R2.64], R234 ;  /* 0x000000ea02003986 */ /* 0x008fe8000c101904 */
[----:B------:R1:W-:Y:S04]  /*102ce0*/  @P0 STG.E [R228.64], R238 ;  /* 0x000000eee4000986 */ /* 0x0003e8000c101904 */
[----:B------:R3:W-:Y:S04]  /*102cf0*/  @P6 STG.E [R230.64], R241 ;  /* 0x000000f1e6006986 */ /* 0x0007e8000c101904 */
[----:B-1----:R-:W4:Y:S04]  /*102d00*/  LDL.LU R238, [R1+0x854] ;  /* 0x0008540001ee7983 */ /* 0x002f280000300800 */
[----:B---3--:R-:W3:Y:S01]  /*102d10*/  LDL.LU R241, [R1+0x674] ;  /* 0x0006740001f17983 */ /* 0x008ee20000300800 */
        /* <DEDUP_REMOVED lines=21> */
[----:B--2---:R1:W-:Y:S01]  /*102e70*/  @P0 STG.E [R2.64], R249 ;  /* 0x000000f902000986 */ /* 0x0043e2000c101904 */
[----:B----4-:R-:W-:-:S03]  /*102e80*/  ISETP.GE.AND P0, PT, R233, c[0x0][0x17c], PT ;  /* 0x00005f00e9007a0c */ /* 0x010fc60003f06270 */
[----:B-1----:R-:W2:Y:S04]  /*102e90*/  LDL.LU R249, [R1+0x12f0] ;  /* 0x0012f00001f97983 */ /* 0x002ea80000300800 */
[----:B------:R-:W4:Y:S04]  /*102ea0*/  LDL.LU R235, [R1+0x5454] ;  /* 0x0054540001eb7983 */ /* 0x000f280000300800 */
[----:B------:R-:W4:Y:S01]  /*102eb0*/  LDL.LU R233, [R1+0x10f0] ;  /* 0x0010f00001e97983 */ /* 0x000f220000300800 */
[----:B------:R-:W-:-:S03]  /*102ec0*/  IMAD.WIDE R2, R232, 0x4, R210 ;  /* 0x00000004e8027825 */ /* 0x000fc600078e02d2 */
[----:B------:R1:W-:Y:S04]  /*102ed0*/  @P6 STG.E [R228.64], R242 ;  /* 0x000000f2e4006986 */ /* 0x0003e8000c101904 */
[----:B------:R1:W-:Y:S04]  /*102ee0*/  @P3 STG.E [R230.64], R239 ;  /* 0x000000efe6003986 */ /* 0x0003e8000c101904 */
[----:B------:R-:W-:Y:S01]  /*102ef0*/  @P5 STG.E [R2.64], R238 ;  /* 0x000000ee02005986 */ /* 0x000fe2000c101904 */
[----:B-1----:R-:W-:-:S03]  /*102f00*/  IMAD.WIDE R228, R232, 0x4, R208 ;  /* 0x00000004e8e47825 */ /* 0x002fc600078e02d0 */
[----:B------:R-:W4:Y:S01]  /*102f10*/  LDL.LU R239, [R1+0x10b0] ;  /* 0x0010b00001ef7983 */ /* 0x000f220000300800 */
[----:B------:R-:W-:-:S03]  /*102f20*/  IMAD.WIDE R230, R232, 0x4, R14 ;  /* 0x00000004e8e67825 */ /* 0x000fc600078e020e */
[----:B------:R-:W4:Y:S04]  /*102f30*/  LDL.LU R243, [R1+0xe00] ;  /* 0x000e000001f37983 */ /* 0x000f280000300800 */
[----:B---3--:R1:W-:Y:S04]  /*102f40*/  @P2 STG.E [R228.64], R241 ;  /* 0x000000f1e4002986 */ /* 0x0083e8000c101904 */
        /* <DEDUP_REMOVED lines=30> */
[----:B------:R1:W-:Y:S01]  /*103130*/  @P4 STG.E [R228.64], R239 ;  /* 0x000000efe4004986 */ /* 0x0003e2000c101904 */
[----:B------:R-:W-:-:S03]  /*103140*/  ISETP.GE.AND P2, PT, R235, c[0x0][0x17c], PT ;  /* 0x00005f00eb007a0c */ /* 0x000fc60003f46270 */
        /* <DEDUP_REMOVED lines=10> */
[----:B---3--:R-:W3:Y:S04]  /*1031f0*/  LDL.LU R240, [R1+0x684] ;  /* 0x0006840001f07983 */ /* 0x008ee80000300800 */
        /* <DEDUP_REMOVED lines=18> */
[----:B------:R-:W-:Y:S04]  /*103320*/  @P3 STG.E [R228.64], R239 ;  /* 0x000000efe4003986 */ /* 0x000fe8000c101904 */
[----:B------:R-:W-:Y:S04]  /*103330*/  @P5 STG.E [R230.64], R237 ;  /* 0x000000ede6005986 */ /* 0x000fe8000c101904 */
[----:B------:R1:W-:Y:S04]  /*103340*/  @P6 STG.E [R232.64], R236 ;  /* 0x000000ece8006986 */ /* 0x0003e8000c101904 */
[----:B-1----:R-:W2:Y:S04]  /*103350*/  LDL.LU R236, [R1+0x545c] ;  /* 0x00545c0001ec7983 */ /* 0x002ea80000300800 */
[----:B------:R-:W2:Y:S04]  /*103360*/  LDL.LU R234, [R1+0x1300] ;  /* 0x0013000001ea7983 */ /* 0x000ea80000300800 */
[----:B------:R-:W2:Y:S04]  /*103370*/  LDL.LU R239, [R1+0x12e0] ;  /* 0x0012e00001ef7983 */ /* 0x000ea80000300800 */
[----:B------:R-:W2:Y:S01]  /*103380*/  LDL.LU R237, [R1+0x10d0] ;  /* 0x0010d00001ed7983 */ /* 0x000ea20000300800 */
[----:B------:R-:W-:-:S02]  /*103390*/  ISETP.LT.AND P4, PT, R139, c[0x0][0x178], !P2 ;  /* 0x00005e008b007a0c */ /* 0x000fc40005781270 */
[----:B------:R-:W-:Y:S01]  /*1033a0*/  ISETP.LT.AND P0, PT, R155, c[0x0][0x178], !P2 ;  /* 0x00005e009b007a0c */ /* 0x000fe20005701270 */
[----:B------:R-:W-:Y:S01]  /*1033b0*/  IMAD.WIDE R2, R235, 0x4, R14 ;  /* 0x00000004eb027825 */ /* 0x000fe200078e020e */
[----:B------:R-:W-:Y:S02]  /*1033c0*/  ISETP.GE.AND P1, PT, R243, c[0x0][0x17c], PT ;  /* 0x00005f00f3007a0c */ /* 0x000fe40003f26270 */
[----:B------:R-:W-:Y:S01]  /*1033d0*/  ISETP.LT.AND P2, PT, R179, c[0x0][0x178], !P2 ;  /* 0x00005e00b3007a0c */ /* 0x000fe20005741270 */
[----:B------:R-:W-:Y:S01]  /*1033e0*/  IMAD.WIDE R228, R235, 0x4, R12 ;  /* 0x00000004ebe47825 */ /* 0x000fe200078e020c */
[----:B------:R-:W-:Y:S01]  /*1033f0*/  ISETP.LT.AND P3, PT, R194, c[0x0][0x178], !P1 ;  /* 0x00005e00c2007a0c */ /* 0x000fe20004f61270 */
[----:B------:R-:W2:Y:S01]  /*103400*/  LDL.LU R243, [R1+0x10a0] ;  /* 0x0010a00001f37983 */ /* 0x000ea20000300800 */
[----:B------:R-:W-:-:S03]  /*103410*/  ISETP.LT.AND P5, PT, R227, c[0x0][0x178], !P1 ;  /* 0x00005e00e3007a0c */ /* 0x000fc60004fa1270 */
[----:B------:R1:W-:Y:S04]  /*103420*/  @P4 STG.E [R2.64], R241 ;  /* 0x000000f102004986 */ /* 0x0003e8000c101904 */
[----:B---3--:R3:W-:Y:S01]  /*103430*/  @P0 STG.E [R228.64], R240 ;  /* 0x000000f0e4000986 */ /* 0x0087e2000c101904 */
[----:B-1----:R-:W-:-:S03]  /*103440*/  IADD3 R2, R235, c[0x0][0x198], RZ ;  /* 0x00006600eb027a10 */ /* 0x002fc60007ffe0ff */
[----:B------:R-:W2:Y:S01]  /*103450*/  LDL.LU R241, [R1+0xac0] ;  /* 0x000ac00001f17983 */ /* 0x000ea20000300800 */
[----:B---3--:R-:W-:-:S03]  /*103460*/  IMAD.WIDE R228, R235, 0x4, R10 ;  /* 0x00000004ebe47825 */ /* 0x008fc600078e020a */
        /* <DEDUP_REMOVED lines=38> */
[----:B------:R-:W2:Y:S03]  /*1036d0*/  LDL.LU R241, [R1+0xac4] ;  /* 0x000ac40001f17983 */ /* 0x000ea60000300800 */
[C---:B---3--:R-:W-:Y:S01]  /*1036e0*/  IMAD.WIDE R228, R2.reuse, 0x4, R6 ;  /* 0x0000000402e47825 */ /* 0x048fe200078e0206 */
        /* <DEDUP_REMOVED lines=14> */
[----:B------:R1:W-:Y:S04]  /*1037d0*/  @P5 STG.E [R228.64], R239 ;  /* 0x000000efe4005986 */ /* 0x0003e8000c101904 */
[----:B------:R-:W2:Y:S04]  /*1037e0*/  LDL.LU R243, [R1+0x1320] ;  /* 0x0013200001f37983 */ /* 0x000ea80000300800 */
[----:B------:R1:W-:Y:S04]  /*1037f0*/  @P1 STG.E [R230.64], R237 ;  /* 0x000000ede6001986 */ /* 0x0003e8000c101904 */
[----:B-1----:R-:W2:Y:S04]  /*103800*/  LDL.LU R239, [R1+0x1150] ;  /* 0x0011500001ef7983 */ /* 0x002ea80000300800 */
[----:B------:R1:W-:Y:S04]  /*103810*/  @P3 STG.E [R232.64], R236 ;  /* 0x000000ece8003986 */ /* 0x0003e8000c101904 */
[----:B------:R-:W2:Y:S04]  /*103820*/  LDL.LU R237, [R1+0x1110] ;  /* 0x0011100001ed7983 */ /* 0x000ea80000300800 */
[----:B-1----:R-:W2:Y:S01]  /*103830*/  LDL.LU R236, [R1+0x10e0] ;  /* 0x0010e00001ec7983 */ /* 0x002ea20000300800 */
        /* <DEDUP_REMOVED lines=11> */
[----:B---3--:R1:W-:Y:S01]  /*1038f0*/  @P2 STG.E [R2.64], R240 ;  /* 0x000000f002002986 */ /* 0x0083e2000c101904 */
        /* <DEDUP_REMOVED lines=12> */
[----:B------:R-:W3:Y:S01]  /*1039c0*/  LDL.LU R238, [R1+0x1324] ;  /* 0x0013240001ee7983 */ /* 0x000ee20000300800 */
[----:B--2---:R-:W-:-:S03]  /*1039d0*/  IMAD.WIDE R2, R234, 0x4, R210 ;  /* 0x00000004ea027825 */ /* 0x004fc600078e02d2 */
[----:B------:R-:W2:Y:S01]  /*1039e0*/  LDL.LU R241, [R1+0x1154] ;  /* 0x0011540001f17983 */ /* 0x000ea20000300800 */
[----:B-1----:R-:W-:-:S03]  /*1039f0*/  IMAD.WIDE R228, R234, 0x4, R208 ;  /* 0x00000004eae47825 */ /* 0x002fc600078e02d0 */
[----:B------:R-:W4:Y:S04]  /*103a00*/  LDL.LU R240, [R1+0xab0] ;  /* 0x000ab00001f07983 */ /* 0x000f280000300800 */
[----:B------:R-:W2:Y:S04]  /*103a10*/  LDL.LU R249, [R1+0x1384] ;  /* 0x0013840001f97983 */ /* 0x000ea80000300800 */
[----:B------:R1:W-:Y:S01]  /*103a20*/  @P4 STG.E [R2.64], R243 ;  /* 0x000000f302004986 */ /* 0x0003e2000c101904 */
        /* <DEDUP_REMOVED lines=2601> */
[----:B------:R1:W-:Y:S04]  /*10dcc0*/  @P5 STG.E [R228.64], R237 ;  /* 0x000000ede4005986 */ /* 0x0003e8000c101904 */
[----:B------:R1:W-:Y:S01]  /*10dcd0*/  @P2 STG.E [R2.64], R236 ;  /* 0x000000ec02002986 */ /* 0x0003e2000c101904 */
[----:B------:R-:W-:Y:S02]  /*10dce0*/  ISETP.LT.AND P3, PT, R123, c[0x0][0x178], !P1 ;  /* 0x00005e007b007a0c */ /* 0x000fe40004f61270 */
[----:B------:R-:W-:Y:S01]  /*10dcf0*/  ISETP.LT.AND P5, PT, R195, c[0x0][0x178], !P1 ;  /* 0x00005e00c3007a0c */ /* 0x000fe20004fa1270 */
        /* <DEDUP_REMOVED lines=15> */
[----:B-1----:R-:W4:Y:S01]  /*10ddf0*/  LDL.LU R242, [R1+0x1250] ;  /* 0x0012500001f27983 */ /* 0x002f220000300800 */
[----:B------:R-:W-:-:S04]  /*10de00*/  IMAD.WIDE R228, R232, 0x4, R208 ;  /* 0x00000004e8e47825 */ /* 0x000fc800078e02d0 */
[----:B------:R-:W-:Y:S01]  /*10de10*/  IMAD.WIDE R230, R232, 0x4, R14 ;  /* 0x00000004e8e67825 */ /* 0x000fe200078e020e */
[----:B------:R-:W-:Y:S04]  /*10de20*/  @P5 STG.E [R2.64], R238 ;  /* 0x000000ee02005986 */ /* 0x000fe8000c101904 */
        /* <DEDUP_REMOVED lines=30> */
[C---:B--2---:R-:W-:Y:S02]  /*10e010*/  IMAD.WIDE R2, R234.reuse, 0x4, R210 ;  /* 0x00000004ea027825 */ /* 0x044fe400078e02d2 */
[----:B------:R1:W-:Y:S02]  /*10e020*/  @P4 STG.E [R228.64], R242 ;  /* 0x000000f2e4004986 */ /* 0x0003e4000c101904 */
[----:B------:R-:W-:Y:S01]  /*10e030*/  IMAD.WIDE R232, R234, 0x4, R12 ;  /* 0x00000004eae87825 */ /* 0x000fe200078e020c */
[----:B------:R-:W-:-:S02]  /*10e040*/  ISETP.GE.AND P2, PT, R235, c[0x0][0x17c], PT ;  /* 0x00005f00eb007a0c */ /* 0x000fc40003f46270 */
[C---:B------:R-:W-:Y:S01]  /*10e050*/  IADD3 R235, R234.reuse, c[0x0][0x198], RZ ;  /* 0x00006600eaeb7a10 */ /* 0x040fe20007ffe0ff */
[C---:B-1----:R-:W-:Y:S01]  /*10e060*/  IMAD.WIDE R228, R234.reuse, 0x4, R208 ;  /* 0x00000004eae47825 */ /* 0x042fe200078e02d0 */
[----:B------:R1:W-:Y:S04]  /*10e070*/  @P3 STG.E [R2.64], R243 ;  /* 0x000000f302003986 */ /* 0x0003e8000c101904 */
[----:B------:R-:W2:Y:S04]  /*10e080*/  LDL.LU R242, [R1+0x1254] ;  /* 0x0012540001f27983 */ /* 0x000ea80000300800 */
[----:B---3--:R-:W-:Y:S04]  /*10e090*/  @P1 STG.E [R228.64], R239 ;  /* 0x000000efe4001986 */ /* 0x008fe8000c101904 */
[----:B-1----:R-:W3:Y:S01]  /*10e0a0*/  LDL.LU R243, [R1+0x5598] ;  /* 0x0055980001f37983 */ /* 0x002ee20000300800 */
[----:B------:R-:W-:-:S03]  /*10e0b0*/  IMAD.WIDE R2, R234, 0x4, R10 ;  /* 0x00000004ea027825 */ /* 0x000fc600078e020a */
[----:B------:R1:W-:Y:S04]  /*10e0c0*/  @P5 STG.E [R230.64], R241 ;  /* 0x000000f1e6005986 */ /* 0x0003e8000c101904 */
        /* <DEDUP_REMOVED lines=31> */
[----:B---3--:R-:W-:Y:S02]  /*10e2c0*/  ISETP.GE.AND P1, PT, R243, c[0x0][0x17c], PT ;  /* 0x00005f00f3007a0c */ /* 0x008fe40003f26270 */
        /* <DEDUP_REMOVED lines=43> */
[----:B---3--:R1:W-:Y:S04]  /*10e580*/  @P3 STG.E [R232.64], R243 ;  /* 0x000000f3e8003986 */ /* 0x0083e8000c101904 */
[----:B------:R3:W-:Y:S04]  /*10e590*/  @P5 STG.E [R230.64], R241 ;  /* 0x000000f1e6005986 */ /* 0x0007e8000c101904 */
[----:B------:R3:W-:Y:S01]  /*10e5a0*/  @P1 STG.E [R228.64], R240 ;  /* 0x000000f0e4001986 */ /* 0x0007e2000c101904 */
[----:B-1----:R-:W-:-:S04]  /*10e5b0*/  IMAD.WIDE R232, R2, 0x4, R8 ;  /* 0x0000000402e87825 */ /* 0x002fc800078e0208 */
[C---:B---3--:R-:W-:Y:S01]  /*10e5c0*/  IMAD.WIDE R230, R2.reuse, 0x4, R4 ;  /* 0x0000000402e67825 */ /* 0x048fe200078e0204 */
        /* <DEDUP_REMOVED lines=32> */
[----:B---3--:R-:W-:Y:S02]  /*10e7d0*/  @P4 STG.E [R228.64], R241 ;  /* 0x000000f1e4004986 */ /* 0x008fe4000c101904 */
        /* <DEDUP_REMOVED lines=180> */
[----:B--2---:R1:W-:Y:S04]  /*10f320*/  @P0 STG.E [R2.64], R236 ;  /* 0x000000ec02000986 */ /* 0x0043e8000c101904 */
[----:B----4-:R2:W-:Y:S01]  /*10f330*/  @P4 STG.E [R228.64], R249 ;  /* 0x000000f9e4004986 */ /* 0x0105e2000c101904 */
[----:B-1----:R-:W-:-:S04]  /*10f340*/  IMAD.WIDE R2, R235, 0x4, R4 ;  /* 0x00000004eb027825 */ /* 0x002fc800078e0204 */
[----:B--2---:R-:W-:Y:S01]  /*10f350*/  IMAD.WIDE R228, R235, 0x4, R8 ;  /* 0x00000004ebe47825 */ /* 0x004fe200078e0208 */
[----:B------:R-:W2:Y:S04]  /*10f360*/  LDL.LU R249, [R1+0x2c] ;  /* 0x00002c0001f97983 */ /* 0x000ea80000300800 */
[----:B------:R-:W4:Y:S04]  /*10f370*/  LDL.LU R239, [R1+0x1998] ;  /* 0x0019980001ef7983 */ /* 0x000f280000300800 */
[----:B------:R-:W4:Y:S04]  /*10f380*/  LDL.LU R236, [R1+0x1978] ;  /* 0x0019780001ec7983 */ /* 0x000f280000300800 */
[----:B---3--:R-:W-:Y:S04]  /*10f390*/  @P1 STG.E [R2.64], R234 ;  /* 0x000000ea02001986 */ /* 0x008fe8000c101904 */
[----:B------:R-:W-:Y:S04]  /*10f3a0*/  @P3 STG.E [R228.64], R242 ;  /* 0x000000f2e4003986 */ /* 0x000fe8000c101904 */
[----:B------:R-:W-:Y:S04]  /*10f3b0*/  @P5 STG.E [R230.64], R238 ;  /* 0x000000eee6005986 */ /* 0x000fe8000c101904 */
[----:B------:R1:W-:Y:S04]  /*10f3c0*/  @P6 STG.E [R232.64], R237 ;  /* 0x000000ede8006986 */ /* 0x0003e8000c101904 */
[----:B-1----:R-:W3:Y:S01]  /*10f3d0*/  LDL.LU R237, [R1+0x55bc] ;  /* 0x0055bc0001ed7983 */ /* 0x002ee20000300800 */
[----:B------:R-:W-:-:S02]  /*10f3e0*/  ISETP.LT.AND P4, PT, R139, c[0x0][0x178], !P2 ;  /* 0x00005e008b007a0c */ /* 0x000fc40005781270 */
[----:B------:R-:W-:Y:S01]  /*10f3f0*/  ISETP.LT.AND P0, PT, R155, c[0x0][0x178], !P2 ;  /* 0x00005e009b007a0c */ /* 0x000fe20005701270 */
[----:B------:R-:W3:Y:S01]  /*10f400*/  LDL.LU R234, [R1+0x1968] ;  /* 0x0019680001ea7983 */ /* 0x000ee20000300800 */
[----:B------:R-:W-:Y:S02]  /*10f410*/  ISETP.GE.AND P1, PT, R243, c[0x0][0x17c], PT ;  /* 0x00005f00f3007a0c */ /* 0x000fe40003f26270 */
[----:B------:R-:W-:Y:S01]  /*10f420*/  ISETP.LT.AND P2, PT, R179, c[0x0][0x178], !P2 ;  /* 0x00005e00b3007a0c */ /* 0x000fe20005741270 */
[----:B------:R-:W3:Y:S01]  /*10f430*/  LDL.LU R242, [R1+0x1948] ;  /* 0x0019480001f27983 */ /* 0x000ee20000300800 */
[----:B------:R-:W-:Y:S01]  /*10f440*/  ISETP.LT.AND P3, PT, R194, c[0x0][0x178], !P1 ;  /* 0x00005e00c2007a0c */ /* 0x000fe20004f61270 */
[----:B------:R-:W-:Y:S01]  /*10f450*/  IMAD.WIDE R2, R235, 0x4, R14 ;  /* 0x00000004eb027825 */ /* 0x000fe200078e020e */
[----:B------:R-:W-:Y:S01]  /*10f460*/  ISETP.LT.AND P5, PT, R227, c[0x0][0x178], !P1 ;  /* 0x00005e00e3007a0c */ /* 0x000fe20004fa1270 */
[----:B------:R-:W3:Y:S01]  /*10f470*/  LDL.LU R238, [R1+0x14a8] ;  /* 0x0014a80001ee7983 */ /* 0x000ee20000300800 */
[C---:B------:R-:W-:Y:S01]  /*10f480*/  IADD3 R232, R235.reuse, c[0x0][0x198], RZ ;  /* 0x00006600ebe87a10 */ /* 0x040fe20007ffe0ff */
[----:B------:R-:W-:-:S02]  /*10f490*/  IMAD.WIDE R228, R235, 0x4, R12 ;  /* 0x00000004ebe47825 */ /* 0x000fc400078e020c */
[----:B------:R1:W-:Y:S02]  /*10f4a0*/  @P4 STG.E [R2.64], R241 ;  /* 0x000000f102004986 */ /* 0x0003e4000c101904 */
[----:B------:R-:W-:Y:S02]  /*10f4b0*/  IMAD.WIDE R230, R232, 0x4, R4 ;  /* 0x00000004e8e67825 */ /* 0x000fe400078e0204 */
[----:B------:R1:W-:Y:S04]  /*10f4c0*/  @P0 STG.E [R228.64], R240 ;  /* 0x000000f0e4000986 */ /* 0x0003e8000c101904 */
[----:B------:R-:W3:Y:S01]  /*10f4d0*/  LDL.LU R243, [R1+0xff8] ;  /* 0x000ff80001f37983 */ /* 0x000ee20000300800 */
[----:B-1----:R-:W-:-:S03]  /*10f4e0*/  IMAD.WIDE R2, R235, 0x4, R10 ;  /* 0x00000004eb027825 */ /* 0x002fc600078e020a */
[----:B------:R-:W3:Y:S01]  /*10f4f0*/  LDL.LU R241, [R1+0xa28] ;  /* 0x000a280001f17983 */ /* 0x000ee20000300800 */
[----:B------:R-:W-:-:S03]  /*10f500*/  IMAD.WIDE R228, R232, 0x4, R6 ;  /* 0x00000004e8e47825 */ /* 0x000fc600078e0206 */
[----:B------:R-:W3:Y:S04]  /*10f510*/  LDL.LU R240, [R1+0x1b8] ;  /* 0x0001b80001f07983 */ /* 0x000ee80000300800 */
[----:B--2---:R1:W-:Y:S04]  /*10f520*/  @P2 STG.E [R2.64], R249 ;  /* 0x000000f902002986 */ /* 0x0043e8000c101904 */
[----:B----4-:R-:W-:Y:S04]  /*10f530*/  @P3 STG.E [R228.64], R239 ;  /* 0x000000efe4003986 */ /* 0x010fe8000c101904 */
[----:B------:R2:W-:Y:S04]  /*10f540*/  @P5 STG.E [R230.64], R236 ;  /* 0x000000ece6005986 */ /* 0x0005e8000c101904 */
[----:B-1----:R-:W4:Y:S01]  /*10f550*/  LDL.LU R249, [R1+0x196c] ;  /* 0x00196c0001f97983 */ /* 0x002f220000300800 */
[----:B---3--:R-:W-:-:S03]  /*10f560*/  ISETP.GE.AND P2, PT, R237, c[0x0][0x17c], PT ;  /* 0x00005f00ed007a0c */ /* 0x008fc60003f46270 */
[----:B------:R-:W3:Y:S04]  /*10f570*/  LDL.LU R237, [R1+0xffc] ;  /* 0x000ffc0001ed7983 */ /* 0x000ee80000300800 */
[----:B--2---:R-:W2:Y:S04]  /*10f580*/  LDL.LU R236, [R1+0x199c] ;  /* 0x00199c0001ec7983 */ /* 0x004ea80000300800 */
[----:B------:R-:W3:Y:S04]  /*10f590*/  LDL.LU R239, [R1+0x197c] ;  /* 0x00197c0001ef7983 */ /* 0x000ee80000300800 */
[----:B------:R-:W4:Y:S01]  /*10f5a0*/  LDL.LU R233, [R1+0x55c4] ;  /* 0x0055c40001e97983 */ /* 0x000f220000300800 */
        /* <DEDUP_REMOVED lines=13> */
[----:B------:R-:W-:Y:S01]  /*10f680*/  ISETP.LT.AND P6, PT, R227, c[0x0][0x178], !P2 ;  /* 0x00005e00e3007a0c */ /* 0x000fe200057c1270 */
[C---:B-1----:R-:W-:Y:S02]  /*10f690*/  IMAD.WIDE R2, R232.reuse, 0x4, R10 ;  /* 0x00000004e8027825 */ /* 0x042fe400078e020a */
[----:B------:R-:W4:Y:S02]  /*10f6a0*/  LDL.LU R242, [R1+0x194c] ;  /* 0x00194c0001f27983 */ /* 0x000f240000300800 */
[C---:B------:R-:W-:Y:S02]  /*10f6b0*/  IMAD.WIDE R228, R232.reuse, 0x4, R12 ;  /* 0x00000004e8e47825 */ /* 0x040fe400078e020c */
[----:B------:R-:W4:Y:S02]  /*10f6c0*/  LDL.LU R238, [R1+0x14ac] ;  /* 0x0014ac0001ee7983 */ /* 0x000f240000300800 */
[C---:B------:R-:W-:Y:S01]  /*10f6d0*/  IMAD.WIDE R230, R232.reuse, 0x4, R14 ;  /* 0x00000004e8e67825 */ /* 0x040fe200078e020e */
[----:B------:R-:W-:-:S02]  /*10f6e0*/  IADD3 R232, R232, c[0x0][0x198], RZ ;  /* 0x00006600e8e87a10 */ /* 0x000fc40007ffe0ff */
[----:B------:R-:W-:Y:S02]  /*10f6f0*/  ISETP.LT.AND P4, PT, R123, c[0x0][0x178], !P2 ;  /* 0x00005e007b007a0c */ /* 0x000fe40005781270 */
[----:B------:R1:W-:Y:S04]  /*10f700*/  @P3 STG.E [R230.64], R243 ;  /* 0x000000f3e6003986 */ /* 0x0003e8000c101904 */
[----:B------:R1:W-:Y:S04]  /*10f710*/  @P5 STG.E [R228.64], R241 ;  /* 0x000000f1e4005986 */ /* 0x0003e8000c101904 */
[----:B------:R1:W-:Y:S02]  /*10f720*/  @P1 STG.E [R2.64], R240 ;  /* 0x000000f002001986 */ /* 0x0003e4000c101904 */
[----:B-1----:R-:W-:-:S02]  /*10f730*/  IMAD.WIDE R230, R232, 0x4, R8 ;  /* 0x00000004e8e67825 */ /* 0x002fc400078e0208 */
[----:B------:R-:W4:Y:S02]  /*10f740*/  LDL.LU R241, [R1+0xa2c] ;  /* 0x000a2c0001f17983 */ /* 0x000f240000300800 */
[C---:B------:R-:W-:Y:S02]  /*10f750*/  IMAD.WIDE R2, R232.reuse, 0x4, R6 ;  /* 0x00000004e8027825 */ /* 0x040fe400078e0206 */
[----:B------:R-:W4:Y:S02]  /*10f760*/  LDL.LU R240, [R1+0x1bc] ;  /* 0x0001bc0001f07983 */ /* 0x000f240000300800 */
[----:B------:R-:W-:Y:S02]  /*10f770*/  IMAD.WIDE R228, R232, 0x4, R4 ;  /* 0x00000004e8e47825 */ /* 0x000fe400078e0204 */
[----:B--2---:R1:W-:Y:S04]  /*10f780*/  @P0 STG.E [R2.64], R236 ;  /* 0x000000ec02000986 */ /* 0x0043e8000c101904 */
[----:B---3--:R2:W-:Y:S01]  /*10f790*/  @P6 STG.E [R228.64], R239 ;  /* 0x000000efe4006986 */ /* 0x0085e2000c101904 */
[----:B----4-:R-:W-:-:S03]  /*10f7a0*/  ISETP.GE.AND P0, PT, R233, c[0x0][0x17c], PT ;  /* 0x00005f00e9007a0c */ /* 0x010fc60003f06270 */
[----:B-1----:R-:W3:Y:S04]  /*10f7b0*/  LDL.LU R236, [R1+0x19c8] ;  /* 0x0019c80001ec7983 */ /* 0x002ee80000300800 */
[----:B------:R-:W4:Y:S04]  /*10f7c0*/  LDL.LU R233, [R1+0x55c0] ;  /* 0x0055c00001e97983 */ /* 0x000f280000300800 */
[----:B------:R1:W-:Y:S04]  /*10f7d0*/  @P4 STG.E [R230.64], R249 ;  /* 0x000000f9e6004986 */ /* 0x0003e8000c101904 */
[----:B--2---:R-:W2:Y:S04]  /*10f7e0*/  LDL.LU R239, [R1+0x19b8] ;  /* 0x0019b80001ef7983 */ /* 0x004ea80000300800 */
[----:B-1----:R-:W4:Y:S01]  /*10f7f0*/  LDL.LU R249, [R1+0x19a8] ;  /* 0x0019a80001f97983 */ /* 0x002f220000300800 */
[----:B------:R-:W-:-:S02]  /*10f800*/  ISETP.LT.AND P5, PT, R195, c[0x0][0x178], !P2 ;  /* 0x00005e00c3007a0c */ /* 0x000fc400057a1270 */
[----:B------:R-:W-:Y:S02]  /*10f810*/  ISETP.LT.AND P1, PT, R75, c[0x0][0x178], !P2 ;  /* 0x00005e004b007a0c */ /* 0x000fe40005721270 */
[----:B------:R-:W-:Y:S01]  /*10f820*/  ISETP.LT.AND P3, PT, R139, c[0x0][0x178], !P2 ;  /* 0x00005e008b007a0c */ /* 0x000fe20005761270 */
[C---:B------:R-:W-:Y:S01]  /*10f830*/  IMAD.WIDE R2, R232.reuse, 0x4, R210 ;  /* 0x00000004e8027825 */ /* 0x040fe200078e02d2 */
[----:B------:R-:W-:Y:S01]  /*10f840*/  ISETP.LT.AND P4, PT, R155, c[0x0][0x178], !P2 ;  /* 0x00005e009b007a0c */ /* 0x000fe20005781270 */
[----:B------:R-:W4:Y:S02]  /*10f850*/  LDL.LU R235, [R1+0x1988] ;  /* 0x0019880001eb7983 */ /* 0x000f240000300800 */
[C---:B------:R-:W-:Y:S01]  /*10f860*/  IMAD.WIDE R228, R232.reuse, 0x4, R208 ;  /* 0x00000004e8e47825 */ /* 0x040fe200078e02d0 */
[----:B------:R-:W-:Y:S01]  /*10f870*/  ISETP.LT.AND P2, PT, R179, c[0x0][0x178], !P2 ;  /* 0x00005e00b3007a0c */ /* 0x000fe20005741270 */
[----:B------:R-:W4:Y:S02]  /*10f880*/  LDL.LU R243, [R1+0x15d8] ;  /* 0x0015d80001f37983 */ /* 0x000f240000300800 */
[----:B------:R-:W-:Y:S01]  /*10f890*/  IMAD.WIDE R230, R232, 0x4, R14 ;  /* 0x00000004e8e67825 */ /* 0x000fe200078e020e */
[----:B------:R-:W-:Y:S01]  /*10f8a0*/  ISETP.LT.AND P6, PT, R194, c[0x0][0x178], !P0 ;  /* 0x00005e00c2007a0c */ /* 0x000fe200047c1270 */
[----:B------:R1:W-:Y:S01]  /*10f8b0*/  @P5 STG.E [R2.64], R242 ;  /* 0x000000f202005986 */ /* 0x0003e2000c101904 */
[----:B------:R-:W-:-:S03]  /*10f8c0*/  IADD3 R234, R232, c[0x0][0x198], RZ ;  /* 0x00006600e8ea7a10 */ /* 0x000fc60007ffe0ff */
[----:B------:R-:W-:Y:S01]  /*10f8d0*/  @P1 STG.E [R228.64], R238 ;  /* 0x000000eee4001986 */ /* 0x000fe2000c101904 */
[----:B------:R-:W-:-:S03]  /*10f8e0*/  ISETP.LT.AND P5, PT, R227, c[0x0][0x178], !P0 ;  /* 0x00005e00e3007a0c */ /* 0x000fc600047a1270 */
[----:B------:R1:W-:Y:S01]  /*10f8f0*/  @P3 STG.E [R230.64], R237 ;  /* 0x000000ede6003986 */ /* 0x0003e2000c101904 */
[----:B------:R-:W-:-:S03]  /*10f900*/  ISETP.LT.AND P3, PT, R123, c[0x0][0x178], !P0 ;  /* 0x00005e007b007a0c */ /* 0x000fc60004761270 */
[----:B-1----:R-:W4:Y:S01]  /*10f910*/  LDL.LU R242, [R1+0x15c8] ;  /* 0x0015c80001f27983 */ /* 0x002f220000300800 */
[----:B------:R-:W-:-:S03]  /*10f920*/  IMAD.WIDE R2, R232, 0x4, R12 ;  /* 0x00000004e8027825 */ /* 0x000fc600078e020c */
[----:B------:R-:W4:Y:S01]  /*10f930*/  LDL.LU R237, [R1+0x14b8] ;  /* 0x0014b80001ed7983 */ /* 0x000f220000300800 */
[----:B------:R-:W-:-:S04]  /*10f940*/  IMAD.WIDE R228, R232, 0x4, R10 ;  /* 0x00000004e8e47825 */ /* 0x000fc800078e020a */
[C---:B------:R-:W-:Y:S01]  /*10f950*/  IMAD.WIDE R230, R234.reuse, 0x4, R6 ;  /* 0x00000004eae67825 */ /* 0x040fe200078e0206 */
[----:B------:R1:W-:Y:S04]  /*10f960*/  @P4 STG.E [R2.64], R241 ;  /* 0x000000f102004986 */ /* 0x0003e8000c101904 */
[----:B------:R-:W4:Y:S04]  /*10f970*/  LDL.LU R238, [R1+0x198c] ;  /* 0x00198c0001ee7983 */ /* 0x000f280000300800 */
[----:B------:R1:W-:Y:S04]  /*10f980*/  @P2 STG.E [R228.64], R240 ;  /* 0x000000f0e4002986 */ /* 0x0003e8000c101904 */
[----:B-1----:R-:W4:Y:S01]  /*10f990*/  LDL.LU R241, [R1+0x15dc] ;  /* 0x0015dc0001f17983 */ /* 0x002f220000300800 */
[----:B------:R-:W-:-:S03]  /*10f9a0*/  IMAD.WIDE R2, R234, 0x4, R4 ;  /* 0x00000004ea027825 */ /* 0x000fc600078e0204 */
[----:B------:R-:W4:Y:S01]  /*10f9b0*/  LDL.LU R240, [R1+0x1c8] ;  /* 0x0001c80001f07983 */ /* 0x000f220000300800 */
[----:B------:R-:W-:-:S03]  /*10f9c0*/  IMAD.WIDE R228, R234, 0x4, R8 ;  /* 0x00000004eae47825 */ /* 0x000fc600078e0208 */
[----:B---3--:R1:W-:Y:S04]  /*10f9d0*/  @P6 STG.E [R230.64], R236 ;  /* 0x000000ece6006986 */ /* 0x0083e8000c101904 */
[----:B-1----:R-:W3:Y:S04]  /*10f9e0*/  LDL.LU R236, [R1+0x19cc] ;  /* 0x0019cc0001ec7983 */ /* 0x002ee80000300800 */
[----:B--2---:R-:W-:Y:S04]  /*10f9f0*/  @P5 STG.E [R2.64], R239 ;  /* 0x000000ef02005986 */ /* 0x004fe8000c101904 */
[----:B----4-:R1:W-:Y:S04]  /*10fa00*/  @P3 STG.E [R228.64], R249 ;  /* 0x000000f9e4003986 */ /* 0x0103e8000c101904 */
[----:B-1----:R-:W2:Y:S04]  /*10fa10*/  LDL.LU R249, [R1+0x19bc] ;  /* 0x0019bc0001f97983 */ /* 0x002ea80000300800 */
[----:B------:R-:W4:Y:S01]  /*10fa20*/  LDL.LU R239, [R1+0x19ac] ;  /* 0x0019ac0001ef7983 */ /* 0x000f220000300800 */
[----:B------:R-:W-:-:S02]  /*10fa30*/  ISETP.LT.AND P4, PT, R195, c[0x0][0x178], !P0 ;  /* 0x00005e00c3007a0c */ /* 0x000fc40004781270 */
[----:B------:R-:W-:Y:S02]  /*10fa40*/  ISETP.LT.AND P2, PT, R75, c[0x0][0x178], !P0 ;  /* 0x00005e004b007a0c */ /* 0x000fe40004741270 */
[----:B------:R-:W-:Y:S02]  /*10fa50*/  ISETP.LT.AND P5, PT, R139, c[0x0][0x178], !P0 ;  /* 0x00005e008b007a0c */ /* 0x000fe400047a1270 */
[----:B------:R-:W-:Y:S01]  /*10fa60*/  ISETP.LT.AND P6, PT, R155, c[0x0][0x178], !P0 ;  /* 0x00005e009b007a0c */ /* 0x000fe200047c1270 */
[----:B------:R-:W-:Y:S01]  /*10fa70*/  IMAD.WIDE R2, R234, 0x4, R210 ;  /* 0x00000004ea027825 */ /* 0x000fe200078e02d2 */
[----:B------:R-:W-:-:S03]  /*10fa80*/  ISETP.GE.AND P1, PT, R233, c[0x0][0x17c], PT ;  /* 0x00005f00e9007a0c */ /* 0x000fc60003f26270 */
[----:B------:R-:W-:Y:S01]  /*10fa90*/  IMAD.WIDE R228, R234, 0x4, R208 ;  /* 0x00000004eae47825 */ /* 0x000fe200078e02d0 */
[----:B------:R-:W-:-:S03]  /*10faa0*/  ISETP.LT.AND P0, PT, R179, c[0x0][0x178], !P0 ;  /* 0x00005e00b3007a0c */ /* 0x000fc60004701270 */
[C---:B------:R-:W-:Y:S01]  /*10fab0*/  IMAD.WIDE R230, R234.reuse, 0x4, R14 ;  /* 0x00000004eae67825 */ /* 0x040fe200078e020e */
[----:B------:R1:W-:Y:S03]  /*10fac0*/  @P4 STG.E [R2.64], R235 ;  /* 0x000000eb02004986 */ /* 0x0003e6000c101904 */
[----:B------:R-:W-:Y:S01]  /*10fad0*/  IMAD.WIDE R232, R234, 0x4, R12 ;  /* 0x00000004eae87825 */ /* 0x000fe200078e020c */
[----:B------:R-:W-:Y:S01]  /*10fae0*/  ISETP.LT.AND P3, PT, R194, c[0x0][0x178], !P1 ;  /* 0x00005e00c2007a0c */ /* 0x000fe20004f61270 */
[----:B------:R1:W-:Y:S04]  /*10faf0*/  @P2 STG.E [R228.64], R243 ;  /* 0x000000f3e4002986 */ /* 0x0003e8000c101904 */
[----:B------:R-:W-:Y:S01]  /*10fb00*/  @P5 STG.E [R230.64], R242 ;  /* 0x000000f2e6005986 */ /* 0x000fe2000c101904 */
[----:B------:R-:W-:-:S02]  /*10fb10*/  ISETP.LT.AND P2, PT, R227, c[0x0][0x178], !P1 ;  /* 0x00005e00e3007a0c */ /* 0x000fc40004f41270 */
[C---:B-1----:R-:W-:Y:S01]  /*10fb20*/  IADD3 R235, R234.reuse, c[0x0][0x198], RZ ;  /* 0x00006600eaeb7a10 */ /* 0x042fe20007ffe0ff */
[----:B------:R1:W-:Y:S01]  /*10fb30*/  @P6 STG.E [R232.64], R237 ;  /* 0x000000ede8006986 */ /* 0x0003e2000c101904 */
[----:B------:R-:W-:-:S03]  /*10fb40*/  IMAD.WIDE R2, R234, 0x4, R10 ;  /* 0x00000004ea027825 */ /* 0x000fc600078e020a */
[----:B------:R-:W4:Y:S01]  /*10fb50*/  LDL.LU R243, [R1+0x15cc] ;  /* 0x0015cc0001f37983 */ /* 0x000f220000300800 */
[----:B------:R-:W-:Y:S01]  /*10fb60*/  ISETP.LT.AND P4, PT, R123, c[0x0][0x178], !P1 ;  /* 0x00005e007b007a0c */ /* 0x000fe20004f81270 */
[C---:B------:R-:W-:Y:S02]  /*10fb70*/  IMAD.WIDE R228, R235.reuse, 0x4, R6 ;  /* 0x00000004ebe47825 */ /* 0x040fe400078e0206 */
[----:B-1----:R-:W4:Y:S04]  /*10fb80*/  LDL.LU R237, [R1+0x14bc] ;  /* 0x0014bc0001ed7983 */ /* 0x002f280000300800 */
[----:B------:R-:W4:Y:S04]  /*10fb90*/  LDL.LU R234, [R1+0x55c8] ;  /* 0x0055c80001ea7983 */ /* 0x000f280000300800 */
[----:B------:R1:W-:Y:S02]  /*10fba0*/  @P0 STG.E [R2.64], R240 ;  /* 0x000000f002000986 */ /* 0x0003e4000c101904 */
[----:B-1----:R-:W-:-:S02]  /*10fbb0*/  IMAD.WIDE R2, R235, 0x4, R4 ;  /* 0x00000004eb027825 */ /* 0x002fc400078e0204 */
[----:B------:R-:W4:Y:S04]  /*10fbc0*/  LDL.LU R240, [R1+0x1cc] ;  /* 0x0001cc0001f07983 */ /* 0x000f280000300800 */
[----:B------:R-:W4:Y:S04]  /*10fbd0*/  LDL.LU R242, [R1+0x1220] ;  /* 0x0012200001f27983 */ /* 0x000f280000300800 */
[----:B---3--:R1:W-:Y:S02]  /*10fbe0*/  @P3 STG.E [R228.64], R236 ;  /* 0x000000ece4003986 */ /* 0x0083e4000c101904 */
[----:B-1----:R-:W-:-:S02]  /*10fbf0*/  IMAD.WIDE R228, R235, 0x4, R8 ;  /* 0x00000004ebe47825 */ /* 0x002fc400078e0208 */
[----:B------:R-:W3:Y:S04]  /*10fc00*/  LDL.LU R236, [R1+0xf90] ;  /* 0x000f900001ec7983 */ /* 0x000ee80000300800 */
[----:B--2---:R1:W-:Y:S04]  /*10fc10*/  @P2 STG.E [R2.64], R249 ;  /* 0x000000f902002986 */ /* 0x0043e8000c101904 */
[----:B----4-:R2:W-:Y:S04]  /*10fc20*/  @P4 STG.E [R228.64], R239 ;  /* 0x000000efe4004986 */ /* 0x0105e8000c101904 */
[----:B-1----:R-:W4:Y:S04]  /*10fc30*/  LDL.LU R249, [R1+0x57f8] ;  /* 0x0057f80001f97983 */ /* 0x002f280000300800 */
[----:B--2---:R-:W2:Y:S01]  /*10fc40*/  LDL.LU R239, [R1+0x55cc] ;  /* 0x0055cc0001ef7983 */ /* 0x004ea20000300800 */
[----:B------:R-:W-:-:S02]  /*10fc50*/  ISETP.LT.AND P5, PT, R195, c[0x0][0x178], !P1 ;  /* 0x00005e00c3007a0c */ /* 0x000fc40004fa1270 */
[----:B------:R-:W-:Y:S02]  /*10fc60*/  ISETP.LT.AND P6, PT, R75, c[0x0][0x178], !P1 ;  /* 0x00005e004b007a0c */ /* 0x000fe40004fc1270 */
[----:B------:R-:W-:Y:S02]  /*10fc70*/  ISETP.LT.AND P3, PT, R139, c[0x0][0x178], !P1 ;  /* 0x00005e008b007a0c */ /* 0x000fe40004f61270 */
[----:B------:R-:W-:Y:S01]  /*10fc80*/  ISETP.LT.AND P0, PT, R155, c[0x0][0x178], !P1 ;  /* 0x00005e009b007a0c */ /* 0x000fe20004f01270 */
[----:B------:R-:W-:Y:S01]  /*10fc90*/  IMAD.WIDE R230, R235, 0x4, R210 ;  /* 0x00000004ebe67825 */ /* 0x000fe200078e02d2 */
[----:B------:R-:W-:-:S03]  /*10fca0*/  ISETP.LT.AND P1, PT, R179, c[0x0][0x178], !P1 ;  /* 0x00005e00b3007a0c */ /* 0x000fc60004f21270 */
[C---:B------:R-:W-:Y:S02]  /*10fcb0*/  IMAD.WIDE R232, R235.reuse, 0x4, R208 ;  /* 0x00000004ebe87825 */ /* 0x040fe400078e02d0 */
[----:B------:R1:W-:Y:S02]  /*10fcc0*/  @P5 STG.E [R230.64], R238 ;  /* 0x000000eee6005986 */ /* 0x0003e4000c101904 */
[C---:B------:R-:W-:Y:S02]  /*10fcd0*/  IMAD.WIDE R228, R235.reuse, 0x4, R14 ;  /* 0x00000004ebe47825 */ /* 0x040fe400078e020e */
[----:B------:R1:W-:Y:S02]  /*10fce0*/  @P6 STG.E [R232.64], R241 ;  /* 0x000000f1e8006986 */ /* 0x0003e4000c101904 */
[----:B------:R-:W-:Y:S02]  /*10fcf0*/  IMAD.WIDE R2, R235, 0x4, R12 ;  /* 0x00000004eb027825 */ /* 0x000fe400078e020c */
[----:B------:R1:W-:Y:S01]  /*10fd00*/  @P3 STG.E [R228.64], R243 ;  /* 0x000000f3e4003986 */ /* 0x0003e2000c101904 */
[----:B------:R-:W-:-:S03]  /*10fd10*/  ISETP.GE.AND P2, PT, R234, c[0x0][0x17c], PT ;  /* 0x00005f00ea007a0c */ /* 0x000fc60003f46270 */
[----:B------:R-:W4:Y:S01]  /*10fd20*/  LDL.LU R234, [R1+0xbd0] ;  /* 0x000bd00001ea7983 */ /* 0x000f220000300800 */
[----:B------:R-:W-:-:S03]  /*10fd30*/  ISETP.LT.AND P4, PT, R194, c[0x0][0x178], !P2 ;  /* 0x00005e00c2007a0c */ /* 0x000fc60005781270 */
[----:B-1----:R-:W4:Y:S01]  /*10fd40*/  LDL.LU R238, [R1+0x790] ;  /* 0x0007900001ee7983 */ /* 0x002f220000300800 */
[----:B------:R-:W-:-:S03]  /*10fd50*/  ISETP.LT.AND P5, PT, R227, c[0x0][0x178], !P2 ;  /* 0x00005e00e3007a0c */ /* 0x000fc600057a1270 */
[----:B------:R-:W4:Y:S01]  /*10fd60*/  LDL.LU R241, [R1+0x5b0] ;  /* 0x0005b00001f17983 */ /* 0x000f220000300800 */
[----:B------:R-:W-:-:S03]  /*10fd70*/  IADD3 R232, R235, c[0x0][0x198], RZ ;  /* 0x00006600ebe87a10 */ /* 0x000fc60007ffe0ff */
[----:B------:R1:W-:Y:S02]  /*10fd80*/  @P0 STG.E [R2.64], R237 ;  /* 0x000000ed02000986 */ /* 0x0003e4000c101904 */
[C---:B------:R-:W-:Y:S02]  /*10fd90*/  IMAD.WIDE R228, R232.reuse, 0x4, R6 ;  /* 0x00000004e8e47825 */ /* 0x040fe400078e0206 */
[----:B------:R-:W4:Y:S02]  /*10fda0*/  LDL.LU R243, [R1+0x3d0] ;  /* 0x0003d00001f37983 */ /* 0x000f240000300800 */
[----:B------:R-:W-:-:S04]  /*10fdb0*/  IMAD.WIDE R230, R232, 0x4, R4 ;  /* 0x00000004e8e67825 */ /* 0x000fc800078e0204 */
[----:B-1----:R-:W-:Y:S01]  /*10fdc0*/  IMAD.WIDE R2, R235, 0x4, R10 ;  /* 0x00000004eb027825 */ /* 0x002fe200078e020a */
[----:B------:R-:W4:Y:S04]  /*10fdd0*/  LDL.LU R237, [R1+0x3c0] ;  /* 0x0003c00001ed7983 */ /* 0x000f280000300800 */
[----:B------:R1:W-:Y:S04]  /*10fde0*/  @P1 STG.E [R2.64], R240 ;  /* 0x000000f002001986 */ /* 0x0003e8000c101904 */
[----:B------:R-:W-:Y:S04]  /*10fdf0*/  @P4 STG.E [R228.64], R242 ;  /* 0x000000f2e4004986 */ /* 0x000fe8000c101904 */
[----:B---3--:R3:W-:Y:S01]  /*10fe00*/  @P5 STG.E [R230.64], R236 ;  /* 0x000000ece6005986 */ /* 0x0087e2000c101904 */
[----:B--2---:R-:W-:-:S03]  /*10fe10*/  ISETP.GE.AND P1, PT, R239, c[0x0][0x17c], PT ;  /* 0x00005f00ef007a0c */ /* 0x004fc60003f26270 */
[----:B------:R-:W2:Y:S04]  /*10fe20*/  LDL.LU R239, [R1+0xbd4] ;  /* 0x000bd40001ef7983 */ /* 0x000ea80000300800 */
[----:B-1----:R-:W2:Y:S04]  /*10fe30*/  LDL.LU R240, [R1+0x3d4] ;  /* 0x0003d40001f07983 */ /* 0x002ea80000300800 */
[----:B---3--:R-:W3:Y:S04]  /*10fe40*/  LDL.LU R236, [R1+0x1224] ;  /* 0x0012240001ec7983 */ /* 0x008ee80000300800 */
[----:B------:R-:W2:Y:S01]  /*10fe50*/  LDL.LU R242, [R1+0xf94] ;  /* 0x000f940001f27983 */ /* 0x000ea20000300800 */
[----:B------:R-:W-:-:S02]  /*10fe60*/  ISETP.LT.AND P3, PT, R123, c[0x0][0x178], !P2 ;  /* 0x00005e007b007a0c */ /* 0x000fc40005761270 */
[----:B------:R-:W-:Y:S02]  /*10fe70*/  ISETP.LT.AND P0, PT, R195, c[0x0][0x178], !P2 ;  /* 0x00005e00c3007a0c */ /* 0x000fe40005701270 */
[----:B------:R-:W-:Y:S01]  /*10fe80*/  ISETP.LT.AND P6, PT, R75, c[0x0][0x178], !P2 ;  /* 0x00005e004b007a0c */ /* 0x000fe200057c1270 */
[C---:B------:R-:W-:Y:S01]  /*10fe90*/  IMAD.WIDE R2, R232.reuse, 0x4, R8 ;  /* 0x00000004e8027825 */ /* 0x040fe200078e0208 */
[----:B------:R-:W-:Y:S01]  /*10fea0*/  ISETP.LT.AND P4, PT, R139, c[0x0][0x178], !P2 ;  /* 0x00005e008b007a0c */ /* 0x000fe20005781270 */
[----:B------:R-:W2:Y:S01]  /*10feb0*/  LDL.LU R233, [R1+0x55d0] ;  /* 0x0055d00001e97983 */ /* 0x000ea20000300800 */
[----:B------:R-:W-:Y:S01]  /*10fec0*/  ISETP.LT.AND P5, PT, R155, c[0x0][0x178], !P2 ;  /* 0x00005e009b007a0c */ /* 0x000fe200057a1270 */
[----:B------:R-:W-:Y:S01]  /*10fed0*/  IMAD.WIDE R228, R232, 0x4, R210 ;  /* 0x00000004e8e47825 */ /* 0x000fe200078e02d2 */
[----:B------:R-:W-:-:S03]  /*10fee0*/  ISETP.LT.AND P2, PT, R179, c[0x0][0x178], !P2 ;  /* 0x00005e00b3007a0c */ /* 0x000fc60005741270 */
[----:B------:R-:W-:Y:S01]  /*10fef0*/  IMAD.WIDE R230, R232, 0x4, R208 ;  /* 0x00000004e8e67825 */ /* 0x000fe200078e02d0 */
[----:B----4-:R1:W-:Y:S04]  /*10ff00*/  @P3 STG.E [R2.64], R234 ;  /* 0x000000ea02003986 */ /* 0x0103e8000c101904 */
[----:B------:R4:W-:Y:S01]  /*10ff10*/  @P0 STG.E [R228.64], R238 ;  /* 0x000000eee4000986 */ /* 0x0009e2000c101904 */
[----:B------:R-:W-:-:S03]  /*10ff20*/  ISETP.LT.AND P0, PT, R194, c[0x0][0x178], !P1 ;  /* 0x00005e00c2007a0c */ /* 0x000fc60004f01270 */
[----:B------:R4:W-:Y:S01]  /*10ff30*/  @P6 STG.E [R230.64], R241 ;  /* 0x000000f1e6006986 */ /* 0x0009e2000c101904 */
[----:B------:R-:W-:Y:S02]  /*10ff40*/  ISETP.LT.AND P6, PT, R227, c[0x0][0x178], !P1 ;  /* 0x00005e00e3007a0c */ /* 0x000fe40004fc1270 */
[----:B------:R-:W-:Y:S01]  /*10ff50*/  ISETP.LT.AND P3, PT, R123, c[0x0][0x178], !P1 ;  /* 0x00005e007b007a0c */ /* 0x000fe20004f61270 */
[----:B-1----:R-:W-:-:S04]  /*10ff60*/  IMAD.WIDE R2, R232, 0x4, R10 ;  /* 0x00000004e8027825 */ /* 0x002fc800078e020a */
        /* <DEDUP_REMOVED lines=8> */
[----:B-1----:R-:W-:-:S04]  /*10fff0*/  IMAD.WIDE R230, R232, 0x4, R8 ;  /* 0x00000004e8e67825 */ /* 0x002fc800078e0208 */
[C---:B------:R-:W-:Y:S01]  /*110000*/  IMAD.WIDE R228, R232.reuse, 0x4, R4 ;  /* 0x00000004e8e47825 */ /* 0x040fe200078e0204 */
[----:B------:R-:W4:Y:S03]  /*110010*/  LDL.LU R237, [R1+0x3c4] ;  /* 0x0003c40001ed7983 */ /* 0x000f260000300800 */
[----:B------:R-:W-:-:S05]  /*110020*/  IMAD.WIDE R2, R232, 0x4, R6 ;  /* 0x00000004e8027825 */ /* 0x000fca00078e0206 */
[----:B---3--:R1:W-:Y:S04]  /*110030*/  @P0 STG.E [R2.64], R236 ;  /* 0x000000ec02000986 */ /* 0x0083e8000c101904 */
[----:B--2---:R-:W-:Y:S04]  /*110040*/  @P6 STG.E [R228.64], R242 ;  /* 0x000000f2e4006986 */ /* 0x004fe8000c101904 */
[----:B------:R2:W-:Y:S04]  /*110050*/  @P3 STG.E [R230.64], R239 ;  /* 0x000000efe6003986 */ /* 0x0005e8000c101904 */
[----:B-1----:R-:W3:Y:S04]  /*110060*/  LDL.LU R236, [R1+0x19f0] ;  /* 0x0019f00001ec7983 */ /* 0x002ee80000300800 */
[----:B--2---:R-:W2:Y:S01]  /*110070*/  LDL.LU R239, [R1+0x55d4] ;  /* 0x0055d40001ef7983 */ /* 0x004ea20000300800 */
[----:B------:R-:W-:-:S02]  /*110080*/  ISETP.GE.AND P0, PT, R233, c[0x0][0x17c], PT ;  /* 0x00005f00e9007a0c */ /* 0x000fc40003f06270 */
[----:B------:R-:W-:Y:S01]  /*110090*/  ISETP.LT.AND P5, PT, R195, c[0x0][0x178], !P1 ;  /* 0x00005e00c3007a0c */ /* 0x000fe20004fa1270 */
[----:B------:R-:W2:Y:S01]  /*1100a0*/  LDL.LU R233, [R1+0x19d0] ;  /* 0x0019d00001e97983 */ /* 0x000ea20000300800 */
[----:B------:R-:W-:Y:S02]  /*1100b0*/  ISETP.LT.AND P2, PT, R75, c[0x0][0x178], !P1 ;  /* 0x00005e004b007a0c */ /* 0x000fe40004f41270 */
[----:B------:R-:W-:Y:S01]  /*1100c0*/  ISETP.LT.AND P4, PT, R139, c[0x0][0x178], !P1 ;  /* 0x00005e008b007a0c */ /* 0x000fe20004f81270 */
[----:B------:R-:W2:Y:S01]  /*1100d0*/  LDL.LU R242, [R1+0x1230] ;  /* 0x0012300001f27983 */ /* 0x000ea20000300800 */
[C---:B------:R-:W-:Y:S01]  /*1100e0*/  IMAD.WIDE R2, R232.reuse, 0x4, R210 ;  /* 0x00000004e8027825 */ /* 0x040fe200078e02d2 */
[----:B------:R-:W-:Y:S02]  /*1100f0*/  ISETP.LT.AND P3, PT, R155, c[0x0][0x178], !P1 ;  /* 0x00005e009b007a0c */ /* 0x000fe40004f61270 */
[----:B------:R-:W-:Y:S01]  /*110100*/  ISETP.LT.AND P1, PT, R179, c[0x0][0x178], !P1 ;  /* 0x00005e00b3007a0c */ /* 0x000fe20004f21270 */
[----:B------:R-:W-:Y:S01]  /*110110*/  IMAD.WIDE R228, R232, 0x4, R208 ;  /* 0x00000004e8e47825 */ /* 0x000fe200078e02d0 */
[----:B------:R-:W-:Y:S01]  /*110120*/  ISETP.LT.AND P6, PT, R194, c[0x0][0x178], !P0 ;  /* 0x00005e00c2007a0c */ /* 0x000fe200047c1270 */
[----:B------:R-:W2:Y:S01]  /*110130*/  LDL.LU R235, [R1+0xbe0] ;  /* 0x000be00001eb7983 */ /* 0x000ea20000300800 */
[C---:B------:R-:W-:Y:S01]  /*110140*/  IADD3 R234, R232.reuse, c[0x0][0x198], RZ ;  /* 0x00006600e8ea7a10 */ /* 0x040fe20007ffe0ff */
[----:B------:R-:W-:-:S02]  /*110150*/  IMAD.WIDE R230, R232, 0x4, R14 ;  /* 0x00000004e8e67825 */ /* 0x000fc400078e020e */
[----:B------:R-:W2:Y:S04]  /*110160*/  LDL.LU R243, [R1+0x9f0] ;  /* 0x0009f00001f37983 */ /* 0x000ea80000300800 */
[----:B----4-:R1:W-:Y:S04]  /*110170*/  @P5 STG.E [R2.64], R238 ;  /* 0x000000ee02005986 */ /* 0x0103e8000c101904 */
[----:B------:R4:W-:Y:S04]  /*110180*/  @P2 STG.E [R228.64], R241 ;  /* 0x000000f1e4002986 */ /* 0x0009e8000c101904 */
[----:B-1----:R-:W2:Y:S01]  /*110190*/  LDL.LU R238, [R1+0x7a0] ;  /* 0x0007a00001ee7983 */ /* 0x002ea20000300800 */
[----:B------:R-:W-:-:S03]  /*1101a0*/  IMAD.WIDE R2, R232, 0x4, R12 ;  /* 0x00000004e8027825 */ /* 0x000fc600078e020c */
[----:B------:R1:W-:Y:S01]  /*1101b0*/  @P4 STG.E [R230.64], R240 ;  /* 0x000000f0e6004986 */ /* 0x0003e2000c101904 */
[----:B----4-:R-:W-:-:S03]  /*1101c0*/  IMAD.WIDE R228, R232, 0x4, R10 ;  /* 0x00000004e8e47825 */ /* 0x010fc600078e020a */
[----:B------:R-:W4:Y:S01]  /*1101d0*/  LDL.LU R241, [R1+0x5c0] ;  /* 0x0005c00001f17983 */ /* 0x000f220000300800 */
[----:B-1----:R-:W-:-:S03]  /*1101e0*/  IMAD.WIDE R230, R234, 0x4, R6 ;  /* 0x00000004eae67825 */ /* 0x002fc600078e0206 */
[----:B------:R1:W-:Y:S04]  /*1101f0*/  @P3 STG.E [R2.64], R237 ;  /* 0x000000ed02003986 */ /* 0x0003e8000c101904 */
[----:B------:R-:W-:Y:S04]  /*110200*/  @P1 STG.E [R228.64], R249 ;  /* 0x000000f9e4001986 */ /* 0x000fe8000c101904 */
[----:B---3--:R3:W-:Y:S01]  /*110210*/  @P6 STG.E [R230.64], R236 ;  /* 0x000000ece6006986 */ /* 0x0087e2000c101904 */
[----:B--2---:R-:W-:-:S03]  /*110220*/  ISETP.GE.AND P2, PT, R239, c[0x0][0x17c], PT ;  /* 0x00005f00ef007a0c */ /* 0x004fc60003f46270 */
[----:B------:R-:W2:Y:S04]  /*110230*/  LDL.LU R239, [R1+0xbe4] ;  /* 0x000be40001ef7983 */ /* 0x000ea80000300800 */
[----:B------:R-:W2:Y:S04]  /*110240*/  LDL.LU R240, [R1+0x9f4] ;  /* 0x0009f40001f07983 */ /* 0x000ea80000300800 */
[----:B-1----:R-:W2:Y:S04]  /*110250*/  LDL.LU R237, [R1] ;  /* 0x0000000001ed7983 */ /* 0x002ea80000300800 */
[----:B---3--:R-:W3:Y:S01]  /*110260*/  LDL.LU R236, [R1+0x19f4] ;  /* 0x0019f40001ec7983 */ /* 0x008ee20000300800 */
[----:B------:R-:W-:Y:S01]  /*110270*/  ISETP.LT.AND P5, PT, R227, c[0x0][0x178], !P0 ;  /* 0x00005e00e3007a0c */ /* 0x000fe200047a1270 */
[----:B------:R-:W-:Y:S01]  /*110280*/  IMAD.WIDE R2, R234, 0x4, R4 ;  /* 0x00000004ea027825 */ /* 0x000fe200078e0204 */
[----:B------:R-:W-:Y:S01]  /*110290*/  ISETP.LT.AND P4, PT, R123, c[0x0][0x178], !P0 ;  /* 0x00005e007b007a0c */ /* 0x000fe20004781270 */
[----:B------:R-:W3:Y:S01]  /*1102a0*/  LDL.LU R249, [R1+0x19d4] ;  /* 0x0019d40001f97983 */ /* 0x000ee20000300800 */
[----:B------:R-:W-:-:S02]  /*1102b0*/  ISETP.LT.AND P3, PT, R195, c[0x0][0x178], !P0 ;  /* 0x00005e00c3007a0c */ /* 0x000fc40004761270 */
[----:B------:R-:W-:Y:S01]  /*1102c0*/  ISETP.LT.AND P1, PT, R75, c[0x0][0x178], !P0 ;  /* 0x00005e004b007a0c */ /* 0x000fe20004721270 */
[----:B------:R-:W-:Y:S01]  /*1102d0*/  IMAD.WIDE R228, R234, 0x4, R8 ;  /* 0x00000004eae47825 */ /* 0x000fe200078e0208 */
[----:B------:R-:W-:-:S05]  /*1102e0*/  ISETP.LT.AND P6, PT, R155, c[0x0][0x178], !P0 ;  /* 0x00005e009b007a0c */ /* 0x000fca00047c1270 */
[----:B------:R1:W-:Y:S01]  /*1102f0*/  @P5 STG.E [R2.64], R233 ;  /* 0x000000e902005986 */ /* 0x0003e2000c101904 */
[----:B------:R-:W-:Y:S01]  /*110300*/  ISETP.LT.AND P5, PT, R139, c[0x0][0x178], !P0 ;  /* 0x00005e008b007a0c */ /* 0x000fe200047a1270 */
[C---:B------:R-:W-:Y:S02]  /*110310*/  IMAD.WIDE R230, R234.reuse, 0x4, R14 ;  /* 0x00000004eae67825 */ /* 0x040fe400078e020e */
[----:B------:R4:W-:Y:S01]  /*110320*/  @P4 STG.E [R228.64], R242 ;  /* 0x000000f2e4004986 */ /* 0x0009e2000c101904 */
[----:B------:R-:W-:Y:S01]  /*110330*/  ISETP.LT.AND P0, PT, R179, c[0x0][0x178], !P0 ;  /* 0x00005e00b3007a0c */ /* 0x000fe20004701270 */
[C---:B-1----:R-:W-:Y:S02]  /*110340*/  IMAD.WIDE R2, R234.reuse, 0x4, R210 ;  /* 0x00000004ea027825 */ /* 0x042fe400078e02d2 */
[----:B----4-:R-:W4:Y:S02]  /*110350*/  LDL.LU R242, [R1+0x1234] ;  /* 0x0012340001f27983 */ /* 0x010f240000300800 */
[----:B------:R-:W-:-:S02]  /*110360*/  IMAD.WIDE R228, R234, 0x4, R208 ;  /* 0x00000004eae47825 */ /* 0x000fc400078e02d0 */
[----:B------:R-:W4:Y:S01]  /*110370*/  LDL.LU R248, [R1+0x55d8] ;  /* 0x0055d80001f87983 */ /* 0x000f220000300800 */
[----:B------:R-:W-:Y:S01]  /*110380*/  ISETP.LT.AND P4, PT, R194, c[0x0][0x178], !P2 ;  /* 0x00005e00c2007a0c */ /* 0x000fe20005781270 */
[C---:B------:R-:W-:Y:S02]  /*110390*/  IMAD.WIDE R232, R234.reuse, 0x4, R12 ;  /* 0x00000004eae87825 */ /* 0x040fe400078e020c */
[----:B------:R1:W-:Y:S04]  /*1103a0*/  @P3 STG.E [R2.64], R235 ;  /* 0x000000eb02003986 */ /* 0x0003e8000c101904 */
[----:B------:R-:W-:Y:S04]  /*1103b0*/  @P1 STG.E [R228.64], R243 ;  /* 0x000000f3e4001986 */ /* 0x000fe8000c101904 */
[----:B------:R1:W-:Y:S02]  /*1103c0*/  @P5 STG.E [R230.64], R238 ;  /* 0x000000eee6005986 */ /* 0x0003e4000c101904 */
[----:B-1----:R-:W-:-:S02]  /*1103d0*/  IADD3 R235, R234, c[0x0][0x198], RZ ;  /* 0x00006600eaeb7a10 */ /* 0x002fc40007ffe0ff */
[----:B------:R1:W-:Y:S01]  /*1103e0*/  @P6 STG.E [R232.64], R241 ;  /* 0x000000f1e8006986 */ /* 0x0003e2000c101904 */
[----:B------:R-:W-:-:S03]  /*1103f0*/  IMAD.WIDE R2, R234, 0x4, R10 ;  /* 0x00000004ea027825 */ /* 0x000fc600078e020a */
[----:B------:R-:W4:Y:S01]  /*110400*/  LDL.LU R238, [R1+0x7a4] ;  /* 0x0007a40001ee7983 */ /* 0x000f220000300800 */
[----:B------:R-:W-:-:S03]  /*110410*/  IMAD.WIDE R228, R235, 0x4, R6 ;  /* 0x00000004ebe47825 */ /* 0x000fc600078e0206 */
[----:B-1----:R-:W4:Y:S04]  /*110420*/  LDL.LU R241, [R1+0x5c4] ;  /* 0x0005c40001f17983 */ /* 0x002f280000300800 */
[----:B--2---:R1:W-:Y:S04]  /*110430*/  @P0 STG.E [R2.64], R237 ;  /* 0x000000ed02000986 */ /* 0x0043e8000c101904 */
[----:B---3--:R2:W-:Y:S04]  /*110440*/  @P4 STG.E [R228.64], R236 ;  /* 0x000000ece4004986 */ /* 0x0085e8000c101904 */
[----:B-1----:R-:W3:Y:S04]  /*110450*/  LDL.LU R237, [R1+0x4] ;  /* 0x0000040001ed7983 */ /* 0x002ee80000300800 */
[----:B------:R-:W3:Y:S04]  /*110460*/  LDL.LU R243, [R1+0x1a30] ;  /* 0x001a300001f37983 */ /* 0x000ee80000300800 */
[----:B--2---:R-:W2:Y:S01]  /*110470*/  LDL.LU R236, [R1+0x1a10] ;  /* 0x001a100001ec7983 */ /* 0x004ea20000300800 */
[----:B------:R-:W-:-:S02]  /*110480*/  ISETP.LT.AND P1, PT, R227, c[0x0][0x178], !P2 ;  /* 0x00005e00e3007a0c */ /* 0x000fc40005721270 */
[----:B------:R-:W-:Y:S02]  /*110490*/  ISETP.LT.AND P3, PT, R123, c[0x0][0x178], !P2 ;  /* 0x00005e007b007a0c */ /* 0x000fe40005761270 */
[----:B------:R-:W-:Y:S02]  /*1104a0*/  ISETP.LT.AND P5, PT, R195, c[0x0][0x178], !P2 ;  /* 0x00005e00c3007a0c */ /* 0x000fe400057a1270 */
[----:B------:R-:W-:Y:S01]  /*1104b0*/  ISETP.LT.AND P6, PT, R75, c[0x0][0x178], !P2 ;  /* 0x00005e004b007a0c */ /* 0x000fe200057c1270 */
[----:B------:R-:W-:Y:S01]  /*1104c0*/  IMAD.WIDE R2, R235, 0x4, R4 ;  /* 0x00000004eb027825 */ /* 0x000fe200078e0204 */
[----:B------:R-:W-:Y:S01]  /*1104d0*/  ISETP.LT.AND P4, PT, R139, c[0x0][0x178], !P2 ;  /* 0x00005e008b007a0c */ /* 0x000fe20005781270 */
[----:B------:R-:W2:Y:S01]  /*1104e0*/  LDL.LU R234, [R1+0x55dc] ;  /* 0x0055dc0001ea7983 */ /* 0x000ea20000300800 */
[----:B------:R-:W-:Y:S01]  /*1104f0*/  ISETP.LT.AND P0, PT, R155, c[0x0][0x178], !P2 ;  /* 0x00005e009b007a0c */ /* 0x000fe20005701270 */
[C---:B------:R-:W-:Y:S02]  /*110500*/  IMAD.WIDE R228, R235.reuse, 0x4, R8 ;  /* 0x00000004ebe47825 */ /* 0x040fe400078e0208 */
[----:B------:R1:W-:Y:S02]  /*110510*/  @P1 STG.E [R2.64], R249 ;  /* 0x000000f902001986 */ /* 0x0003e4000c101904 */
[----:B------:R-:W-:Y:S01]  /*110520*/  IMAD.WIDE R230, R235, 0x4, R210 ;  /* 0x00000004ebe67825 */ /* 0x000fe200078e02d2 */
[----:B----4-:R-:W-:-:S03]  /*110530*/  ISETP.GE.AND P1, PT, R248, c[0x0][0x17c], PT ;  /* 0x00005f00f8007a0c */ /* 0x010fc60003f26270 */
[----:B------:R-:W-:Y:S01]  /*110540*/  IMAD.WIDE R232, R235, 0x4, R208 ;  /* 0x00000004ebe87825 */ /* 0x000fe200078e02d0 */
[----:B------:R4:W-:Y:S01]  /*110550*/  @P3 STG.E [R228.64], R242 ;  /* 0x000000f2e4003986 */ /* 0x0009e2000c101904 */
[----:B------:R-:W-:Y:S02]  /*110560*/  ISETP.LT.AND P2, PT, R179, c[0x0][0x178], !P2 ;  /* 0x00005e00b3007a0c */ /* 0x000fe40005741270 */
[----:B-1----:R-:W-:Y:S01]  /*110570*/  IMAD.WIDE R2, R235, 0x4, R14 ;  /* 0x00000004eb027825 */ /* 0x002fe200078e020e */
[----:B------:R-:W-:Y:S01]  /*110580*/  @P5 STG.E [R230.64], R239 ;  /* 0x000000efe6005986 */ /* 0x000fe2000c101904 */
[----:B------:R-:W-:-:S03]  /*110590*/  ISETP.LT.AND P3, PT, R194, c[0x0][0x178], !P1 ;  /* 0x00005e00c2007a0c */ /* 0x000fc60004f61270 */
[----:B------:R-:W2:Y:S01]  /*1105a0*/  LDL.LU R249, [R1+0x1a00] ;  /* 0x001a000001f97983 */ /* 0x000ea20000300800 */
[----:B------:R-:W-:Y:S01]  /*1105b0*/  ISETP.LT.AND P5, PT, R227, c[0x0][0x178], !P1 ;  /* 0x00005e00e3007a0c */ /* 0x000fe20004fa1270 */
[C---:B----4-:R-:W-:Y:S02]  /*1105c0*/  IMAD.WIDE R228, R235.reuse, 0x4, R12 ;  /* 0x00000004ebe47825 */ /* 0x050fe400078e020c */
[----:B------:R1:W-:Y:S04]  /*1105d0*/  @P6 STG.E [R232.64], R240 ;  /* 0x000000f0e8006986 */ /* 0x0003e8000c101904 */
[----:B------:R-:W4:Y:S04]  /*1105e0*/  LDL.LU R242, [R1+0x19e0] ;  /* 0x0019e00001f27983 */ /* 0x000f280000300800 */
[----:B------:R1:W-:Y:S04]  /*1105f0*/  @P4 STG.E [R2.64], R238 ;  /* 0x000000ee02004986 */ /* 0x0003e8000c101904 */
[----:B-1----:R-:W4:Y:S04]  /*110600*/  LDL.LU R240, [R1+0x1480] ;  /* 0x0014800001f07983 */ /* 0x002f280000300800 */
[----:B------:R1:W-:Y:S01]  /*110610*/  @P0 STG.E [R228.64], R241 ;  /* 0x000000f1e4000986 */ /* 0x0003e2000c101904 */
[----:B------:R-:W-:-:S03]  /*110620*/  IADD3 R2, R235, c[0x0][0x198], RZ ;  /* 0x00006600eb027a10 */ /* 0x000fc60007ffe0ff */
[----:B------:R-:W4:Y:S04]  /*110630*/  LDL.LU R248, [R1+0xfc0] ;  /* 0x000fc00001f87983 */ /* 0x000f280000300800 */
[----:B------:R-:W4:Y:S01]  /*110640*/  LDL.LU R238, [R1+0xa00] ;  /* 0x000a000001ee7983 */ /* 0x000f220000300800 */
[----:B------:R-:W-:-:S03]  /*110650*/  IMAD.WIDE R230, R2, 0x4, R6 ;  /* 0x0000000402e67825 */ /* 0x000fc600078e0206 */
[----:B-1----:R-:W4:Y:S01]  /*110660*/  LDL.LU R241, [R1+0x190] ;  /* 0x0001900001f17983 */ /* 0x002f220000300800 */
[----:B------:R-:W-:-:S03]  /*110670*/  IMAD.WIDE R228, R235, 0x4, R10 ;  /* 0x00000004ebe47825 */ /* 0x000fc600078e020a */
[----:B------:R-:W4:Y:S01]  /*110680*/  LDL.LU R239, [R1+0x1a04] ;  /* 0x001a040001ef7983 */ /* 0x000f220000300800 */
[----:B------:R-:W-:-:S03]  /*110690*/  IMAD.WIDE R232, R2, 0x4, R4 ;  /* 0x0000000402e87825 */ /* 0x000fc600078e0204 */
[----:B---3--:R1:W-:Y:S04]  /*1106a0*/  @P2 STG.E [R228.64], R237 ;  /* 0x000000ede4002986 */ /* 0x0083e8000c101904 */
[----:B------:R-:W-:Y:S04]  /*1106b0*/  @P3 STG.E [R230.64], R243 ;  /* 0x000000f3e6003986 */ /* 0x000fe8000c101904 */
[----:B--2---:R2:W-:Y:S04]  /*1106c0*/  @P5 STG.E [R232.64], R236 ;  /* 0x000000ece8005986 */ /* 0x0045e8000c101904 */
[----:B-1----:R-:W3:Y:S04]  /*1106d0*/  LDL.LU R237, [R1+0xfc4] ;  /* 0x000fc40001ed7983 */ /* 0x002ee80000300800 */
[----:B--2---:R-:W2:Y:S01]  /*1106e0*/  LDL.LU R236, [R1+0x1a34] ;  /* 0x001a340001ec7983 */ /* 0x004ea20000300800 */
[----:B------:R-:W-:-:S02]  /*1106f0*/  ISETP.LT.AND P4, PT, R123, c[0x0][0x178], !P1 ;  /* 0x00005e007b007a0c */ /* 0x000fc40004f81270 */
[----:B------:R-:W-:Y:S02]  /*110700*/  ISETP.LT.AND P0, PT, R195, c[0x0][0x178], !P1 ;  /* 0x00005e00c3007a0c */ /* 0x000fe40004f01270 */
[----:B------:R-:W-:Y:S01]  /*110710*/  ISETP.LT.AND P6, PT, R75, c[0x0][0x178], !P1 ;  /* 0x00005e004b007a0c */ /* 0x000fe20004fc1270 */
[C---:B------:R-:W-:Y:S01]  /*110720*/  IMAD.WIDE R228, R2.reuse, 0x4, R8 ;  /* 0x0000000402e47825 */ /* 0x040fe200078e0208 */
[----:B------:R-:W-:Y:S01]  /*110730*/  ISETP.LT.AND P3, PT, R139, c[0x0][0x178], !P1 ;  /* 0x00005e008b007a0c */ /* 0x000fe20004f61270 */
[----:B------:R-:W3:Y:S01]  /*110740*/  LDL.LU R243, [R1+0x1a14] ;  /* 0x001a140001f37983 */ /* 0x000ee20000300800 */
[----:B------:R-:W-:Y:S01]  /*110750*/  ISETP.LT.AND P5, PT, R155, c[0x0][0x178], !P1 ;  /* 0x00005e009b007a0c */ /* 0x000fe20004fa1270 */
[C---:B------:R-:W-:Y:S01]  /*110760*/  IMAD.WIDE R230, R2.reuse, 0x4, R210 ;  /* 0x0000000402e67825 */ /* 0x040fe200078e02d2 */
[----:B------:R-:W-:Y:S01]  /*110770*/  ISETP.LT.AND P1, PT, R179, c[0x0][0x178], !P1 ;  /* 0x00005e00b3007a0c */ /* 0x000fe20004f21270 */
[----:B------:R-:W3:Y:S02]  /*110780*/  LDL.LU R3, [R1+0x55e0] ;  /* 0x0055e00001037983 */ /* 0x000ee40000300800 */
[----:B------:R-:W-:Y:S01]  /*110790*/  IMAD.WIDE R232, R2, 0x4, R208 ;  /* 0x0000000402e87825 */ /* 0x000fe200078e02d0 */
[----:B------:R-:W-:Y:S01]  /*1107a0*/  ISETP.GE.AND P2, PT, R234, c[0x0][0x17c], PT ;  /* 0x00005f00ea007a0c */ /* 0x000fe20003f46270 */
[----:B------:R1:W-:Y:S04]  /*1107b0*/  @P4 STG.E [R228.64], R249 ;  /* 0x000000f9e4004986 */ /* 0x0003e8000c101904 */
[----:B----4-:R4:W-:Y:S01]  /*1107c0*/  @P0 STG.E [R230.64], R242 ;  /* 0x000000f2e6000986 */ /* 0x0109e2000c101904 */
[----:B------:R-:W-:Y:S01]  /*1107d0*/  ISETP.LT.AND P0, PT, R194, c[0x0][0x178], !P2 ;  /* 0x00005e00c2007a0c */ /* 0x000fe20005701270 */
[----:B-1----:R-:W-:-:S02]  /*1107e0*/  IMAD.WIDE R228, R2, 0x4, R10 ;  /* 0x0000000402e47825 */ /* 0x002fc400078e020a */
[----:B------:R1:W-:Y:S04]  /*1107f0*/  @P6 STG.E [R232.64], R240 ;  /* 0x000000f0e8006986 */ /* 0x0003e8000c101904 */
[----:B----4-:R-:W4:Y:S01]  /*110800*/  LDL.LU R242, [R1+0x19e4] ;  /* 0x0019e40001f27983 */ /* 0x010f220000300800 */
[----:B------:R-:W-:-:S04]  /*110810*/  IMAD.WIDE R230, R2, 0x4, R12 ;  /* 0x0000000402e67825 */ /* 0x000fc800078e020c */
[C---:B-1----:R-:W-:Y:S01]  /*110820*/  IMAD.WIDE R232, R2.reuse, 0x4, R14 ;  /* 0x0000000402e87825 */ /* 0x042fe200078e020e */
[----:B------:R-:W4:Y:S01]  /*110830*/  LDL.LU R240, [R1+0x1484] ;  /* 0x0014840001f07983 */ /* 0x000f220000300800 */
[----:B------:R-:W-:-:S03]  /*110840*/  IADD3 R2, R2, c[0x0][0x198], RZ ;  /* 0x0000660002027a10 */ /* 0x000fc60007ffe0ff */
[----:B------:R-:W-:Y:S04]  /*110850*/  @P3 STG.E [R232.64], R248 ;  /* 0x000000f8e8003986 */ /* 0x000fe8000c101904 */
[----:B------:R1:W-:Y:S04]  /*110860*/  @P5 STG.E [R230.64], R238 ;  /* 0x000000eee6005986 */ /* 0x0003e8000c101904 */
[----:B------:R1:W-:Y:S04]  /*110870*/  @P1 STG.E [R228.64], R241 ;  /* 0x000000f1e4001986 */ /* 0x0003e8000c101904 */
[----:B-1----:R-:W4:Y:S01]  /*110880*/  LDL.LU R238, [R1+0xa04] ;  /* 0x000a040001ee7983 */ /* 0x002f220000300800 */
[----:B------:R-:W-:-:S03]  /*110890*/  IMAD.WIDE R228, R2, 0x4, R6 ;  /* 0x0000000402e47825 */ /* 0x000fc600078e0206 */
[----:B------:R-:W4:Y:S04]  /*1108a0*/  LDL.LU R241, [R1+0x194] ;  /* 0x0001940001f17983 */ /* 0x000f280000300800 */
[----:B--2---:R1:W-:Y:S04]  /*1108b0*/  @P0 STG.E [R228.64], R236 ;  /* 0x000000ece4000986 */ /* 0x0043e8000c101904 */
[----:B-1----:R-:W2:Y:S01]  /*1108c0*/  LDL.LU R236, [R1+0x1a60] ;  /* 0x001a600001ec7983 */ /* 0x002ea20000300800 */
[----:B------:R-:W-:Y:S02]  /*1108d0*/  ISETP.LT.AND P6, PT, R227, c[0x0][0x178], !P2 ;  /* 0x00005e00e3007a0c */ /* 0x000fe400057c1270 */
[----:B------:R-:W-:Y:S01]  /*1108e0*/  ISETP.LT.AND P4, PT, R123, c[0x0][0x178], !P2 ;  /* 0x00005e007b007a0c */ /* 0x000fe20005781270 */
[----:B------:R-:W2:Y:S01]  /*1108f0*/  LDL.LU R235, [R1+0x55e4] ;  /* 0x0055e40001eb7983 */ /* 0x000ea20000300800 */
[----:B------:R-:W-:Y:S01]  /*110900*/  ISETP.LT.AND P5, PT, R195, c[0x0][0x178], !P2 ;  /* 0x00005e00c3007a0c */ /* 0x000fe200057a1270 */
[C---:B------:R-:W-:Y:S01]  /*110910*/  IMAD.WIDE R230, R2.reuse, 0x4, R4 ;  /* 0x0000000402e67825 */ /* 0x040fe200078e0204 */
[----:B------:R-:W-:Y:S01]  /*110920*/  ISETP.LT.AND P1, PT, R75, c[0x0][0x178], !P2 ;  /* 0x00005e004b007a0c */ /* 0x000fe20005721270 */
[----:B------:R-:W2:Y:S02]  /*110930*/  LDL.LU R248, [R1+0x1a50] ;  /* 0x001a500001f87983 */ /* 0x000ea40000300800 */
[----:B------:R-:W-:Y:S01]  /*110940*/  IMAD.WIDE R232, R2, 0x4, R8 ;  /* 0x0000000402e87825 */ /* 0x000fe200078e0208 */
[----:B------:R-:W-:-:S03]  /*110950*/  ISETP.LT.AND P3, PT, R139, c[0x0][0x178], !P2 ;  /* 0x00005e008b007a0c */ /* 0x000fc60005761270 */
[----:B---3--:R1:W-:Y:S01]  /*110960*/  @P6 STG.E [R230.64], R243 ;  /* 0x000000f3e6006986 */ /* 0x0083e2000c101904 */
[C---:B------:R-:W-:Y:S01]  /*110970*/  IMAD.WIDE R228, R2.reuse, 0x4, R210 ;  /* 0x0000000402e47825 */ /* 0x040fe200078e02d2 */
[----:B------:R-:W-:Y:S02]  /*110980*/  ISETP.GE.AND P0, PT, R3, c[0x0][0x17c], PT ;  /* 0x00005f0003007a0c */ /* 0x000fe40003f06270 */
[----:B------:R3:W-:Y:S01]  /*110990*/  @P4 STG.E [R232.64], R239 ;  /* 0x000000efe8004986 */ /* 0x0007e2000c101904 */
[----:B------:R-:W-:Y:S02]  /*1109a0*/  ISETP.LT.AND P4, PT, R155, c[0x0][0x178], !P2 ;  /* 0x00005e009b007a0c */ /* 0x000fe40005781270 */
[----:B------:R-:W-:Y:S01]  /*1109b0*/  ISETP.LT.AND P2, PT, R179, c[0x0][0x178], !P2 ;  /* 0x00005e00b3007a0c */ /* 0x000fe20005741270 */
[C---:B-1----:R-:W-:Y:S01]  /*1109c0*/  IMAD.WIDE R230, R2.reuse, 0x4, R208 ;  /* 0x0000000402e67825 */ /* 0x042fe200078e02d0 */
[----:B---3--:R-:W3:Y:S03]  /*1109d0*/  LDL.LU R239, [R1+0x1a40] ;  /* 0x001a400001ef7983 */ /* 0x008ee60000300800 */
[----:B------:R-:W-:Y:S01]  /*1109e0*/  IMAD.WIDE R232, R2, 0x4, R14 ;  /* 0x0000000402e87825 */ /* 0x000fe200078e020e */
[----:B------:R-:W3:Y:S01]  /*1109f0*/  LDL.LU R243, [R1+0x1a20] ;  /* 0x001a200001f37983 */ /* 0x000ee20000300800 */
[----:B------:R-:W-:-:S03]  /*110a00*/  ISETP.LT.AND P6, PT, R194, c[0x0][0x178], !P0 ;  /* 0x00005e00c2007a0c */ /* 0x000fc600047c1270 */
[----:B----4-:R1:W-:Y:S01]  /*110a10*/  @P5 STG.E [R228.64], R242 ;  /* 0x000000f2e4005986 */ /* 0x0103e2000c101904 */
[----:B------:R-:W-:-:S03]  /*110a20*/  IADD3 R234, R2, c[0x0][0x198], RZ ;  /* 0x0000660002ea7a10 */ /* 0x000fc60007ffe0ff */
[----:B------:R4:W-:Y:S04]  /*110a30*/  @P1 STG.E [R230.64], R240 ;  /* 0x000000f0e6001986 */ /* 0x0009e8000c101904 */
[----:B------:R4:W-:Y:S04]  /*110a40*/  @P3 STG.E [R232.64], R237 ;  /* 0x000000ede8003986 */ /* 0x0009e8000c101904 */
[----:B-1----:R-:W3:Y:S04]  /*110a50*/  LDL.LU R242, [R1+0x15f0] ;  /* 0x0015f00001f27983 */ /* 0x002ee80000300800 */
[----:B----4-:R-:W4:Y:S01]  /*110a60*/  LDL.LU R240, [R1+0x15e0] ;  /* 0x0015e00001f07983 */ /* 0x010f220000300800 */
[----:B------:R-:W-:-:S03]  /*110a70*/  IMAD.WIDE R228, R2, 0x4, R12 ;  /* 0x0000000402e47825 */ /* 0x000fc600078e020c */
[----:B------:R-:W4:Y:S01]  /*110a80*/  LDL.LU R237, [R1+0x1490] ;  /* 0x0014900001ed7983 */ /* 0x000f220000300800 */
[----:B------:R-:W-:-:S04]  /*110a90*/  IMAD.WIDE R2, R2, 0x4, R10 ;  /* 0x0000000402027825 */ /* 0x000fc800078e020a */
[C---:B------:R-:W-:Y:S01]  /*110aa0*/  IMAD.WIDE R230, R234.reuse, 0x4, R6 ;  /* 0x00000004eae67825 */ /* 0x040fe200078e0206 */
[----:B------:R1:W-:Y:S04]  /*110ab0*/  @P4 STG.E [R228.64], R238 ;  /* 0x000000eee4004986 */ /* 0x0003e8000c101904 */
[----:B------:R1:W-:Y:S04]  /*110ac0*/  @P2 STG.E [R2.64], R241 ;  /* 0x000000f102002986 */ /* 0x0003e8000c101904 */
[----:B-1----:R-:W4:Y:S04]  /*110ad0*/  LDL.LU R238, [R1+0x1a24] ;  /* 0x001a240001ee7983 */ /* 0x002f280000300800 */
[----:B------:R-:W4:Y:S04]  /*110ae0*/  LDL.LU R241, [R1+0x15f4] ;  /* 0x0015f40001f17983 */ /* 0x000f280000300800 */
[----:B--2---:R1:W-:Y:S04]  /*110af0*/  @P6 STG.E [R230.64], R236 ;  /* 0x000000ece6006986 */ /* 0x0043e8000c101904 */
[----:B-1----:R-:W2:Y:S01]  /*110b00*/  LDL.LU R236, [R1+0x1a64] ;  /* 0x001a640001ec7983 */ /* 0x002ea20000300800 */
[----:B------:R-:W-:Y:S01]  /*110b10*/  ISETP.LT.AND P5, PT, R227, c[0x0][0x178], !P0 ;  /* 0x00005e00e3007a0c */ /* 0x000fe200047a1270 */
[----:B------:R-:W-:Y:S01]  /*110b20*/  IMAD.WIDE R2, R234, 0x4, R4 ;  /* 0x00000004ea027825 */ /* 0x000fe200078e0204 */
[----:B------:R-:W-:-:S02]  /*110b30*/  ISETP.LT.AND P3, PT, R123, c[0x0][0x178], !P0 ;  /* 0x00005e007b007a0c */ /* 0x000fc40004761270 */
[----:B------:R-:W-:Y:S02]  /*110b40*/  ISETP.LT.AND P4, PT, R195, c[0x0][0x178], !P0 ;  /* 0x00005e00c3007a0c */ /* 0x000fe40004781270 */
[----:B------:R-:W-:Y:S01]  /*110b50*/  ISETP.LT.AND P2, PT, R75, c[0x0][0x178], !P0 ;  /* 0x00005e004b007a0c */ /* 0x000fe20004741270 */
[----:B------:R-:W-:Y:S01]  /*110b60*/  IMAD.WIDE R228, R234, 0x4, R8 ;  /* 0x00000004eae47825 */ /* 0x000fe200078e0208 */
[----:B------:R-:W-:-:S05]  /*110b70*/  ISETP.LT.AND P6, PT, R155, c[0x0][0x178], !P0 ;  /* 0x00005e009b007a0c */ /* 0x000fca00047c1270 */
[----:B------:R1:W-:Y:S01]  /*110b80*/  @P5 STG.E [R2.64], R248 ;  /* 0x000000f802005986 */ /* 0x0003e2000c101904 */
[----:B------:R-:W-:Y:S01]  /*110b90*/  ISETP.LT.AND P5, PT, R139, c[0x0][0x178], !P0 ;  /* 0x00005e008b007a0c */ /* 0x000fe200047a1270 */
[C---:B------:R-:W-:Y:S02]  /*110ba0*/  IMAD.WIDE R230, R234.reuse, 0x4, R14 ;  /* 0x00000004eae67825 */ /* 0x040fe400078e020e */
[----:B---3--:R3:W-:Y:S01]  /*110bb0*/  @P3 STG.E [R228.64], R239 ;  /* 0x000000efe4003986 */ /* 0x0087e2000c101904 */
[----:B------:R-:W-:Y:S01]  /*110bc0*/  ISETP.GE.AND P1, PT, R235, c[0x0][0x17c], PT ;  /* 0x00005f00eb007a0c */ /* 0x000fe20003f26270 */
[C---:B-1----:R-:W-:Y:S02]  /*110bd0*/  IMAD.WIDE R2, R234.reuse, 0x4, R210 ;  /* 0x00000004ea027825 */ /* 0x042fe400078e02d2 */
[----:B------:R-:W2:Y:S02]  /*110be0*/  LDL.LU R248, [R1+0x1a54] ;  /* 0x001a540001f87983 */ /* 0x000ea40000300800 */
[----:B---3--:R-:W-:-:S02]  /*110bf0*/  IMAD.WIDE R228, R234, 0x4, R208 ;  /* 0x00000004eae47825 */ /* 0x008fc400078e02d0 */
[----:B------:R-:W3:Y:S01]  /*110c00*/  LDL.LU R239, [R1+0x1a44] ;  /* 0x001a440001ef7983 */ /* 0x000ee20000300800 */
[----:B------:R-:W-:-:S03]  /*110c10*/  ISETP.LT.AND P0, PT, R179, c[0x0][0x178], !P0 ;  /* 0x00005e00b3007a0c */ /* 0x000fc60004701270 */
[----:B------:R1:W-:Y:S01]  /*110c20*/  @P4 STG.E [R2.64], R243 ;  /* 0x000000f302004986 */ /* 0x0003e2000c101904 */
[----:B------:R-:W-:Y:S01]  /*110c30*/  IMAD.WIDE R232, R234, 0x4, R12 ;  /* 0x00000004eae87825 */ /* 0x000fe200078e020c */
[----:B------:R-:W-:Y:S02]  /*110c40*/  ISETP.LT.AND P3, PT, R194, c[0x0][0x178], !P1 ;  /* 0x00005e00c2007a0c */ /* 0x000fe40004f61270 */
[----:B------:R4:W-:Y:S01]  /*110c50*/  @P2 STG.E [R228.64], R242 ;  /* 0x000000f2e4002986 */ /* 0x0009e2000c101904 */
[----:B------:R-:W-:-:S03]  /*110c60*/  IADD3 R235, R234, c[0x0][0x198], RZ ;  /* 0x00006600eaeb7a10 */ /* 0x000fc60007ffe0ff */
[----:B-1----:R-:W3:Y:S04]  /*110c70*/  LDL.LU R243, [R1+0x55ec] ;  /* 0x0055ec0001f37983 */ /* 0x002ee80000300800 */
[----:B----4-:R1:W-:Y:S01]  /*110c80*/  @P5 STG.E [R230.64], R240 ;  /* 0x000000f0e6005986 */ /* 0x0103e2000c101904 */
[----:B------:R-:W-:-:S03]  /*110c90*/  IMAD.WIDE R2, R234, 0x4, R10 ;  /* 0x00000004ea027825 */ /* 0x000fc600078e020a */
[----:B------:R4:W-:Y:S01]  /*110ca0*/  @P6 STG.E [R232.64], R237 ;  /* 0x000000ede8006986 */ /* 0x0009e2000c101904 */
[----:B------:R-:W-:-:S03]  /*110cb0*/  IMAD.WIDE R228, R235, 0x4, R6 ;  /* 0x00000004ebe47825 */ /* 0x000fc600078e0206 */
[----:B-1----:R-:W3:Y:S04]  /*110cc0*/  LDL.LU R240, [R1+0x15e4] ;  /* 0x0015e40001f07983 */ /* 0x002ee80000300800 */
[----:B----4-:R-:W4:Y:S04]  /*110cd0*/  LDL.LU R237, [R1+0x1494] ;  /* 0x0014940001ed7983 */ /* 0x010f280000300800 */
[----:B------:R1:W-:Y:S04]  /*110ce0*/  @P0 STG.E [R2.64], R250 ;  /* 0x000000fa02000986 */ /* 0x0003e8000c101904 */
[----:B-1----:R-:W4:Y:S04]  /*110cf0*/  LDL.LU R250, [R1+0x57f4] ;  /* 0x0057f40001fa7983 */ /* 0x002f280000300800 */
[----:B------:R-:W4:Y:S04]  /*110d00*/  LDL.LU R242, [R1+0x1228] ;  /* 0x0012280001f27983 */ /* 0x000f280000300800 */
[----:B--2---:R1:W-:Y:S04]  /*110d10*/  @P3 STG.E [R228.64], R236 ;  /* 0x000000ece4003986 */ /* 0x0043e8000c101904 */
[----:B-1----:R-:W2:Y:S01]  /*110d20*/  LDL.LU R236, [R1+0xf98] ;  /* 0x000f980001ec7983 */ /* 0x002ea20000300800 */
        /* <DEDUP_REMOVED lines=11> */
[----:B------:R-:W-:-:S03]  /*110de0*/  ISETP.LT.AND P1, PT, R179, c[0x0][0x178], !P1 ;  /* 0x00005e00b3007a0c */ /* 0x000fc60004f21270 */
[C---:B------:R-:W-:Y:S01]  /*110df0*/  IMAD.WIDE R232, R235.reuse, 0x4, R208 ;  /* 0x00000004ebe87825 */ /* 0x040fe200078e02d0 */
[----:B---3--:R3:W-:Y:S04]  /*110e00*/  @P4 STG.E [R228.64], R239 ;  /* 0x000000efe4004986 */ /* 0x0087e8000c101904 */
[----:B------:R3:W-:Y:S01]  /*110e10*/  @P5 STG.E [R230.64], R238 ;  /* 0x000000eee6005986 */ /* 0x0007e2000c101904 */
[----:B-1----:R-:W-:-:S03]  /*110e20*/  IMAD.WIDE R2, R235, 0x4, R14 ;  /* 0x00000004eb027825 */ /* 0x002fc600078e020e */
[----:B------:R-:W2:Y:S01]  /*110e30*/  LDL.LU R248, [R1+0xbd8] ;  /* 0x000bd80001f87983 */ /* 0x000ea20000300800 */
[----:B------:R-:W-:-:S03]  /*110e40*/  ISETP.GE.AND P2, PT, R243, c[0x0][0x17c], PT ;  /* 0x00005f00f3007a0c */ /* 0x000fc60003f46270 */
[----:B------:R1:W-:Y:S01]  /*110e50*/  @P6 STG.E [R232.64], R241 ;  /* 0x000000f1e8006986 */ /* 0x0003e2000c101904 */
[----:B---3--:R-:W-:Y:S01]  /*110e60*/  IMAD.WIDE R228, R235, 0x4, R12 ;  /* 0x00000004ebe47825 */ /* 0x008fe200078e020c */
[----:B------:R-:W-:Y:S02]  /*110e70*/  ISETP.LT.AND P4, PT, R194, c[0x0][0x178], !P2 ;  /* 0x00005e00c2007a0c */ /* 0x000fe40005781270 */
[----:B------:R-:W3:Y:S01]  /*110e80*/  LDL.LU R238, [R1+0x798] ;  /* 0x0007980001ee7983 */ /* 0x000ee20000300800 */
[----:B------:R-:W-:-:S03]  /*110e90*/  ISETP.LT.AND P5, PT, R227, c[0x0][0x178], !P2 ;  /* 0x00005e00e3007a0c */ /* 0x000fc600057a1270 */
[----:B-1----:R-:W3:Y:S04]  /*110ea0*/  LDL.LU R241, [R1+0x5b8] ;  /* 0x0005b80001f17983 */ /* 0x002ee80000300800 */
[----:B------:R1:W-:Y:S04]  /*110eb0*/  @P3 STG.E [R2.64], R240 ;  /* 0x000000f002003986 */ /* 0x0003e8000c101904 */
[----:B----4-:R4:W-:Y:S04]  /*110ec0*/  @P0 STG.E [R228.64], R237 ;  /* 0x000000ede4000986 */ /* 0x0109e8000c101904 */
[----:B------:R-:W3:Y:S01]  /*110ed0*/  LDL.LU R243, [R1+0x3d8] ;  /* 0x0003d80001f37983 */ /* 0x000ee20000300800 */
[C---:B-1----:R-:W-:Y:S01]  /*110ee0*/  IADD3 R2, R235.reuse, c[0x0][0x198], RZ ;  /* 0x00006600eb027a10 */ /* 0x042fe20007ffe0ff */
[----:B----4-:R-:W-:-:S02]  /*110ef0*/  IMAD.WIDE R228, R235, 0x4, R10 ;  /* 0x00000004ebe47825 */ /* 0x010fc400078e020a */
[----:B------:R-:W4:Y:S02]  /*110f00*/  LDL.LU R237, [R1+0x3c8] ;  /* 0x0003c80001ed7983 */ /* 0x000f240000300800 */
[C---:B------:R-:W-:Y:S02]  /*110f10*/  IMAD.WIDE R230, R2.reuse, 0x4, R6 ;  /* 0x0000000402e67825 */ /* 0x040fe400078e0206 */
[----:B------:R1:W-:Y:S02]  /*110f20*/  @P1 STG.E [R228.64], R251 ;  /* 0x000000fbe4001986 */ /* 0x0003e4000c101904 */
[----:B------:R-:W-:Y:S02]  /*110f30*/  IMAD.WIDE R232, R2, 0x4, R4 ;  /* 0x0000000402e87825 */ /* 0x000fe400078e0204 */
[----:B------:R-:W-:Y:S04]  /*110f40*/  @P4 STG.E [R230.64], R242 ;  /* 0x000000f2e6004986 */ /* 0x000fe8000c101904 */
[----:B-1----:R-:W4:Y:S04]  /*110f50*/  LDL.LU R251, [R1+0x57f0] ;  /* 0x0057f00001fb7983 */ /* 0x002f280000300800 */
[----:B------:R-:W4:Y:S04]  /*110f60*/  LDL.LU R239, [R1+0xbdc] ;  /* 0x000bdc0001ef7983 */ /* 0x000f280000300800 */
[----:B------:R-:W4:Y:S04]  /*110f70*/  LDL.LU R240, [R1+0x3dc] ;  /* 0x0003dc0001f07983 */ /* 0x000f280000300800 */
[----:B--2---:R1:W-:Y:S04]  /*110f80*/  @P5 STG.E [R232.64], R236 ;  /* 0x000000ece8005986 */ /* 0x0043e8000c101904 */
[----:B-1----:R-:W2:Y:S01]  /*110f90*/  LDL.LU R236, [R1+0x122c] ;  /* 0x00122c0001ec7983 */ /* 0x002ea20000300800 */
[----:B------:R-:W-:-:S02]  /*110fa0*/  ISETP.LT.AND P3, PT, R123, c[0x0][0x178], !P2 ;  /* 0x00005e007b007a0c */ /* 0x000fc40005761270 */
[----:B------:R-:W-:Y:S02]  /*110fb0*/  ISETP.LT.AND P0, PT, R195, c[0x0][0x178], !P2 ;  /* 0x00005e00c3007a0c */ /* 0x000fe40005701270 */
[----:B------:R-:W-:Y:S01]  /*110fc0*/  ISETP.LT.AND P6, PT, R75, c[0x0][0x178], !P2 ;  /* 0x00005e004b007a0c */ /* 0x000fe200057c1270 */
[C---:B------:R-:W-:Y:S01]  /*110fd0*/  IMAD.WIDE R228, R2.reuse, 0x4, R8 ;  /* 0x0000000402e47825 */ /* 0x040fe200078e0208 */
[----:B------:R-:W-:Y:S01]  /*110fe0*/  ISETP.LT.AND P4, PT, R139, c[0x0][0x178], !P2 ;  /* 0x00005e008b007a0c */ /* 0x000fe20005781270 */
[----:B------:R-:W2:Y:S01]  /*110ff0*/  LDL.LU R242, [R1+0xf9c] ;  /* 0x000f9c0001f27983 */ /* 0x000ea20000300800 */
[----:B------:R-:W-:Y:S01]  /*111000*/  ISETP.LT.AND P5, PT, R155, c[0x0][0x178], !P2 ;  /* 0x00005e009b007a0c */ /* 0x000fe200057a1270 */
[C---:B------:R-:W-:Y:S01]  /*111010*/  IMAD.WIDE R230, R2.reuse, 0x4, R210 ;  /* 0x0000000402e67825 */ /* 0x040fe200078e02d2 */
[----:B------:R-:W-:Y:S01]  /*111020*/  ISETP.LT.AND P2, PT, R179, c[0x0][0x178], !P2 ;  /* 0x00005e00b3007a0c */ /* 0x000fe20005741270 */
[----:B------:R-:W2:Y:S02]  /*111030*/  LDL.LU R3, [R1+0x55f0] ;  /* 0x0055f00001037983 */ /* 0x000ea40000300800 */
[----:B------:R-:W-:Y:S01]  /*111040*/  IMAD.WIDE R232, R2, 0x4, R208 ;  /* 0x0000000402e87825 */ /* 0x000fe200078e02d0 */
[----:B------:R-:W-:Y:S01]  /*111050*/  ISETP.GE.AND P1, PT, R234, c[0x0][0x17c], PT ;  /* 0x00005f00ea007a0c */ /* 0x000fe20003f26270 */
[----:B------:R1:W-:Y:S04]  /*111060*/  @P3 STG.E [R228.64], R248 ;  /* 0x000000f8e4003986 */ /* 0x0003e8000c101904 */
[----:B---3--:R3:W-:Y:S01]  /*111070*/  @P0 STG.E [R230.64], R238 ;  /* 0x000000eee6000986 */ /* 0x0087e2000c101904 */
[----:B------:R-:W-:Y:S01]  /*111080*/  ISETP.LT.AND P0, PT, R194, c[0x0][0x178], !P1 ;  /* 0x00005e00c2007a0c */ /* 0x000fe20004f01270 */
[----:B-1----:R-:W-:-:S02]  /*111090*/  IMAD.WIDE R228, R2, 0x4, R10 ;  /* 0x0000000402e47825 */ /* 0x002fc400078e020a */
[----:B------:R1:W-:Y:S04]  /*1110a0*/  @P6 STG.E [R232.64], R241 ;  /* 0x000000f1e8006986 */ /* 0x0003e8000c101904 */
[----:B---3--:R-:W3:Y:S01]  /*1110b0*/  LDL.LU R238, [R1+0x79c] ;  /* 0x00079c0001ee7983 */ /* 0x008ee20000300800 */
[----:B------:R-:W-:-:S04]  /*1110c0*/  IMAD.WIDE R230, R2, 0x4, R12 ;  /* 0x0000000402e67825 */ /* 0x000fc800078e020c */
[C---:B-1----:R-:W-:Y:S01]  /*1110d0*/  IMAD.WIDE R232, R2.reuse, 0x4, R14 ;  /* 0x0000000402e87825 */ /* 0x042fe200078e020e */
[----:B------:R-:W-:Y:S01]  /*1110e0*/  IADD3 R2, R2, c[0x0][0x198], RZ ;  /* 0x0000660002027a10 */ /* 0x000fe20007ffe0ff */
[----:B------:R-:W3:Y:S04]  /*1110f0*/  LDL.LU R241, [R1+0x5bc] ;  /* 0x0005bc0001f17983 */ /* 0x000ee80000300800 */
[----:B------:R-:W-:Y:S04]  /*111100*/  @P4 STG.E [R232.64], R243 ;  /* 0x000000f3e8004986 */ /* 0x000fe8000c101904 */
[----:B----4-:R1:W-:Y:S04]  /*111110*/  @P5 STG.E [R230.64], R237 ;  /* 0x000000ede6005986 */ /* 0x0103e8000c101904 */
[----:B------:R4:W-:Y:S04]  /*111120*/  @P2 STG.E [R228.64], R250 ;  /* 0x000000fae4002986 */ /* 0x0009e8000c101904 */
[----:B-1----:R-:W3:Y:S01]  /*111130*/  LDL.LU R237, [R1+0x3cc] ;  /* 0x0003cc0001ed7983 */ /* 0x002ee20000300800 */
[----:B----4-:R-:W-:-:S05]  /*111140*/  IMAD.WIDE R228, R2, 0x4, R6 ;  /* 0x0000000402e47825 */ /* 0x010fca00078e0206 */
[----:B--2---:R1:W-:Y:S04]  /*111150*/  @P0 STG.E [R228.64], R236 ;  /* 0x000000ece4000986 */ /* 0x0043e8000c101904 */
[----:B-1----:R-:W2:Y:S01]  /*111160*/  LDL.LU R236, [R1+0x19f8] ;  /* 0x0019f80001ec7983 */ /* 0x002ea20000300800 */
[----:B------:R-:W-:Y:S02]  /*111170*/  ISETP.LT.AND P6, PT, R227, c[0x0][0x178], !P1 ;  /* 0x00005e00e3007a0c */ /* 0x000fe40004fc1270 */
[----:B------:R-:W-:Y:S02]  /*111180*/  ISETP.LT.AND P3, PT, R123, c[0x0][0x178], !P1 ;  /* 0x00005e007b007a0c */ /* 0x000fe40004f61270 */
[----:B------:R-:W-:Y:S01]  /*111190*/  ISETP.LT.AND P4, PT, R195, c[0x0][0x178], !P1 ;  /* 0x00005e00c3007a0c */ /* 0x000fe20004f81270 */
[----:B------:R-:W-:Y:S01]  /*1111a0*/  IMAD.WIDE R230, R2, 0x4, R4 ;  /* 0x0000000402e67825 */ /* 0x000fe200078e0204 */
[----:B------:R-:W4:Y:S01]  /*1111b0*/  LDL.LU R235, [R1+0x55f4] ;  /* 0x0055f40001eb7983 */ /* 0x000f220000300800 */
[----:B------:R-:W-:-:S03]  /*1111c0*/  ISETP.LT.AND P2, PT, R75, c[0x0][0x178], !P1 ;  /* 0x00005e004b007a0c */ /* 0x000fc60004f41270 */
[----:B------:R-:W4:Y:S01]  /*1111d0*/  LDL.LU R249, [R1+0x19d8] ;  /* 0x0019d80001f97983 */ /* 0x000f220000300800 */
[C---:B------:R-:W-:Y:S01]  /*1111e0*/  IMAD.WIDE R232, R2.reuse, 0x4, R8 ;  /* 0x0000000402e87825 */ /* 0x040fe200078e0208 */
[----:B------:R-:W-:Y:S02]  /*1111f0*/  ISETP.LT.AND P5, PT, R139, c[0x0][0x178], !P1 ;  /* 0x00005e008b007a0c */ /* 0x000fe40004fa1270 */
[----:B------:R1:W-:Y:S01]  /*111200*/  @P6 STG.E [R230.64], R242 ;  /* 0x000000f2e6006986 */ /* 0x0003e2000c101904 */
[C---:B------:R-:W-:Y:S01]  /*111210*/  IMAD.WIDE R228, R2.reuse, 0x4, R210 ;  /* 0x0000000402e47825 */ /* 0x040fe200078e02d2 */
[----:B------:R-:W-:Y:S02]  /*111220*/  ISETP.GE.AND P0, PT, R3, c[0x0][0x17c], PT ;  /* 0x00005f0003007a0c */ /* 0x000fe40003f06270 */
[----:B------:R3:W-:Y:S01]  /*111230*/  @P3 STG.E [R232.64], R239 ;  /* 0x000000efe8003986 */ /* 0x0007e2000c101904 */
[----:B------:R-:W-:Y:S02]  /*111240*/  ISETP.LT.AND P3, PT, R155, c[0x0][0x178], !P1 ;  /* 0x00005e009b007a0c */ /* 0x000fe40004f61270 */
[----:B------:R-:W-:Y:S01]  /*111250*/  ISETP.LT.AND P1, PT, R179, c[0x0][0x178], !P1 ;  /* 0x00005e00b3007a0c */ /* 0x000fe20004f21270 */
[----:B-1----:R-:W4:Y:S04]  /*111260*/  LDL.LU R242, [R1+0x1238] ;  /* 0x0012380001f27983 */ /* 0x002f280000300800 */
[----:B------:R-:W4:Y:S01]  /*111270*/  LDL.LU R248, [R1+0xbe8] ;  /* 0x000be80001f87983 */ /* 0x000f220000300800 */
[----:B------:R-:W-:-:S03]  /*111280*/  IMAD.WIDE R230, R2, 0x4, R208 ;  /* 0x0000000402e67825 */ /* 0x000fc600078e02d0 */
[----:B---3--:R1:W-:Y:S01]  /*111290*/  @P4 STG.E [R228.64], R238 ;  /* 0x000000eee4004986 */ /* 0x0083e2000c101904 */
[----:B------:R-:W-:Y:S01]  /*1112a0*/  ISETP.LT.AND P4, PT, R194, c[0x0][0x178], !P0 ;  /* 0x00005e00c2007a0c */ /* 0x000fe20004781270 */
[C---:B------:R-:W-:Y:S01]  /*1112b0*/  IMAD.WIDE R232, R2.reuse, 0x4, R14 ;  /* 0x0000000402e87825 */ /* 0x040fe200078e020e */
[C---:B------:R-:W-:Y:S01]  /*1112c0*/  IADD3 R234, R2.reuse, c[0x0][0x198], RZ ;  /* 0x0000660002ea7a10 */ /* 0x040fe20007ffe0ff */
[----:B------:R3:W-:Y:S04]  /*1112d0*/  @P2 STG.E [R230.64], R241 ;  /* 0x000000f1e6002986 */ /* 0x0007e8000c101904 */
[----:B------:R-:W4:Y:S04]  /*1112e0*/  LDL.LU R243, [R1+0x9f8] ;  /* 0x0009f80001f37983 */ /* 0x000f280000300800 */
[----:B------:R3:W-:Y:S01]  /*1112f0*/  @P5 STG.E [R232.64], R240 ;  /* 0x000000f0e8005986 */ /* 0x0007e2000c101904 */
[----:B-1----:R-:W-:-:S03]  /*111300*/  IMAD.WIDE R228, R2, 0x4, R12 ;  /* 0x0000000402e47825 */ /* 0x002fc600078e020c */
[----:B---3--:R-:W3:Y:S01]  /*111310*/  LDL.LU R241, [R1+0x7a8] ;  /* 0x0007a80001f17983 */ /* 0x008ee20000300800 */
[----:B------:R-:W-:-:S04]  /*111320*/  IMAD.WIDE R2, R2, 0x4, R10 ;  /* 0x0000000402027825 */ /* 0x000fc800078e020a */
[----:B------:R-:W-:Y:S01]  /*111330*/  IMAD.WIDE R230, R234, 0x4, R6 ;  /* 0x00000004eae67825 */ /* 0x000fe200078e0206 */
[----:B------:R-:W3:Y:S04]  /*111340*/  LDL.LU R240, [R1+0x5c8] ;  /* 0x0005c80001f07983 */ /* 0x000ee80000300800 */
[----:B------:R-:W3:Y:S04]  /*111350*/  LDL.LU R239, [R1+0xbec] ;  /* 0x000bec0001ef7983 */ /* 0x000ee80000300800 */
[----:B------:R1:W-:Y:S04]  /*111360*/  @P3 STG.E [R228.64], R237 ;  /* 0x000000ede4003986 */ /* 0x0003e8000c101904 */
[----:B------:R-:W3:Y:S04]  /*111370*/  LDL.LU R238, [R1+0x9fc] ;  /* 0x0009fc0001ee7983 */ /* 0x000ee80000300800 */
[----:B------:R-:W-:Y:S04]  /*111380*/  @P1 STG.E [R2.64], R251 ;  /* 0x000000fb02001986 */ /* 0x000fe8000c101904 */
[----:B-1----:R-:W3:Y:S04]  /*111390*/  LDL.LU R237, [R1+0x8] ;  /* 0x0000080001ed7983 */ /* 0x002ee80000300800 */
[----:B--2---:R1:W-:Y:S04]  /*1113a0*/  @P4 STG.E [R230.64], R236 ;  /* 0x000000ece6004986 */ /* 0x0043e8000c101904 */
[----:B-1----:R-:W2:Y:S01]  /*1113b0*/  LDL.LU R236, [R1+0x19fc] ;  /* 0x0019fc0001ec7983 */ /* 0x002ea20000300800 */
[----:B------:R-:W-:-:S02]  /*1113c0*/  ISETP.LT.AND P6, PT, R227, c[0x0][0x178], !P0 ;  /* 0x00005e00e3007a0c */ /* 0x000fc400047c1270 */
[----:B------:R-:W-:Y:S02]  /*1113d0*/  ISETP.LT.AND P5, PT, R123, c[0x0][0x178], !P0 ;  /* 0x00005e007b007a0c */ /* 0x000fe400047a1270 */
[----:B------:R-:W-:Y:S01]  /*1113e0*/  ISETP.LT.AND P1, PT, R195, c[0x0][0x178], !P0 ;  /* 0x00005e00c3007a0c */ /* 0x000fe20004721270 */
[----:B------:R-:W-:Y:S01]  /*1113f0*/  IMAD.WIDE R2, R234, 0x4, R4 ;  /* 0x00000004ea027825 */ /* 0x000fe200078e0204 */
[----:B------:R-:W-:-:S03]  /*111400*/  ISETP.LT.AND P3, PT, R75, c[0x0][0x178], !P0 ;  /* 0x00005e004b007a0c */ /* 0x000fc60004761270 */
[----:B------:R-:W-:-:S04]  /*111410*/  IMAD.WIDE R228, R234, 0x4, R8 ;  /* 0x00000004eae47825 */ /* 0x000fc800078e0208 */
[----:B----4-:R1:W-:Y:S01]  /*111420*/  @P6 STG.E [R2.64], R249 ;  /* 0x000000f902006986 */ /* 0x0103e2000c101904 */
[----:B------:R-:W-:Y:S02]  /*111430*/  ISETP.LT.AND P6, PT, R139, c[0x0][0x178], !P0 ;  /* 0x00005e008b007a0c */ /* 0x000fe400047c1270 */
[----:B------:R-:W-:Y:S01]  /*111440*/  ISETP.LT.AND P4, PT, R155, c[0x0][0x178], !P0 ;  /* 0x00005e009b007a0c */ /* 0x000fe20004781270 */
[----:B------:R4:W-:Y:S01]  /*111450*/  @P5 STG.E [R228.64], R242 ;  /* 0x000000f2e4005986 */ /* 0x0009e2000c101904 */
[----:B------:R-:W-:Y:S01]  /*111460*/  ISETP.GE.AND P2, PT, R235, c[0x0][0x17c], PT ;  /* 0x00005f00eb007a0c */ /* 0x000fe20003f46270 */
[----:B-1----:R-:W-:Y:S02]  /*111470*/  IMAD.WIDE R2, R234, 0x4, R210 ;  /* 0x00000004ea027825 */ /* 0x002fe400078e02d2 */
[----:B------:R-:W2:Y:S01]  /*111480*/  LDL.LU R249, [R1+0x19dc] ;  /* 0x0019dc0001f97983 */ /* 0x000ea20000300800 */
[----:B------:R-:W-:-:S03]  /*111490*/  ISETP.LT.AND P0, PT, R179, c[0x0][0x178], !P0 ;  /* 0x00005e00b3007a0c */ /* 0x000fc60004701270 */
[----:B----4-:R-:W4:Y:S04]  /*1114a0*/  LDL.LU R242, [R1+0x123c] ;  /* 0x00123c0001f27983 */ /* 0x010f280000300800 */
[----:B------:R1:W-:Y:S01]  /*1114b0*/  @P1 STG.E [R2.64], R248 ;  /* 0x000000f802001986 */ /* 0x0003e2000c101904 */
[----:B------:R-:W-:Y:S01]  /*1114c0*/  IMAD.WIDE R228, R234, 0x4, R208 ;  /* 0x00000004eae47825 */ /* 0x000fe200078e02d0 */
[----:B------:R-:W-:-:S03]  /*1114d0*/  ISETP.LT.AND P5, PT, R194, c[0x0][0x178], !P2 ;  /* 0x00005e00c2007a0c */ /* 0x000fc600057a1270 */
[C---:B------:R-:W-:Y:S01]  /*1114e0*/  IMAD.WIDE R230, R234.reuse, 0x4, R14 ;  /* 0x00000004eae67825 */ /* 0x040fe200078e020e */
[----:B-1----:R-:W4:Y:S03]  /*1114f0*/  LDL.LU R248, [R1+0x55f8] ;  /* 0x0055f80001f87983 */ /* 0x002f260000300800 */
[C---:B------:R-:W-:Y:S01]  /*111500*/  IMAD.WIDE R232, R234.reuse, 0x4, R12 ;  /* 0x00000004eae87825 */ /* 0x040fe200078e020c */
[C---:B------:R-:W-:Y:S01]  /*111510*/  IADD3 R235, R234.reuse, c[0x0][0x198], RZ ;  /* 0x00006600eaeb7a10 */ /* 0x040fe20007ffe0ff */
[----:B------:R1:W-:Y:S02]  /*111520*/  @P3 STG.E [R228.64], R243 ;  /* 0x000000f3e4003986 */ /* 0x0003e4000c101904 */
[----:B------:R-:W-:Y:S02]  /*111530*/  IMAD.WIDE R2, R234, 0x4, R10 ;  /* 0x00000004ea027825 */ /* 0x000fe400078e020a */
[----:B---3--:R3:W-:Y:S04]  /*111540*/  @P6 STG.E [R230.64], R241 ;  /* 0x000000f1e6006986 */ /* 0x0087e8000c101904 */
[----:B------:R3:W-:Y:S01]  /*111550*/  @P4 STG.E [R232.64], R240 ;  /* 0x000000f0e8004986 */ /* 0x0007e2000c101904 */
[----:B-1----:R-:W-:-:S03]  /*111560*/  IMAD.WIDE R228, R235, 0x4, R6 ;  /* 0x00000004ebe47825 */ /* 0x002fc600078e0206 */
[----:B---3--:R-:W3:Y:S04]  /*111570*/  LDL.LU R241, [R1+0x7ac] ;  /* 0x0007ac0001f17983 */ /* 0x008ee80000300800 */
[----:B------:R-:W3:Y:S04]  /*111580*/  LDL.LU R240, [R1+0x5cc] ;  /* 0x0005cc0001f07983 */ /* 0x000ee80000300800 */
[----:B------:R1:W-:Y:S04]  /*111590*/  @P0 STG.E [R2.64], R237 ;  /* 0x000000ed02000986 */ /* 0x0003e8000c101904 */
[----:B-1----:R-:W3:Y:S04]  /*1115a0*/  LDL.LU R237, [R1+0xc] ;  /* 0x00000c0001ed7983 */ /* 0x002ee80000300800 */
[----:B------:R-:W3:Y:S04]  /*1115b0*/  LDL.LU R243, [R1+0x1a38] ;  /* 0x001a380001f37983 */ /* 0x000ee80000300800 */
        /* <DEDUP_REMOVED lines=12> */
[----:B------:R-:W-:-:S04]  /*111680*/  IMAD.WIDE R230, R235, 0x4, R210 ;  /* 0x00000004ebe67825 */ /* 0x000fc800078e02d2 */
[----:B------:R-:W-:Y:S01]  /*111690*/  IMAD.WIDE R232, R235, 0x4, R208 ;  /* 0x00000004ebe87825 */ /* 0x000fe200078e02d0 */
[----:B----4-:R4:W-:Y:S01]  /*1116a0*/  @P3 STG.E [R228.64], R242 ;  /* 0x000000f2e4003986 */ /* 0x0109e2000c101904 */
[----:B------:R-:W-:-:S03]  /*1116b0*/  ISETP.LT.AND P2, PT, R179, c[0x0][0x178], !P2 ;  /* 0x00005e00b3007a0c */ /* 0x000fc60005741270 */
[----:B------:R4:W-:Y:S01]  /*1116c0*/  @P6 STG.E [R230.64], R239 ;  /* 0x000000efe6006986 */ /* 0x0009e2000c101904 */
[----:B-1----:R-:W-:-:S03]  /*1116d0*/  IMAD.WIDE R2, R235, 0x4, R14 ;  /* 0x00000004eb027825 */ /* 0x002fc600078e020e */
[----:B------:R-:W2:Y:S01]  /*1116e0*/  LDL.LU R249, [R1+0x1a08] ;  /* 0x001a080001f97983 */ /* 0x000ea20000300800 */
[----:B------:R-:W-:-:S03]  /*1116f0*/  ISETP.GE.AND P1, PT, R248, c[0x0][0x17c], PT ;  /* 0x00005f00f8007a0c */ /* 0x000fc60003f26270 */
[----:B------:R1:W-:Y:S01]  /*111700*/  @P4 STG.E [R232.64], R238 ;  /* 0x000000eee8004986 */ /* 0x0003e2000c101904 */
[----:B----4-:R-:W-:Y:S01]  /*111710*/  IMAD.WIDE R228, R235, 0x4, R12 ;  /* 0x00000004ebe47825 */ /* 0x010fe200078e020c */
[----:B------:R-:W-:Y:S02]  /*111720*/  ISETP.LT.AND P3, PT, R194, c[0x0][0x178], !P1 ;  /* 0x00005e00c2007a0c */ /* 0x000fe40004f61270 */
[----:B------:R-:W4:Y:S01]  /*111730*/  LDL.LU R239, [R1+0x19e8] ;  /* 0x0019e80001ef7983 */ /* 0x000f220000300800 */
[----:B------:R-:W-:-:S03]  /*111740*/  ISETP.LT.AND P4, PT, R227, c[0x0][0x178], !P1 ;  /* 0x00005e00e3007a0c */ /* 0x000fc60004f81270 */
[----:B-1----:R-:W4:Y:S01]  /*111750*/  LDL.LU R238, [R1+0x1488] ;  /* 0x0014880001ee7983 */ /* 0x002f220000300800 */
[----:B------:R-:W-:-:S03]  /*111760*/  IADD3 R232, R235, c[0x0][0x198], RZ ;  /* 0x00006600ebe87a10 */ /* 0x000fc60007ffe0ff */
[----:B------:R-:W4:Y:S04]  /*111770*/  LDL.LU R248, [R1+0xfc8] ;  /* 0x000fc80001f87983 */ /* 0x000f280000300800 */
[----:B---3--:R1:W-:Y:S01]  /*111780*/  @P5 STG.E [R2.64], R241 ;  /* 0x000000f102005986 */ /* 0x0083e2000c101904 */
[----:B------:R-:W-:-:S03]  /*111790*/  IMAD.WIDE R230, R232, 0x4, R4 ;  /* 0x00000004e8e67825 */ /* 0x000fc600078e0204 */
[----:B------:R3:W-:Y:S01]  /*1117a0*/  @P0 STG.E [R228.64], R240 ;  /* 0x000000f0e4000986 */ /* 0x0007e2000c101904 */
[----:B-1----:R-:W-:-:S03]  /*1117b0*/  IMAD.WIDE R2, R235, 0x4, R10 ;  /* 0x00000004eb027825 */ /* 0x002fc600078e020a */
[----:B------:R-:W4:Y:S01]  /*1117c0*/  LDL.LU R241, [R1+0xa08] ;  /* 0x000a080001f17983 */ /* 0x000f220000300800 */
[----:B---3--:R-:W-:-:S03]  /*1117d0*/  IMAD.WIDE R228, R232, 0x4, R6 ;  /* 0x00000004e8e47825 */ /* 0x008fc600078e0206 */
        /* <DEDUP_REMOVED lines=8> */
[----:B------:R-:W-:Y:S01]  /*111860*/  ISETP.LT.AND P0, PT, R195, c[0x0][0x178], !P1 ;  /* 0x00005e00c3007a0c */ /* 0x000fe20004f01270 */
[----:B------:R-:W2:Y:S01]  /*111870*/  LDL.LU R243, [R1+0x1a1c] ;  /* 0x001a1c0001f37983 */ /* 0x000ea20000300800 */
[----:B------:R-:W-:-:S03]  /*111880*/  ISETP.LT.AND P6, PT, R75, c[0x0][0x178], !P1 ;  /* 0x00005e004b007a0c */ /* 0x000fc60004fc1270 */
[----:B------:R-:W2:Y:S01]  /*111890*/  LDL.LU R233, [R1+0x55fc] ;  /* 0x0055fc0001e97983 */ /* 0x000ea20000300800 */
[----:B------:R-:W-:Y:S01]  /*1118a0*/  ISETP.LT.AND P3, PT, R139, c[0x0][0x178], !P1 ;  /* 0x00005e008b007a0c */ /* 0x000fe20004f61270 */
[C---:B------:R-:W-:Y:S01]  /*1118b0*/  IMAD.WIDE R2, R232.reuse, 0x4, R8 ;  /* 0x00000004e8027825 */ /* 0x040fe200078e0208 */
[----:B------:R-:W-:Y:S02]  /*1118c0*/  ISETP.LT.AND P4, PT, R155, c[0x0][0x178], !P1 ;  /* 0x00005e009b007a0c */ /* 0x000fe40004f81270 */
[----:B------:R-:W-:Y:S01]  /*1118d0*/  ISETP.LT.AND P1, PT, R179, c[0x0][0x178], !P1 ;  /* 0x00005e00b3007a0c */ /* 0x000fe20004f21270 */
[----:B------:R-:W-:Y:S01]  /*1118e0*/  IMAD.WIDE R228, R232, 0x4, R210 ;  /* 0x00000004e8e47825 */ /* 0x000fe200078e02d2 */
[----:B------:R-:W-:-:S03]  /*1118f0*/  ISETP.GE.AND P2, PT, R234, c[0x0][0x17c], PT ;  /* 0x00005f00ea007a0c */ /* 0x000fc60003f46270 */
[C---:B------:R-:W-:Y:S01]  /*111900*/  IMAD.WIDE R230, R232.reuse, 0x4, R208 ;  /* 0x00000004e8e67825 */ /* 0x040fe200078e02d0 */
[----:B------:R1:W-:Y:S04]  /*111910*/  @P5 STG.E [R2.64], R249 ;  /* 0x000000f902005986 */ /* 0x0003e8000c101904 */
[----:B----4-:R4:W-:Y:S01]  /*111920*/  @P0 STG.E [R228.64], R239 ;  /* 0x000000efe4000986 */ /* 0x0109e2000c101904 */
[----:B-1----:R-:W-:-:S03]  /*111930*/  IMAD.WIDE R2, R232, 0x4, R10 ;  /* 0x00000004e8027825 */ /* 0x002fc600078e020a */
[----:B------:R1:W-:Y:S01]  /*111940*/  @P6 STG.E [R230.64], R238 ;  /* 0x000000eee6006986 */ /* 0x0003e2000c101904 */
[----:B------:R-:W-:-:S03]  /*111950*/  ISETP.LT.AND P6, PT, R194, c[0x0][0x178], !P2 ;  /* 0x00005e00c2007a0c */ /* 0x000fc600057c1270 */
[----:B----4-:R-:W4:Y:S01]  /*111960*/  LDL.LU R239, [R1+0x19ec] ;  /* 0x0019ec0001ef7983 */ /* 0x010f220000300800 */
[----:B------:R-:W-:-:S04]  /*111970*/  IMAD.WIDE R228, R232, 0x4, R12 ;  /* 0x00000004e8e47825 */ /* 0x000fc800078e020c */
[C---:B-1----:R-:W-:Y:S01]  /*111980*/  IMAD.WIDE R230, R232.reuse, 0x4, R14 ;  /* 0x00000004e8e67825 */ /* 0x042fe200078e020e */
[----:B------:R-:W-:Y:S01]  /*111990*/  IADD3 R232, R232, c[0x0][0x198], RZ ;  /* 0x00006600e8e87a10 */ /* 0x000fe20007ffe0ff */
[----:B------:R-:W4:Y:S04]  /*1119a0*/  LDL.LU R238, [R1+0x148c] ;  /* 0x00148c0001ee7983 */ /* 0x000f280000300800 */
[----:B------:R-:W-:Y:S04]  /*1119b0*/  @P3 STG.E [R230.64], R248 ;  /* 0x000000f8e6003986 */ /* 0x000fe8000c101904 */
[----:B------:R1:W-:Y:S04]  /*1119c0*/  @P4 STG.E [R228.64], R241 ;  /* 0x000000f1e4004986 */ /* 0x0003e8000c101904 */
[----:B---3--:R3:W-:Y:S04]  /*1119d0*/  @P1 STG.E [R2.64], R240 ;  /* 0x000000f002001986 */ /* 0x0087e8000c101904 */
[----:B-1----:R-:W4:Y:S01]  /*1119e0*/  LDL.LU R241, [R1+0xa0c] ;  /* 0x000a0c0001f17983 */ /* 0x002f220000300800 */
[----:B---3--:R-:W-:-:S03]  /*1119f0*/  IMAD.WIDE R2, R232, 0x4, R6 ;  /* 0x00000004e8027825 */ /* 0x008fc600078e0206 */
[----:B------:R-:W3:Y:S04]  /*111a00*/  LDL.LU R240, [R1+0x19c] ;  /* 0x00019c0001f07983 */ /* 0x000ee80000300800 */
[----:B--2---:R1:W-:Y:S04]  /*111a10*/  @P6 STG.E [R2.64], R236 ;  /* 0x000000ec02006986 */ /* 0x0043e8000c101904 */
[----:B-1----:R-:W2:Y:S01]  /*111a20*/  LDL.LU R236, [R1+0x1a68] ;  /* 0x001a680001ec7983 */ /* 0x002ea20000300800 */
[----:B------:R-:W-:Y:S02]  /*111a30*/  ISETP.LT.AND P0, PT, R227, c[0x0][0x178], !P2 ;  /* 0x00005e00e3007a0c */ /* 0x000fe40005701270 */
[----:B------:R-:W-:-:S02]  /*111a40*/  ISETP.LT.AND P5, PT, R123, c[0x0][0x178], !P2 ;  /* 0x00005e007b007a0c */ /* 0x000fc400057a1270 */
[----:B------:R-:W-:Y:S01]  /*111a50*/  ISETP.LT.AND P3, PT, R195, c[0x0][0x178], !P2 ;  /* 0x00005e00c3007a0c */ /* 0x000fe20005761270 */
[----:B------:R-:W-:Y:S01]  /*111a60*/  IMAD.WIDE R228, R232, 0x4, R4 ;  /* 0x00000004e8e47825 */ /* 0x000fe200078e0204 */
[----:B------:R-:W-:Y:S02]  /*111a70*/  ISETP.GE.AND P6, PT, R233, c[0x0][0x17c], PT ;  /* 0x00005f00e9007a0c */ /* 0x000fe40003fc6270 */
[----:B------:R-:W2:Y:S01]  /*111a80*/  LDL.LU R233, [R1+0x5604] ;  /* 0x0056040001e97983 */ /* 0x000ea20000300800 */
[----:B------:R-:W-:-:S03]  /*111a90*/  ISETP.LT.AND P1, PT, R75, c[0x0][0x178], !P2 ;  /* 0x00005e004b007a0c */ /* 0x000fc60005721270 */
[----:B------:R-:W2:Y:S01]  /*111aa0*/  LDL.LU R249, [R1+0x1a58] ;  /* 0x001a580001f97983 */ /* 0x000ea20000300800 */
[----:B------:R-:W-:Y:S01]  /*111ab0*/  ISETP.LT.AND P4, PT, R139, c[0x0][0x178], !P2 ;  /* 0x00005e008b007a0c */ /* 0x000fe20005781270 */
[C---:B------:R-:W-:Y:S02]  /*111ac0*/  IMAD.WIDE R230, R232.reuse, 0x4, R8 ;  /* 0x00000004e8e67825 */ /* 0x040fe400078e0208 */
[----:B------:R1:W-:Y:S02]  /*111ad0*/  @P0 STG.E [R228.64], R243 ;  /* 0x000000f3e4000986 */ /* 0x0003e4000c101904 */
[----:B------:R-:W-:Y:S01]  /*111ae0*/  IMAD.WIDE R2, R232, 0x4, R210 ;  /* 0x00000004e8027825 */ /* 0x000fe200078e02d2 */
[----:B------:R-:W-:Y:S01]  /*111af0*/  ISETP.LT.AND P0, PT, R155, c[0x0][0x178], !P2 ;  /* 0x00005e009b007a0c */ /* 0x000fe20005701270 */
[----:B------:R4:W-:Y:S01]  /*111b00*/  @P5 STG.E [R230.64], R242 ;  /* 0x000000f2e6005986 */ /* 0x0009e2000c101904 */
[----:B------:R-:W-:-:S03]  /*111b10*/  ISETP.LT.AND P2, PT, R179, c[0x0][0x178], !P2 ;  /* 0x00005e00b3007a0c */ /* 0x000fc60005741270 */
[----:B-1----:R-:W2:Y:S01]  /*111b20*/  LDL.LU R243, [R1+0x1a48] ;  /* 0x001a480001f37983 */ /* 0x002ea20000300800 */
[----:B------:R-:W-:-:S03]  /*111b30*/  IMAD.WIDE R228, R232, 0x4, R208 ;  /* 0x00000004e8e47825 */ /* 0x000fc600078e02d0 */
[----:B------:R-:W2:Y:S01]  /*111b40*/  LDL.LU R248, [R1+0x1a28] ;  /* 0x001a280001f87983 */ /* 0x000ea20000300800 */
[----:B----4-:R-:W-:-:S03]  /*111b50*/  IMAD.WIDE R230, R232, 0x4, R14 ;  /* 0x00000004e8e67825 */ /* 0x010fc600078e020e */
[----:B------:R1:W-:Y:S01]  /*111b60*/  @P3 STG.E [R2.64], R239 ;  /* 0x000000ef02003986 */ /* 0x0003e2000c101904 */
[----:B------:R-:W-:Y:S02]  /*111b70*/  ISETP.LT.AND P3, PT, R194, c[0x0][0x178], !P6 ;  /* 0x00005e00c2007a0c */ /* 0x000fe40007761270 */
[C---:B------:R-:W-:Y:S01]  /*111b80*/  IADD3 R234, R232.reuse, c[0x0][0x198], RZ ;  /* 0x00006600e8ea7a10 */ /* 0x040fe20007ffe0ff */
[----:B------:R4:W-:Y:S04]  /*111b90*/  @P1 STG.E [R228.64], R238 ;  /* 0x000000eee4001986 */ /* 0x0009e8000c101904 */
[----:B------:R-:W2:Y:S04]  /*111ba0*/  LDL.LU R242, [R1+0x15f8] ;  /* 0x0015f80001f27983 */ /* 0x000ea80000300800 */
[----:B------:R3:W-:Y:S01]  /*111bb0*/  @P4 STG.E [R230.64], R237 ;  /* 0x000000ede6004986 */ /* 0x0007e2000c101904 */
[----:B-1----:R-:W-:-:S03]  /*111bc0*/  IMAD.WIDE R2, R232, 0x4, R12 ;  /* 0x00000004e8027825 */ /* 0x002fc600078e020c */
[----:B------:R-:W2:Y:S01]  /*111bd0*/  LDL.LU R239, [R1+0x15e8] ;  /* 0x0015e80001ef7983 */ /* 0x000ea20000300800 */
[----:B----4-:R-:W-:-:S03]  /*111be0*/  IMAD.WIDE R228, R232, 0x4, R10 ;  /* 0x00000004e8e47825 */ /* 0x010fc600078e020a */
[----:B---3--:R-:W3:Y:S01]  /*111bf0*/  LDL.LU R237, [R1+0x1498] ;  /* 0x0014980001ed7983 */ /* 0x008ee20000300800 */
[----:B------:R-:W-:-:S03]  /*111c00*/  IMAD.WIDE R230, R234, 0x4, R6 ;  /* 0x00000004eae67825 */ /* 0x000fc600078e0206 */
[----:B------:R1:W-:Y:S04]  /*111c10*/  @P0 STG.E [R2.64], R241 ;  /* 0x000000f102000986 */ /* 0x0003e8000c101904 */
[----:B------:R-:W4:Y:S04]  /*111c20*/  LDL.LU R238, [R1+0x1a2c] ;  /* 0x001a2c0001ee7983 */ /* 0x000f280000300800 */
[----:B------:R1:W-:Y:S04]  /*111c30*/  @P2 STG.E [R228.64], R240 ;  /* 0x000000f0e4002986 */ /* 0x0003e8000c101904 */
[----:B-1----:R-:W4:Y:S04]  /*111c40*/  LDL.LU R241, [R1+0x15fc] ;  /* 0x0015fc0001f17983 */ /* 0x002f280000300800 */
[----:B------:R-:W4:Y:S04]  /*111c50*/  LDL.LU R240, [R1+0x1a8] ;  /* 0x0001a80001f07983 */ /* 0x000f280000300800 */
[----:B--2---:R1:W-:Y:S04]  /*111c60*/  @P3 STG.E [R230.64], R236 ;  /* 0x000000ece6003986 */ /* 0x0043e8000c101904 */
[----:B-1----:R-:W2:Y:S01]  /*111c70*/  LDL.LU R236, [R1+0x1a6c] ;  /* 0x001a6c0001ec7983 */ /* 0x002ea20000300800 */
[----:B------:R-:W-:-:S02]  /*111c80*/  ISETP.LT.AND P5, PT, R227, c[0x0][0x178], !P6 ;  /* 0x00005e00e3007a0c */ /* 0x000fc400077a1270 */
[----:B------:R-:W-:Y:S02]  /*111c90*/  ISETP.LT.AND P4, PT, R123, c[0x0][0x178], !P6 ;  /* 0x00005e007b007a0c */ /* 0x000fe40007781270 */
[----:B------:R-:W-:Y:S01]  /*111ca0*/  ISETP.LT.AND P0, PT, R195, c[0x0][0x178], !P6 ;  /* 0x00005e00c3007a0c */ /* 0x000fe20007701270 */
[----:B------:R-:W-:Y:S01]  /*111cb0*/  IMAD.WIDE R2, R234, 0x4, R4 ;  /* 0x00000004ea027825 */ /* 0x000fe200078e0204 */
[----:B------:R-:W-:-:S03]  /*111cc0*/  ISETP.LT.AND P2, PT, R75, c[0x0][0x178], !P6 ;  /* 0x00005e004b007a0c */ /* 0x000fc60007741270 */
[----:B------:R-:W-:Y:S01]  /*111cd0*/  IMAD.WIDE R228, R234, 0x4, R8 ;  /* 0x00000004eae47825 */ /* 0x000fe200078e0208 */
[----:B------:R-:W-:-:S03]  /*111ce0*/  ISETP.LT.AND P3, PT, R155, c[0x0][0x178], !P6 ;  /* 0x00005e009b007a0c */ /* 0x000fc60007761270 */
[----:B------:R1:W-:Y:S01]  /*111cf0*/  @P5 STG.E [R2.64], R249 ;  /* 0x000000f902005986 */ /* 0x0003e2000c101904 */
[----:B------:R-:W-:-:S03]  /*111d00*/  ISETP.LT.AND P5, PT, R139, c[0x0][0x178], !P6 ;  /* 0x00005e008b007a0c */ /* 0x000fc600077a1270 */
[----:B------:R1:W-:Y:S01]  /*111d10*/  @P4 STG.E [R228.64], R243 ;  /* 0x000000f3e4004986 */ /* 0x0003e2000c101904 */
[----:B------:R-:W-:Y:S01]  /*111d20*/  ISETP.GE.AND P1, PT, R233, c[0x0][0x17c], PT ;  /* 0x00005f00e9007a0c */ /* 0x000fe20003f26270 */
[----:B-1----:R-:W-:Y:S02]  /*111d30*/  IMAD.WIDE R2, R234, 0x4, R210 ;  /* 0x00000004ea027825 */ /* 0x002fe400078e02d2 */
[----:B------:R-:W2:Y:S01]  /*111d40*/  LDL.LU R249, [R1+0x1a5c] ;  /* 0x001a5c0001f97983 */ /* 0x000ea20000300800 */
[----:B------:R-:W-:-:S03]  /*111d50*/  ISETP.LT.AND P6, PT, R179, c[0x0][0x178], !P6 ;  /* 0x00005e00b3007a0c */ /* 0x000fc600077c1270 */
[----:B------:R-:W2:Y:S01]  /*111d60*/  LDL.LU R243, [R1+0x1a4c] ;  /* 0x001a4c0001f37983 */ /* 0x000ea20000300800 */
[----:B------:R-:W-:-:S03]  /*111d70*/  IMAD.WIDE R228, R234, 0x4, R208 ;  /* 0x00000004eae47825 */ /* 0x000fc600078e02d0 */
[----:B------:R1:W-:Y:S01]  /*111d80*/  @P0 STG.E [R2.64], R248 ;  /* 0x000000f802000986 */ /* 0x0003e2000c101904 */
[----:B------:R-:W-:Y:S01]  /*111d90*/  IMAD.WIDE R230, R234, 0x4, R14 ;  /* 0x00000004eae67825 */ /* 0x000fe200078e020e */
[----:B------:R-:W-:-:S03]  /*111da0*/  ISETP.LT.AND P4, PT, R194, c[0x0][0x178], !P1 ;  /* 0x00005e00c2007a0c */ /* 0x000fc60004f81270 */
[C---:B------:R-:W-:Y:S01]  /*111db0*/  IMAD.WIDE R232, R234.reuse, 0x4, R12 ;  /* 0x00000004eae87825 */ /* 0x040fe200078e020c */
[----:B-1----:R-:W2:Y:S01]  /*111dc0*/  LDL.LU R248, [R1+0x5608] ;  /* 0x0056080001f87983 */ /* 0x002ea20000300800 */
[----:B------:R-:W-:-:S03]  /*111dd0*/  IADD3 R235, R234, c[0x0][0x198], RZ ;  /* 0x00006600eaeb7a10 */ /* 0x000fc60007ffe0ff */
[----:B------:R1:W-:Y:S01]  /*111de0*/  @P2 STG.E [R228.64], R242 ;  /* 0x000000f2e4002986 */ /* 0x0003e2000c101904 */
[----:B------:R-:W-:-:S03]  /*111df0*/  IMAD.WIDE R2, R234, 0x4, R10 ;  /* 0x00000004ea027825 */ /* 0x000fc600078e020a */
[----:B------:R1:W-:Y:S04]  /*111e00*/  @P5 STG.E [R230.64], R239 ;  /* 0x000000efe6005986 */ /* 0x0003e8000c101904 */
[----:B---3--:R3:W-:Y:S01]  /*111e10*/  @P3 STG.E [R232.64], R237 ;  /* 0x000000ede8003986 */ /* 0x0087e2000c101904 */
[----:B-1----:R-:W-:-:S03]  /*111e20*/  IMAD.WIDE R228, R235, 0x4, R6 ;  /* 0x00000004ebe47825 */ /* 0x002fc600078e0206 */
[----:B------:R-:W2:Y:S04]  /*111e30*/  LDL.LU R239, [R1+0x15ec] ;  /* 0x0015ec0001ef7983 */ /* 0x000ea80000300800 */
[----:B---3--:R-:W3:Y:S04]  /*111e40*/  LDL.LU R237, [R1+0x149c] ;  /* 0x00149c0001ed7983 */ /* 0x008ee80000300800 */
[----:B----4-:R1:W-:Y:S04]  /*111e50*/  @P6 STG.E [R2.64], R240 ;  /* 0x000000f002006986 */ /* 0x0103e8000c101904 */
        /* <DEDUP_REMOVED lines=16> */
[----:B------:R1:W-:Y:S01]  /*111f60*/  @P0 STG.E [R228.64], R243 ;  /* 0x000000f3e4000986 */ /* 0x0003e2000c101904 */
[----:B------:R-:W-:-:S03]  /*111f70*/  ISETP.LT.AND P1, PT, R179, c[0x0][0x178], !P1 ;  /* 0x00005e00b3007a0c */ /* 0x000fc60004f21270 */
[----:B------:R1:W-:Y:S02]  /*111f80*/  @P3 STG.E [R230.64], R238 ;  /* 0x000000eee6003986 */ /* 0x0003e4000c101904 */
[C---:B-1----:R-:W-:Y:S02]  /*111f90*/  IMAD.WIDE R2, R235.reuse, 0x4, R12 ;  /* 0x00000004eb027825 */ /* 0x042fe400078e020c */
[----:B------:R1:W-:Y:S01]  /*111fa0*/  @P2 STG.E [R232.64], R241 ;  /* 0x000000f1e8002986 */ /* 0x0003e2000c101904 */
[----:B------:R-:W-:Y:S01]  /*111fb0*/  ISETP.GE.AND P5, PT, R248, c[0x0][0x17c], PT ;  /* 0x00005f00f8007a0c */ /* 0x000fe20003fa6270 */
[----:B------:R-:W-:Y:S02]  /*111fc0*/  IMAD.WIDE R228, R235, 0x4, R14 ;  /* 0x00000004ebe47825 */ /* 0x000fe400078e020e */
[----:B------:R-:W2:Y:S01]  /*111fd0*/  LDL.LU R248, [R1+0xbb0] ;  /* 0x000bb00001f87983 */ /* 0x000ea20000300800 */
[----:B------:R-:W-:-:S03]  /*111fe0*/  ISETP.LT.AND P0, PT, R194, c[0x0][0x178], !P5 ;  /* 0x00005e00c2007a0c */ /* 0x000fc60006f01270 */
[----:B------:R-:W2:Y:S01]  /*111ff0*/  LDL.LU R238, [R1+0x770] ;  /* 0x0007700001ee7983 */ /* 0x000ea20000300800 */
[----:B------:R-:W-:-:S03]  /*112000*/  ISETP.LT.AND P2, PT, R227, c[0x0][0x178], !P5 ;  /* 0x00005e00e3007a0c */ /* 0x000fc60006f41270 */
[----:B-1----:R-:W2:Y:S01]  /*112010*/  LDL.LU R241, [R1+0x590] ;  /* 0x0005900001f17983 */ /* 0x002ea20000300800 */
[----:B------:R-:W-:-:S03]  /*112020*/  IADD3 R232, R235, c[0x0][0x198], RZ ;  /* 0x00006600ebe87a10 */ /* 0x000fc60007ffe0ff */
[----:B------:R-:W2:Y:S02]  /*112030*/  LDL.LU R243, [R1+0x3b0] ;  /* 0x0003b00001f37983 */ /* 0x000ea40000300800 */
[C---:B------:R-:W-:Y:S02]  /*112040*/  IMAD.WIDE R230, R232.reuse, 0x4, R4 ;  /* 0x00000004e8e67825 */ /* 0x040fe400078e0204 */
[----:B------:R1:W-:Y:S04]  /*112050*/  @P4 STG.E [R228.64], R239 ;  /* 0x000000efe4004986 */ /* 0x0003e8000c101904 */
[----:B---3--:R3:W-:Y:S01]  /*112060*/  @P6 STG.E [R2.64], R237 ;  /* 0x000000ed02006986 */ /* 0x0087e2000c101904 */
[----:B-1----:R-:W-:-:S04]  /*112070*/  IMAD.WIDE R228, R232, 0x4, R6 ;  /* 0x00000004e8e47825 */ /* 0x002fc800078e0206 */
[----:B---3--:R-:W-:Y:S01]  /*112080*/  IMAD.WIDE R2, R235, 0x4, R10 ;  /* 0x00000004eb027825 */ /* 0x008fe200078e020a */
[----:B------:R-:W3:Y:S04]  /*112090*/  LDL.LU R237, [R1+0x3a0] ;  /* 0x0003a00001ed7983 */ /* 0x000ee80000300800 */
[----:B----4-:R1:W-:Y:S04]  /*1120a0*/  @P1 STG.E [R2.64], R240 ;  /* 0x000000f002001986 */ /* 0x0103e8000c101904 */
[----:B------:R-:W4:Y:S04]  /*1120b0*/  LDL.LU R239, [R1+0xbb4] ;  /* 0x000bb40001ef7983 */ /* 0x000f280000300800 */
[----:B------:R-:W-:Y:S04]  /*1120c0*/  @P0 STG.E [R228.64], R242 ;  /* 0x000000f2e4000986 */ /* 0x000fe8000c101904 */
[----:B-1----:R-:W4:Y:S04]  /*1120d0*/  LDL.LU R240, [R1+0x3b4] ;  /* 0x0003b40001f07983 */ /* 0x002f280000300800 */
[----:B--2---:R1:W-:Y:S04]  /*1120e0*/  @P2 STG.E [R230.64], R236 ;  /* 0x000000ece6002986 */ /* 0x0043e8000c101904 */
[----:B-1----:R-:W2:Y:S01]  /*1120f0*/  LDL.LU R236, [R1+0x1214] ;  /* 0x0012140001ec7983 */ /* 0x002ea20000300800 */
[----:B------:R-:W-:-:S02]  /*112100*/  ISETP.LT.AND P4, PT, R123, c[0x0][0x178], !P5 ;  /* 0x00005e007b007a0c */ /* 0x000fc40006f81270 */
[----:B------:R-:W-:Y:S02]  /*112110*/  ISETP.LT.AND P3, PT, R195, c[0x0][0x178], !P5 ;  /* 0x00005e00c3007a0c */ /* 0x000fe40006f61270 */
[----:B------:R-:W-:Y:S01]  /*112120*/  ISETP.LT.AND P6, PT, R75, c[0x0][0x178], !P5 ;  /* 0x00005e004b007a0c */ /* 0x000fe20006fc1270 */
[----:B------:R-:W-:Y:S01]  /*112130*/  IMAD.WIDE R2, R232, 0x4, R8 ;  /* 0x00000004e8027825 */ /* 0x000fe200078e0208 */
[----:B------:R-:W-:Y:S02]  /*112140*/  ISETP.LT.AND P0, PT, R139, c[0x0][0x178], !P5 ;  /* 0x00005e008b007a0c */ /* 0x000fe40006f01270 */
[----:B------:R-:W-:Y:S01]  /*112150*/  ISETP.GE.AND P1, PT, R234, c[0x0][0x17c], PT ;  /* 0x00005f00ea007a0c */ /* 0x000fe20003f26270 */
[C---:B------:R-:W-:Y:S01]  /*112160*/  IMAD.WIDE R228, R232.reuse, 0x4, R210 ;  /* 0x00000004e8e47825 */ /* 0x040fe200078e02d2 */
[----:B------:R-:W-:Y:S01]  /*112170*/  ISETP.LT.AND P2, PT, R155, c[0x0][0x178], !P5 ;  /* 0x00005e009b007a0c */ /* 0x000fe20006f41270 */
[----:B------:R-:W4:Y:S01]  /*112180*/  LDL.LU R234, [R1+0x5614] ;  /* 0x0056140001ea7983 */ /* 0x000f220000300800 */
[----:B------:R-:W-:Y:S01]  /*112190*/  ISETP.LT.AND P5, PT, R179, c[0x0][0x178], !P5 ;  /* 0x00005e00b3007a0c */ /* 0x000fe20006fa1270 */
[----:B------:R-:W-:-:S02]  /*1121a0*/  IMAD.WIDE R230, R232, 0x4, R208 ;  /* 0x00000004e8e67825 */ /* 0x000fc400078e02d0 */
[----:B------:R-:W4:Y:S04]  /*1121b0*/  LDL.LU R242, [R1+0xf64] ;  /* 0x000f640001f27983 */ /* 0x000f280000300800 */
[----:B------:R1:W-:Y:S04]  /*1121c0*/  @P4 STG.E [R2.64], R248 ;  /* 0x000000f802004986 */ /* 0x0003e8000c101904 */
[----:B------:R1:W-:Y:S04]  /*1121d0*/  @P3 STG.E [R228.64], R238 ;  /* 0x000000eee4003986 */ /* 0x0003e8000c101904 */
[----:B------:R1:W-:Y:S01]  /*1121e0*/  @P6 STG.E [R230.64], R241 ;  /* 0x000000f1e6006986 */ /* 0x0003e2000c101904 */
[----:B------:R-:W-:Y:S01]  /*1121f0*/  ISETP.LT.AND P6, PT, R194, c[0x0][0x178], !P1 ;  /* 0x00005e00c2007a0c */ /* 0x000fe20004fc1270 */
[----:B-1----:R-:W-:-:S02]  /*112200*/  IMAD.WIDE R2, R232, 0x4, R10 ;  /* 0x00000004e8027825 */ /* 0x002fc400078e020a */
[----:B------:R-:W4:Y:S02]  /*112210*/  LDL.LU R238, [R1+0x774] ;  /* 0x0007740001ee7983 */ /* 0x000f240000300800 */
[C---:B------:R-:W-:Y:S02]  /*112220*/  IMAD.WIDE R228, R232.reuse, 0x4, R12 ;  /* 0x00000004e8e47825 */ /* 0x040fe400078e020c */
[----:B------:R-:W4:Y:S02]  /*112230*/  LDL.LU R241, [R1+0x594] ;  /* 0x0005940001f17983 */ /* 0x000f240000300800 */
[C---:B------:R-:W-:Y:S01]  /*112240*/  IMAD.WIDE R230, R232.reuse, 0x4, R14 ;  /* 0x00000004e8e67825 */ /* 0x040fe200078e020e */
[----:B------:R-:W-:-:S04]  /*112250*/  IADD3 R232, R232, c[0x0][0x198], RZ ;  /* 0x00006600e8e87a10 */ /* 0x000fc80007ffe0ff */
[----:B------:R-:W-:Y:S04]  /*112260*/  @P0 STG.E [R230.64], R243 ;  /* 0x000000f3e6000986 */ /* 0x000fe8000c101904 */
[----:B---3--:R1:W-:Y:S04]  /*112270*/  @P2 STG.E [R228.64], R237 ;  /* 0x000000ede4002986 */ /* 0x0083e8000c101904 */
[----:B------:R3:W-:Y:S04]  /*112280*/  @P5 STG.E [R2.64], R244 ;  /* 0x000000f402005986 */ /* 0x0007e8000c101904 */
[----:B-1----:R-:W4:Y:S01]  /*112290*/  LDL.LU R237, [R1+0x3a4] ;  /* 0x0003a40001ed7983 */ /* 0x002f220000300800 */
[----:B---3--:R-:W-:-:S03]  /*1122a0*/  IMAD.WIDE R2, R232, 0x4, R6 ;  /* 0x00000004e8027825 */ /* 0x008fc600078e0206 */
[----:B------:R-:W3:Y:S04]  /*1122b0*/  LDL.LU R233, [R1+0x5610] ;  /* 0x0056100001e97983 */ /* 0x000ee80000300800 */
[----:B--2---:R1:W-:Y:S04]  /*1122c0*/  @P6 STG.E [R2.64], R236 ;  /* 0x000000ec02006986 */ /* 0x0043e8000c101904 */
[----:B-1----:R-:W2:Y:S01]  /*1122d0*/  LDL.LU R236, [R1+0x1a90] ;  /* 0x001a900001ec7983 */ /* 0x002ea20000300800 */
[----:B------:R-:W-:Y:S02]  /*1122e0*/  ISETP.LT.AND P3, PT, R227, c[0x0][0x178], !P1 ;  /* 0x00005e00e3007a0c */ /* 0x000fe40004f61270 */
[----:B------:R-:W-:Y:S01]  /*1122f0*/  ISETP.LT.AND P4, PT, R123, c[0x0][0x178], !P1 ;  /* 0x00005e007b007a0c */ /* 0x000fe20004f81270 */
[----:B------:R-:W3:Y:S01]  /*112300*/  LDL.LU R248, [R1+0x1a70] ;  /* 0x001a700001f87983 */ /* 0x000ee20000300800 */
[----:B------:R-:W-:Y:S01]  /*112310*/  ISETP.LT.AND P2, PT, R195, c[0x0][0x178], !P1 ;  /* 0x00005e00c3007a0c */ /* 0x000fe20004f41270 */
[----:B------:R-:W-:Y:S01]  /*112320*/  IMAD.WIDE R228, R232, 0x4, R4 ;  /* 0x00000004e8e47825 */ /* 0x000fe200078e0204 */
[----:B------:R-:W-:-:S02]  /*112330*/  ISETP.LT.AND P0, PT, R75, c[0x0][0x178], !P1 ;  /* 0x00005e004b007a0c */ /* 0x000fc40004f01270 */
[----:B------:R-:W-:Y:S01]  /*112340*/  ISETP.LT.AND P5, PT, R139, c[0x0][0x178], !P1 ;  /* 0x00005e008b007a0c */ /* 0x000fe20004fa1270 */
[----:B------:R-:W-:Y:S01]  /*112350*/  IMAD.WIDE R230, R232, 0x4, R8 ;  /* 0x00000004e8e67825 */ /* 0x000fe200078e0208 */
[----:B----4-:R-:W-:-:S03]  /*112360*/  ISETP.GE.AND P6, PT, R234, c[0x0][0x17c], PT ;  /* 0x00005f00ea007a0c */ /* 0x010fc60003fc6270 */
[----:B------:R1:W-:Y:S01]  /*112370*/  @P3 STG.E [R228.64], R242 ;  /* 0x000000f2e4003986 */ /* 0x0003e2000c101904 */
[----:B------:R-:W-:Y:S01]  /*112380*/  IMAD.WIDE R2, R232, 0x4, R210 ;  /* 0x00000004e8027825 */ /* 0x000fe200078e02d2 */
[----:B------:R-:W-:Y:S02]  /*112390*/  ISETP.LT.AND P3, PT, R155, c[0x0][0x178], !P1 ;  /* 0x00005e009b007a0c */ /* 0x000fe40004f61270 */
[----:B------:R4:W-:Y:S01]  /*1123a0*/  @P4 STG.E [R230.64], R239 ;  /* 0x000000efe6004986 */ /* 0x0009e2000c101904 */
[----:B------:R-:W-:-:S03]  /*1123b0*/  ISETP.LT.AND P1, PT, R179, c[0x0][0x178], !P1 ;  /* 0x00005e00b3007a0c */ /* 0x000fc60004f21270 */
[----:B-1----:R-:W3:Y:S01]  /*1123c0*/  LDL.LU R242, [R1+0x1460] ;  /* 0x0014600001f27983 */ /* 0x002ee20000300800 */
[----:B------:R-:W-:-:S03]  /*1123d0*/  IMAD.WIDE R228, R232, 0x4, R208 ;  /* 0x00000004e8e47825 */ /* 0x000fc600078e02d0 */
[----:B------:R1:W-:Y:S01]  /*1123e0*/  @P2 STG.E [R2.64], R238 ;  /* 0x000000ee02002986 */ /* 0x0003e2000c101904 */
[----:B----4-:R-:W-:Y:S01]  /*1123f0*/  IMAD.WIDE R230, R232, 0x4, R14 ;  /* 0x00000004e8e67825 */ /* 0x010fe200078e020e */
[----:B------:R-:W-:Y:S02]  /*112400*/  ISETP.LT.AND P2, PT, R194, c[0x0][0x178], !P6 ;  /* 0x00005e00c2007a0c */ /* 0x000fe40007741270 */
[----:B------:R-:W4:Y:S01]  /*112410*/  LDL.LU R249, [R1+0xf80] ;  /* 0x000f800001f97983 */ /* 0x000f220000300800 */
[----:B------:R-:W-:-:S03]  /*112420*/  IADD3 R234, R232, c[0x0][0x198], RZ ;  /* 0x00006600e8ea7a10 */ /* 0x000fc60007ffe0ff */
[----:B------:R-:W4:Y:S04]  /*112430*/  LDL.LU R243, [R1+0x9d0] ;  /* 0x0009d00001f37983 */ /* 0x000f280000300800 */
[----:B-1----:R-:W4:Y:S01]  /*112440*/  LDL.LU R238, [R1+0x780] ;  /* 0x0007800001ee7983 */ /* 0x002f220000300800 */
[----:B------:R-:W-:-:S03]  /*112450*/  IMAD.WIDE R2, R232, 0x4, R12 ;  /* 0x00000004e8027825 */ /* 0x000fc600078e020c */
[----:B------:R1:W-:Y:S04]  /*112460*/  @P0 STG.E [R228.64], R241 ;  /* 0x000000f1e4000986 */ /* 0x0003e8000c101904 */
[----:B------:R1:W-:Y:S02]  /*112470*/  @P5 STG.E [R230.64], R240 ;  /* 0x000000f0e6005986 */ /* 0x0003e4000c101904 */
[----:B-1----:R-:W-:Y:S02]  /*112480*/  IMAD.WIDE R228, R232, 0x4, R10 ;  /* 0x00000004e8e47825 */ /* 0x002fe400078e020a */
[----:B------:R-:W4:Y:S02]  /*112490*/  LDL.LU R240, [R1+0x5a0] ;  /* 0x0005a00001f07983 */ /* 0x000f240000300800 */
[----:B------:R-:W-:-:S02]  /*1124a0*/  IMAD.WIDE R230, R234, 0x4, R6 ;  /* 0x00000004eae67825 */ /* 0x000fc400078e0206 */
[----:B------:R-:W4:Y:S04]  /*1124b0*/  LDL.LU R239, [R1+0xf84] ;  /* 0x000f840001ef7983 */ /* 0x000f280000300800 */
[----:B------:R1:W-:Y:S04]  /*1124c0*/  @P3 STG.E [R2.64], R237 ;  /* 0x000000ed02003986 */ /* 0x0003e8000c101904 */
[----:B------:R-:W4:Y:S04]  /*1124d0*/  LDL.LU R241, [R1+0x9d4] ;  /* 0x0009d40001f17983 */ /* 0x000f280000300800 */
[----:B------:R-:W-:Y:S04]  /*1124e0*/  @P1 STG.E [R228.64], R245 ;  /* 0x000000f5e4001986 */ /* 0x000fe8000c101904 */
[----:B-1----:R-:W4:Y:S04]  /*1124f0*/  LDL.LU R237, [R1+0x170] ;  /* 0x0001700001ed7983 */ /* 0x002f280000300800 */
        /* <DEDUP_REMOVED lines=9> */
[----:B---3--:R1:W-:Y:S01]  /*112590*/  @P5 STG.E [R2.64], R248 ;  /* 0x000000f802005986 */ /* 0x0083e2000c101904 */
[----:B------:R-:W-:Y:S01]  /*1125a0*/  ISETP.LT.AND P5, PT, R139, c[0x0][0x178], !P6 ;  /* 0x00005e008b007a0c */ /* 0x000fe200077a1270 */
[C---:B------:R-:W-:Y:S02]  /*1125b0*/  IMAD.WIDE R230, R234.reuse, 0x4, R14 ;  /* 0x00000004eae67825 */ /* 0x040fe400078e020e */
[----:B------:R3:W-:Y:S01]  /*1125c0*/  @P4 STG.E [R228.64], R242 ;  /* 0x000000f2e4004986 */ /* 0x0007e2000c101904 */
[----:B------:R-:W-:Y:S02]  /*1125d0*/  ISETP.GE.AND P0, PT, R233, c[0x0][0x17c], PT ;  /* 0x00005f00e9007a0c */ /* 0x000fe40003f06270 */
[----:B------:R-:W-:Y:S01]  /*1125e0*/  ISETP.LT.AND P6, PT, R179, c[0x0][0x178], !P6 ;  /* 0x00005e00b3007a0c */ /* 0x000fe200077c1270 */
[----:B-1----:R-:W2:Y:S01]  /*1125f0*/  LDL.LU R248, [R1+0x1a74] ;  /* 0x001a740001f87983 */ /* 0x002ea20000300800 */
[----:B------:R-:W-:-:S03]  /*112600*/  IMAD.WIDE R2, R234, 0x4, R210 ;  /* 0x00000004ea027825 */ /* 0x000fc600078e02d2 */
[----:B---3--:R-:W3:Y:S01]  /*112610*/  LDL.LU R242, [R1+0x1464] ;  /* 0x0014640001f27983 */ /* 0x008ee20000300800 */
[----:B------:R-:W-:-:S03]  /*112620*/  IMAD.WIDE R228, R234, 0x4, R208 ;  /* 0x00000004eae47825 */ /* 0x000fc600078e02d0 */
[----:B------:R-:W3:Y:S01]  /*112630*/  LDL.LU R244, [R1+0x5618] ;  /* 0x0056180001f47983 */ /* 0x000ee20000300800 */
[----:B------:R-:W-:Y:S01]  /*112640*/  ISETP.LT.AND P4, PT, R194, c[0x0][0x178], !P0 ;  /* 0x00005e00c2007a0c */ /* 0x000fe20004781270 */
[C---:B------:R-:W-:Y:S02]  /*112650*/  IMAD.WIDE R232, R234.reuse, 0x4, R12 ;  /* 0x00000004eae87825 */ /* 0x040fe400078e020c */
[----:B----4-:R1:W-:Y:S01]  /*112660*/  @P1 STG.E [R2.64], R249 ;  /* 0x000000f902001986 */ /* 0x0103e2000c101904 */
[----:B------:R-:W-:-:S03]  /*112670*/  IADD3 R235, R234, c[0x0][0x198], RZ ;  /* 0x00006600eaeb7a10 */ /* 0x000fc60007ffe0ff */
[----:B------:R-:W-:Y:S04]  /*112680*/  @P2 STG.E [R228.64], R243 ;  /* 0x000000f3e4002986 */ /* 0x000fe8000c101904 */
[----:B------:R4:W-:Y:S04]  /*112690*/  @P5 STG.E [R230.64], R238 ;  /* 0x000000eee6005986 */ /* 0x0009e8000c101904 */
[----:B------:R4:W-:Y:S01]  /*1126a0*/  @P3 STG.E [R232.64], R240 ;  /* 0x000000f0e8003986 */ /* 0x0009e2000c101904 */
[----:B-1----:R-:W-:-:S03]  /*1126b0*/  IMAD.WIDE R2, R234, 0x4, R10 ;  /* 0x00000004ea027825 */ /* 0x002fc600078e020a */
[----:B----4-:R-:W4:Y:S01]  /*1126c0*/  LDL.LU R238, [R1+0x784] ;  /* 0x0007840001ee7983 */ /* 0x010f220000300800 */
[----:B------:R-:W-:-:S03]  /*1126d0*/  IMAD.WIDE R228, R235, 0x4, R6 ;  /* 0x00000004ebe47825 */ /* 0x000fc600078e0206 */
        /* <DEDUP_REMOVED lines=18> */
[----:B------:R-:W2:Y:S01]  /*112800*/  LDL.LU R249, [R1+0x1aa0] ;  /* 0x001aa00001f97983 */ /* 0x000ea20000300800 */
[----:B---3--:R-:W-:Y:S02]  /*112810*/  ISETP.GE.AND P1, PT, R244, c[0x0][0x17c], PT ;  /* 0x00005f00f4007a0c */ /* 0x008fe40003f26270 */
[----:B------:R-:W-:Y:S01]  /*112820*/  ISETP.LT.AND P0, PT, R179, c[0x0][0x178], !P0 ;  /* 0x00005e00b3007a0c */ /* 0x000fe20004701270 */
[----:B------:R3:W-:Y:S01]  /*112830*/  @P2 STG.E [R228.64], R242 ;  /* 0x000000f2e4002986 */ /* 0x0007e2000c101904 */
[----:B-1----:R-:W-:Y:S01]  /*112840*/  IMAD.WIDE R2, R235, 0x4, R14 ;  /* 0x00000004eb027825 */ /* 0x002fe200078e020e */
[----:B------:R-:W-:Y:S02]  /*112850*/  ISETP.LT.AND P2, PT, R194, c[0x0][0x178], !P1 ;  /* 0x00005e00c2007a0c */ /* 0x000fe40004f41270 */
[----:B------:R-:W-:Y:S04]  /*112860*/  @P5 STG.E [R230.64], R239 ;  /* 0x000000efe6005986 */ /* 0x000fe8000c101904 */
[----:B------:R1:W-:Y:S01]  /*112870*/  @P3 STG.E [R232.64], R241 ;  /* 0x000000f1e8003986 */ /* 0x0003e2000c101904 */
[----:B------:R-:W-:-:S03]  /*112880*/  ISETP.LT.AND P3, PT, R227, c[0x0][0x178], !P1 ;  /* 0x00005e00e3007a0c */ /* 0x000fc60004f61270 */
[----:B---3--:R-:W3:Y:S01]  /*112890*/  LDL.LU R242, [R1+0x1a80] ;  /* 0x001a800001f27983 */ /* 0x008ee20000300800 */
[----:B------:R-:W-:-:S03]  /*1128a0*/  IMAD.WIDE R228, R235, 0x4, R12 ;  /* 0x00000004ebe47825 */ /* 0x000fc600078e020c */
[----:B-1----:R-:W3:Y:S04]  /*1128b0*/  LDL.LU R241, [R1+0x1470] ;  /* 0x0014700001f17983 */ /* 0x002ee80000300800 */
[----:B----4-:R1:W-:Y:S04]  /*1128c0*/  @P6 STG.E [R2.64], R238 ;  /* 0x000000ee02006986 */ /* 0x0103e8000c101904 */
[----:B------:R4:W-:Y:S04]  /*1128d0*/  @P4 STG.E [R228.64], R240 ;  /* 0x000000f0e4004986 */ /* 0x0009e8000c101904 */
[----:B------:R-:W3:Y:S01]  /*1128e0*/  LDL.LU R248, [R1+0x1200] ;  /* 0x0012000001f87983 */ /* 0x000ee20000300800 */
[----:B-1----:R-:W-:-:S03]  /*1128f0*/  IADD3 R2, R235, c[0x0][0x198], RZ ;  /* 0x00006600eb027a10 */ /* 0x002fc60007ffe0ff */
[----:B------:R-:W3:Y:S01]  /*112900*/  LDL.LU R238, [R1+0xbc0] ;  /* 0x000bc00001ee7983 */ /* 0x000ee20000300800 */
[----:B----4-:R-:W-:-:S03]  /*112910*/  IMAD.WIDE R228, R235, 0x4, R10 ;  /* 0x00000004ebe47825 */ /* 0x010fc600078e020a */
[----:B------:R-:W4:Y:S01]  /*112920*/  LDL.LU R240, [R1+0x180] ;  /* 0x0001800001f07983 */ /* 0x000f220000300800 */
[----:B------:R-:W-:-:S03]  /*112930*/  IMAD.WIDE R230, R2, 0x4, R6 ;  /* 0x0000000402e67825 */ /* 0x000fc600078e0206 */
[----:B------:R1:W-:Y:S01]  /*112940*/  @P0 STG.E [R228.64], R237 ;  /* 0x000000ede4000986 */ /* 0x0003e2000c101904 */
[----:B------:R-:W-:-:S03]  /*112950*/  IMAD.WIDE R232, R2, 0x4, R4 ;  /* 0x0000000402e87825 */ /* 0x000fc600078e0204 */
        /* <DEDUP_REMOVED lines=19> */
[----:B-1----:R-:W-:-:S03]  /*112a90*/  IMAD.WIDE R228, R2, 0x4, R10 ;  /* 0x0000000402e47825 */ /* 0x002fc600078e020a */
[----:B------:R1:W-:Y:S01]  /*112aa0*/  @P6 STG.E [R232.64], R241 ;  /* 0x000000f1e8006986 */ /* 0x0003e2000c101904 */
[----:B------:R-:W-:-:S03]  /*112ab0*/  ISETP.LT.AND P6, PT, R194, c[0x0][0x178], !P0 ;  /* 0x00005e00c2007a0c */ /* 0x000fc600047c1270 */
[----:B---3--:R-:W3:Y:S01]  /*112ac0*/  LDL.LU R242, [R1+0x1a84] ;  /* 0x001a840001f27983 */ /* 0x008ee20000300800 */
[----:B------:R-:W-:-:S04]  /*112ad0*/  IMAD.WIDE R230, R2, 0x4, R12 ;  /* 0x0000000402e67825 */ /* 0x000fc800078e020c */
[C---:B-1----:R-:W-:Y:S01]  /*112ae0*/  IMAD.WIDE R232, R2.reuse, 0x4, R14 ;  /* 0x0000000402e87825 */ /* 0x042fe200078e020e */
[----:B------:R-:W3:Y:S01]  /*112af0*/  LDL.LU R241, [R1+0x1474] ;  /* 0x0014740001f17983 */ /* 0x000ee20000300800 */
[----:B------:R-:W-:-:S03]  /*112b00*/  IADD3 R2, R2, c[0x0][0x198], RZ ;  /* 0x0000660002027a10 */ /* 0x000fc60007ffe0ff */
[----:B------:R-:W-:Y:S04]  /*112b10*/  @P2 STG.E [R232.64], R248 ;  /* 0x000000f8e8002986 */ /* 0x000fe8000c101904 */
[----:B------:R1:W-:Y:S04]  /*112b20*/  @P3 STG.E [R230.64], R238 ;  /* 0x000000eee6003986 */ /* 0x0003e8000c101904 */
[----:B----4-:R4:W-:Y:S04]  /*112b30*/  @P1 STG.E [R228.64], R240 ;  /* 0x000000f0e4001986 */ /* 0x0109e8000c101904 */
[----:B-1----:R-:W3:Y:S01]  /*112b40*/  LDL.LU R238, [R1+0xbc4] ;  /* 0x000bc40001ee7983 */ /* 0x002ee20000300800 */
[----:B----4-:R-:W-:-:S03]  /*112b50*/  IMAD.WIDE R228, R2, 0x4, R6 ;  /* 0x0000000402e47825 */ /* 0x010fc600078e0206 */
        /* <DEDUP_REMOVED lines=12> */
[----:B------:R1:W-:Y:S01]  /*112c20*/  @P4 STG.E [R230.64], R243 ;  /* 0x000000f3e6004986 */ /* 0x0003e2000c101904 */
[C---:B------:R-:W-:Y:S01]  /*112c30*/  IMAD.WIDE R228, R2.reuse, 0x4, R210 ;  /* 0x0000000402e47825 */ /* 0x040fe200078e02d2 */
[----:B------:R-:W-:Y:S02]  /*112c40*/  ISETP.GE.AND P6, PT, R3, c[0x0][0x17c], PT ;  /* 0x00005f0003007a0c */ /* 0x000fe40003fc6270 */
[----:B------:R1:W-:Y:S01]  /*112c50*/  @P5 STG.E [R232.64], R239 ;  /* 0x000000efe8005986 */ /* 0x0003e2000c101904 */
[----:B------:R-:W-:Y:S02]  /*112c60*/  ISETP.LT.AND P4, PT, R155, c[0x0][0x178], !P0 ;  /* 0x00005e009b007a0c */ /* 0x000fe40004781270 */
[----:B------:R-:W-:Y:S01]  /*112c70*/  ISETP.LT.AND P0, PT, R179, c[0x0][0x178], !P0 ;  /* 0x00005e00b3007a0c */ /* 0x000fe20004701270 */
[C---:B-1----:R-:W-:Y:S01]  /*112c80*/  IMAD.WIDE R230, R2.reuse, 0x4, R208 ;  /* 0x0000000402e67825 */ /* 0x042fe200078e02d0 */
[----:B------:R-:W2:Y:S03]  /*112c90*/  LDL.LU R239, [R1+0x1af0] ;  /* 0x001af00001ef7983 */ /* 0x000ea60000300800 */
[----:B------:R-:W-:Y:S01]  /*112ca0*/  IMAD.WIDE R232, R2, 0x4, R14 ;  /* 0x0000000402e87825 */ /* 0x000fe200078e020e */
[----:B------:R-:W2:Y:S04]  /*112cb0*/  LDL.LU R243, [R1+0x1ad0] ;  /* 0x001ad00001f37983 */ /* 0x000ea80000300800 */
[----:B---3--:R1:W-:Y:S01]  /*112cc0*/  @P2 STG.E [R228.64], R242 ;  /* 0x000000f2e4002986 */ /* 0x0083e2000c101904 */
[----:B------:R-:W-:-:S03]  /*112cd0*/  ISETP.LT.AND P2, PT, R194, c[0x0][0x178], !P6 ;  /* 0x00005e00c2007a0c */ /* 0x000fc60007741270 */
[----:B------:R3:W-:Y:S01]  /*112ce0*/  @P1 STG.E [R230.64], R241 ;  /* 0x000000f1e6001986 */ /* 0x0007e2000c101904 */
[----:B------:R-:W-:-:S03]  /*112cf0*/  IADD3 R234, R2, c[0x0][0x198], RZ ;  /* 0x0000660002ea7a10 */ /* 0x000fc60007ffe0ff */
[----:B------:R4:W-:Y:S04]  /*112d00*/  @P3 STG.E [R232.64], R237 ;  /* 0x000000ede8003986 */ /* 0x0009e8000c101904 */
[----:B-1----:R-:W2:Y:S04]  /*112d10*/  LDL.LU R242, [R1+0x1ab0] ;  /* 0x001ab00001f27983 */ /* 0x002ea80000300800 */
[----:B---3--:R-:W3:Y:S01]  /*112d20*/  LDL.LU R241, [R1+0x1610] ;  /* 0x0016100001f17983 */ /* 0x008ee20000300800 */
[----:B------:R-:W-:-:S03]  /*112d30*/  IMAD.WIDE R228, R2, 0x4, R12 ;  /* 0x0000000402e47825 */ /* 0x000fc600078e020c */
[----:B----4-:R-:W4:Y:S01]  /*112d40*/  LDL.LU R237, [R1+0x1600] ;  /* 0x0016000001ed7983 */ /* 0x010f220000300800 */
        /* <DEDUP_REMOVED lines=18> */
[----:B------:R1:W-:Y:S01]  /*112e70*/  @P3 STG.E [R228.64], R239 ;  /* 0x000000efe4003986 */ /* 0x0003e2000c101904 */
[----:B------:R-:W-:Y:S01]  /*112e80*/  ISETP.GE.AND P1, PT, R235, c[0x0][0x17c], PT ;  /* 0x00005f00eb007a0c */ /* 0x000fe20003f26270 */
[C---:B-1----:R-:W-:Y:S02]  /*112e90*/  IMAD.WIDE R2, R234.reuse, 0x4, R210 ;  /* 0x00000004ea027825 */ /* 0x042fe400078e02d2 */
[----:B------:R-:W2:Y:S02]  /*112ea0*/  LDL.LU R248, [R1+0x1b04] ;  /* 0x001b040001f87983 */ /* 0x000ea40000300800 */
[----:B------:R-:W-:-:S02]  /*112eb0*/  IMAD.WIDE R228, R234, 0x4, R208 ;  /* 0x00000004eae47825 */ /* 0x000fc400078e02d0 */
[----:B------:R-:W2:Y:S01]  /*112ec0*/  LDL.LU R239, [R1+0x1af4] ;  /* 0x001af40001ef7983 */ /* 0x000ea20000300800 */
[----:B------:R-:W-:-:S03]  /*112ed0*/  ISETP.LT.AND P6, PT, R179, c[0x0][0x178], !P6 ;  /* 0x00005e00b3007a0c */ /* 0x000fc600077c1270 */
[----:B------:R1:W-:Y:S01]  /*112ee0*/  @P0 STG.E [R2.64], R243 ;  /* 0x000000f302000986 */ /* 0x0003e2000c101904 */
[----:B------:R-:W-:Y:S01]  /*112ef0*/  IMAD.WIDE R232, R234, 0x4, R12 ;  /* 0x00000004eae87825 */ /* 0x000fe200078e020c */
[----:B------:R-:W-:Y:S02]  /*112f00*/  ISETP.LT.AND P3, PT, R194, c[0x0][0x178], !P1 ;  /* 0x00005e00c2007a0c */ /* 0x000fe40004f61270 */
[----:B------:R3:W-:Y:S01]  /*112f10*/  @P2 STG.E [R228.64], R242 ;  /* 0x000000f2e4002986 */ /* 0x0007e2000c101904 */
[----:B------:R-:W-:-:S03]  /*112f20*/  IADD3 R235, R234, c[0x0][0x198], RZ ;  /* 0x00006600eaeb7a10 */ /* 0x000fc60007ffe0ff */
[----:B-1----:R-:W2:Y:S04]  /*112f30*/  LDL.LU R243, [R1+0x5628] ;  /* 0x0056280001f37983 */ /* 0x002ea80000300800 */
[----:B---3--:R1:W-:Y:S01]  /*112f40*/  @P5 STG.E [R230.64], R241 ;  /* 0x000000f1e6005986 */ /* 0x0083e2000c101904 */
[----:B------:R-:W-:-:S03]  /*112f50*/  IMAD.WIDE R2, R234, 0x4, R10 ;  /* 0x00000004ea027825 */ /* 0x000fc600078e020a */
[----:B----4-:R3:W-:Y:S01]  /*112f60*/  @P4 STG.E [R232.64], R237 ;  /* 0x000000ede8004986 */ /* 0x0107e2000c101904 */
[----:B------:R-:W-:-:S03]  /*112f70*/  IMAD.WIDE R228, R235, 0x4, R6 ;  /* 0x00000004ebe47825 */ /* 0x000fc600078e0206 */
[----:B-1----:R-:W4:Y:S04]  /*112f80*/  LDL.LU R241, [R1+0x1614] ;  /* 0x0016140001f17983 */ /* 0x002f280000300800 */
[----:B---3--:R-:W3:Y:S04]  /*112f90*/  LDL.LU R237, [R1+0x1604] ;  /* 0x0016040001ed7983 */ /* 0x008ee80000300800 */
        /* <DEDUP_REMOVED lines=18> */
[----:B------:R1:W-:Y:S04]  /*1130c0*/  @P0 STG.E [R228.64], R239 ;  /* 0x000000efe4000986 */ /* 0x0003e8000c101904 */
[----:B------:R1:W-:Y:S02]  /*1130d0*/  @P4 STG.E [R230.64], R238 ;  /* 0x000000eee6004986 */ /* 0x0003e4000c101904 */
[----:B-1----:R-:W-:Y:S02]  /*1130e0*/  IMAD.WIDE R2, R235, 0x4, R14 ;  /* 0x00000004eb027825 */ /* 0x002fe400078e020e */
[----:B------:R-:W2:Y:S01]  /*1130f0*/  LDL.LU R248, [R1+0xbb8] ;  /* 0x000bb80001f87983 */ /* 0x000ea20000300800 */
[----:B------:R-:W-:-:S03]  /*113100*/  ISETP.GE.AND P5, PT, R243, c[0x0][0x17c], PT ;  /* 0x00005f00f3007a0c */ /* 0x000fc60003fa6270 */
[----:B------:R1:W-:Y:S01]  /*113110*/  @P2 STG.E [R232.64], R240 ;  /* 0x000000f0e8002986 */ /* 0x0003e2000c101904 */
[----:B------:R-:W-:Y:S01]  /*113120*/  IMAD.WIDE R228, R235, 0x4, R12 ;  /* 0x00000004ebe47825 */ /* 0x000fe200078e020c */
[----:B------:R-:W-:Y:S02]  /*113130*/  ISETP.LT.AND P0, PT, R194, c[0x0][0x178], !P5 ;  /* 0x00005e00c2007a0c */ /* 0x000fe40006f01270 */
[----:B------:R-:W2:Y:S01]  /*113140*/  LDL.LU R238, [R1+0x778] ;  /* 0x0007780001ee7983 */ /* 0x000ea20000300800 */
[----:B------:R-:W-:-:S03]  /*113150*/  ISETP.LT.AND P2, PT, R227, c[0x0][0x178], !P5 ;  /* 0x00005e00e3007a0c */ /* 0x000fc60006f41270 */
[----:B-1----:R-:W2:Y:S04]  /*113160*/  LDL.LU R240, [R1+0x598] ;  /* 0x0005980001f07983 */ /* 0x002ea80000300800 */
[----:B----4-:R1:W-:Y:S04]  /*113170*/  @P3 STG.E [R2.64], R241 ;  /* 0x000000f102003986 */ /* 0x0103e8000c101904 */
[----:B---3--:R3:W-:Y:S04]  /*113180*/  @P6 STG.E [R228.64], R237 ;  /* 0x000000ede4006986 */ /* 0x0087e8000c101904 */
[----:B------:R-:W4:Y:S01]  /*113190*/  LDL.LU R243, [R1+0x3b8] ;  /* 0x0003b80001f37983 */ /* 0x000f220000300800 */
[----:B-1----:R-:W-:-:S03]  /*1131a0*/  IADD3 R2, R235, c[0x0][0x198], RZ ;  /* 0x00006600eb027a10 */ /* 0x002fc60007ffe0ff */
[----:B------:R-:W4:Y:S01]  /*1131b0*/  LDL.LU R241, [R1+0x3a8] ;  /* 0x0003a80001f17983 */ /* 0x000f220000300800 */
[----:B---3--:R-:W-:-:S04]  /*1131c0*/  IMAD.WIDE R228, R235, 0x4, R10 ;  /* 0x00000004ebe47825 */ /* 0x008fc800078e020a */
[C---:B------:R-:W-:Y:S01]  /*1131d0*/  IMAD.WIDE R230, R2.reuse, 0x4, R6 ;  /* 0x0000000402e67825 */ /* 0x040fe200078e0206 */
[----:B------:R1:W-:Y:S03]  /*1131e0*/  @P1 STG.E [R228.64], R247 ;  /* 0x000000f7e4001986 */ /* 0x0003e6000c101904 */
[----:B------:R-:W-:Y:S01]  /*1131f0*/  IMAD.WIDE R232, R2, 0x4, R4 ;  /* 0x0000000402e87825 */ /* 0x000fe200078e0204 */
[----:B------:R-:W-:Y:S04]  /*113200*/  @P0 STG.E [R230.64], R242 ;  /* 0x000000f2e6000986 */ /* 0x000fe8000c101904 */
[----:B-1----:R-:W3:Y:S04]  /*113210*/  LDL.LU R247, [R1+0x57e8] ;  /* 0x0057e80001f77983 */ /* 0x002ee80000300800 */
[----:B------:R-:W3:Y:S04]  /*113220*/  LDL.LU R239, [R1+0xbbc] ;  /* 0x000bbc0001ef7983 */ /* 0x000ee80000300800 */
[----:B------:R-:W3:Y:S04]  /*113230*/  LDL.LU R237, [R1+0x3bc] ;  /* 0x0003bc0001ed7983 */ /* 0x000ee80000300800 */
[----:B--2---:R1:W-:Y:S04]  /*113240*/  @P2 STG.E [R232.64], R236 ;  /* 0x000000ece8002986 */ /* 0x0043e8000c101904 */
[----:B-1----:R-:W2:Y:S01]  /*113250*/  LDL.LU R236, [R1+0x121c] ;  /* 0x00121c0001ec7983 */ /* 0x002ea20000300800 */
        /* <DEDUP_REMOVED lines=13> */
[----:B------:R1:W-:Y:S02]  /*113330*/  @P3 STG.E [R230.64], R238 ;  /* 0x000000eee6003986 */ /* 0x0003e4000c101904 */
[----:B-1----:R-:W-:-:S02]  /*113340*/  IMAD.WIDE R228, R2, 0x4, R10 ;  /* 0x0000000402e47825 */ /* 0x002fc400078e020a */
[----:B------:R1:W-:Y:S01]  /*113350*/  @P6 STG.E [R232.64], R240 ;  /* 0x000000f0e8006986 */ /* 0x0003e2000c101904 */
[----:B------:R-:W-:-:S03]  /*113360*/  ISETP.LT.AND P6, PT, R194, c[0x0][0x178], !P1 ;  /* 0x00005e00c2007a0c */ /* 0x000fc60004fc1270 */
[----:B------:R-:W3:Y:S01]  /*113370*/  LDL.LU R238, [R1+0x77c] ;  /* 0x00077c0001ee7983 */ /* 0x000ee20000300800 */
[----:B------:R-:W-:-:S04]  /*113380*/  IMAD.WIDE R230, R2, 0x4, R12 ;  /* 0x0000000402e67825 */ /* 0x000fc800078e020c */
[C---:B-1----:R-:W-:Y:S01]  /*113390*/  IMAD.WIDE R232, R2.reuse, 0x4, R14 ;  /* 0x0000000402e87825 */ /* 0x042fe200078e020e */
[----:B------:R-:W-:Y:S01]  /*1133a0*/  IADD3 R2, R2, c[0x0][0x198], RZ ;  /* 0x0000660002027a10 */ /* 0x000fe20007ffe0ff */
[----:B------:R-:W3:Y:S04]  /*1133b0*/  LDL.LU R240, [R1+0x59c] ;  /* 0x00059c0001f07983 */ /* 0x000ee80000300800 */
[----:B----4-:R-:W-:Y:S04]  /*1133c0*/  @P0 STG.E [R232.64], R243 ;  /* 0x000000f3e8000986 */ /* 0x010fe8000c101904 */
[----:B------:R1:W-:Y:S04]  /*1133d0*/  @P2 STG.E [R230.64], R241 ;  /* 0x000000f1e6002986 */ /* 0x0003e8000c101904 */
[----:B------:R4:W-:Y:S04]  /*1133e0*/  @P5 STG.E [R228.64], R246 ;  /* 0x000000f6e4005986 */ /* 0x0009e8000c101904 */
[----:B------:R-:W3:Y:S04]  /*1133f0*/  LDL.LU R235, [R1+0x5634] ;  /* 0x0056340001eb7983 */ /* 0x000ee80000300800 */
[----:B-1----:R-:W3:Y:S01]  /*113400*/  LDL.LU R241, [R1+0x3ac] ;  /* 0x0003ac0001f17983 */ /* 0x002ee20000300800 */
[----:B----4-:R-:W-:-:S05]  /*113410*/  IMAD.WIDE R228, R2, 0x4, R6 ;  /* 0x0000000402e47825 */ /* 0x010fca00078e0206 */
[----:B--2---:R1:W-:Y:S04]  /*113420*/  @P6 STG.E [R228.64], R236 ;  /* 0x000000ece4006986 */ /* 0x0043e8000c101904 */
[----:B-1----:R-:W2:Y:S01]  /*113430*/  LDL.LU R236, [R1+0x1a98] ;  /* 0x001a980001ec7983 */ /* 0x002ea20000300800 */
[----:B------:R-:W-:Y:S02]  /*113440*/  ISETP.LT.AND P3, PT, R227, c[0x0][0x178], !P1 ;  /* 0x00005e00e3007a0c */ /* 0x000fe40004f61270 */
[----:B------:R-:W-:Y:S01]  /*113450*/  ISETP.LT.AND P4, PT, R123, c[0x0][0x178], !P1 ;  /* 0x00005e007b007a0c */ /* 0x000fe20004f81270 */
[C---:B------:R-:W-:Y:S01]  /*113460*/  IMAD.WIDE R230, R2.reuse, 0x4, R4 ;  /* 0x0000000402e67825 */ /* 0x040fe200078e0204 */
[----:B------:R-:W-:Y:S01]  /*113470*/  ISETP.LT.AND P2, PT, R195, c[0x0][0x178], !P1 ;  /* 0x00005e00c3007a0c */ /* 0x000fe20004f41270 */
[----:B------:R-:W4:Y:S01]  /*113480*/  LDL.LU R248, [R1+0x1a78] ;  /* 0x001a780001f87983 */ /* 0x000f220000300800 */
[----:B------:R-:W-:Y:S01]  /*113490*/  ISETP.LT.AND P0, PT, R75, c[0x0][0x178], !P1 ;  /* 0x00005e004b007a0c */ /* 0x000fe20004f01270 */
[----:B------:R-:W-:Y:S01]  /*1134a0*/  IMAD.WIDE R232, R2, 0x4, R8 ;  /* 0x0000000402e87825 */ /* 0x000fe200078e0208 */
[----:B------:R-:W-:-:S03]  /*1134b0*/  ISETP.LT.AND P5, PT, R139, c[0x0][0x178], !P1 ;  /* 0x00005e008b007a0c */ /* 0x000fc60004fa1270 */
[C---:B------:R-:W-:Y:S01]  /*1134c0*/  IMAD.WIDE R228, R2.reuse, 0x4, R210 ;  /* 0x0000000402e47825 */ /* 0x040fe200078e02d2 */
[----:B---3--:R-:W-:Y:S01]  /*1134d0*/  ISETP.GE.AND P6, PT, R3, c[0x0][0x17c], PT ;  /* 0x00005f0003007a0c */ /* 0x008fe20003fc6270 */
[----:B------:R1:W-:Y:S01]  /*1134e0*/  @P3 STG.E [R230.64], R242 ;  /* 0x000000f2e6003986 */ /* 0x0003e2000c101904 */
[----:B------:R-:W-:Y:S02]  /*1134f0*/  ISETP.LT.AND P3, PT, R155, c[0x0][0x178], !P1 ;  /* 0x00005e009b007a0c */ /* 0x000fe40004f61270 */
[----:B------:R-:W-:Y:S01]  /*113500*/  ISETP.LT.AND P1, PT, R179, c[0x0][0x178], !P1 ;  /* 0x00005e00b3007a0c */ /* 0x000fe20004f21270 */
[----:B------:R3:W-:Y:S01]  /*113510*/  @P4 STG.E [R232.64], R239 ;  /* 0x000000efe8004986 */ /* 0x0007e2000c101904 */
[----:B------:R-:W-:-:S03]  /*113520*/  IADD3 R234, R2, c[0x0][0x198], RZ ;  /* 0x0000660002ea7a10 */ /* 0x000fc60007ffe0ff */
[----:B-1----:R-:W4:Y:S01]  /*113530*/  LDL.LU R242, [R1+0x1468] ;  /* 0x0014680001f27983 */ /* 0x002f220000300800 */
[----:B------:R-:W-:-:S03]  /*113540*/  IMAD.WIDE R230, R2, 0x4, R208 ;  /* 0x0000000402e67825 */ /* 0x000fc600078e02d0 */
[----:B------:R1:W-:Y:S01]  /*113550*/  @P2 STG.E [R228.64], R238 ;  /* 0x000000eee4002986 */ /* 0x0003e2000c101904 */
[----:B------:R-:W-:Y:S01]  /*113560*/  ISETP.LT.AND P2, PT, R194, c[0x0][0x178], !P6 ;  /* 0x00005e00c2007a0c */ /* 0x000fe20007741270 */
[C---:B---3--:R-:W-:Y:S02]  /*113570*/  IMAD.WIDE R232, R2.reuse, 0x4, R14 ;  /* 0x0000000402e87825 */ /* 0x048fe400078e020e */
[----:B------:R-:W3:Y:S04]  /*113580*/  LDL.LU R249, [R1+0xf88] ;  /* 0x000f880001f97983 */ /* 0x000ee80000300800 */
[----:B------:R1:W-:Y:S04]  /*113590*/  @P0 STG.E [R230.64], R240 ;  /* 0x000000f0e6000986 */ /* 0x0003e8000c101904 */
[----:B------:R-:W3:Y:S01]  /*1135a0*/  LDL.LU R243, [R1+0x9d8] ;  /* 0x0009d80001f37983 */ /* 0x000ee20000300800 */
[----:B-1----:R-:W-:-:S03]  /*1135b0*/  IMAD.WIDE R228, R2, 0x4, R12 ;  /* 0x0000000402e47825 */ /* 0x002fc600078e020c */
[----:B------:R1:W-:Y:S01]  /*1135c0*/  @P5 STG.E [R232.64], R237 ;  /* 0x000000ede8005986 */ /* 0x0003e2000c101904 */
[----:B------:R-:W-:-:S03]  /*1135d0*/  IMAD.WIDE R2, R2, 0x4, R10 ;  /* 0x0000000402027825 */ /* 0x000fc600078e020a */
[----:B------:R-:W3:Y:S01]  /*1135e0*/  LDL.LU R240, [R1+0x788] ;  /* 0x0007880001f07983 */ /* 0x000ee20000300800 */
[----:B------:R-:W-:-:S03]  /*1135f0*/  IMAD.WIDE R230, R234, 0x4, R6 ;  /* 0x00000004eae67825 */ /* 0x000fc600078e0206 */
[----:B-1----:R-:W3:Y:S04]  /*113600*/  LDL.LU R237, [R1+0x5a8] ;  /* 0x0005a80001ed7983 */ /* 0x002ee80000300800 */
        /* <DEDUP_REMOVED lines=9> */
[C---:B------:R-:W-:Y:S01]  /*1136a0*/  IMAD.WIDE R2, R234.reuse, 0x4, R4 ;  /* 0x00000004ea027825 */ /* 0x040fe200078e0204 */
[----:B------:R-:W-:Y:S02]  /*1136b0*/  ISETP.LT.AND P1, PT, R195, c[0x0][0x178], !P6 ;  /* 0x00005e00c3007a0c */ /* 0x000fe40007721270 */
[----:B------:R-:W-:Y:S01]  /*1136c0*/  ISETP.LT.AND P2, PT, R75, c[0x0][0x178], !P6 ;  /* 0x00005e004b007a0c */ /* 0x000fe20007741270 */
[----:B------:R-:W-:Y:S01]  /*1136d0*/  IMAD.WIDE R228, R234, 0x4, R8 ;  /* 0x00000004eae47825 */ /* 0x000fe200078e0208 */
[----:B------:R-:W-:-:S05]  /*1136e0*/  ISETP.LT.AND P3, PT, R155, c[0x0][0x178], !P6 ;  /* 0x00005e009b007a0c */ /* 0x000fca0007761270 */
[----:B----4-:R1:W-:Y:S01]  /*1136f0*/  @P5 STG.E [R2.64], R248 ;  /* 0x000000f802005986 */ /* 0x0103e2000c101904 */
[----:B------:R-:W-:Y:S02]  /*113700*/  ISETP.LT.AND P5, PT, R139, c[0x0][0x178], !P6 ;  /* 0x00005e008b007a0c */ /* 0x000fe400077a1270 */
[----:B------:R-:W-:Y:S01]  /*113710*/  ISETP.GE.AND P0, PT, R235, c[0x0][0x17c], PT ;  /* 0x00005f00eb007a0c */ /* 0x000fe20003f06270 */
[----:B------:R4:W-:Y:S01]  /*113720*/  @P4 STG.E [R228.64], R242 ;  /* 0x000000f2e4004986 */ /* 0x0009e2000c101904 */
[----:B------:R-:W-:Y:S01]  /*113730*/  ISETP.LT.AND P6, PT, R179, c[0x0][0x178], !P6 ;  /* 0x00005e00b3007a0c */ /* 0x000fe200077c1270 */
[----:B------:R-:W-:Y:S01]  /*113740*/  IMAD.WIDE R230, R234, 0x4, R14 ;  /* 0x00000004eae67825 */ /* 0x000fe200078e020e */
[----:B------:R-:W-:Y:S01]  /*113750*/  ISETP.LT.AND P4, PT, R194, c[0x0][0x178], !P0 ;  /* 0x00005e00c2007a0c */ /* 0x000fe20004781270 */
[----:B-1----:R-:W2:Y:S02]  /*113760*/  LDL.LU R248, [R1+0x1a7c] ;  /* 0x001a7c0001f87983 */ /* 0x002ea40000300800 */
[----:B------:R-:W-:-:S02]  /*113770*/  IMAD.WIDE R2, R234, 0x4, R210 ;  /* 0x00000004ea027825 */ /* 0x000fc400078e02d2 */
[----:B------:R-:W2:Y:S02]  /*113780*/  LDL.LU R244, [R1+0x563c] ;  /* 0x00563c0001f47983 */ /* 0x000ea40000300800 */
[C---:B----4-:R-:W-:Y:S02]  /*113790*/  IMAD.WIDE R228, R234.reuse, 0x4, R208 ;  /* 0x00000004eae47825 */ /* 0x050fe400078e02d0 */
[----:B------:R-:W4:Y:S02]  /*1137a0*/  LDL.LU R242, [R1+0x146c] ;  /* 0x00146c0001f27983 */ /* 0x000f240000300800 */
[C---:B------:R-:W-:Y:S01]  /*1137b0*/  IMAD.WIDE R232, R234.reuse, 0x4, R12 ;  /* 0x00000004eae87825 */ /* 0x040fe200078e020c */
[C---:B------:R-:W-:Y:S01]  /*1137c0*/  IADD3 R235, R234.reuse, c[0x0][0x198], RZ ;  /* 0x00006600eaeb7a10 */ /* 0x040fe20007ffe0ff */
[----:B---3--:R1:W-:Y:S04]  /*1137d0*/  @P1 STG.E [R2.64], R249 ;  /* 0x000000f902001986 */ /* 0x0083e8000c101904 */
[----:B------:R3:W-:Y:S04]  /*1137e0*/  @P2 STG.E [R228.64], R243 ;  /* 0x000000f3e4002986 */ /* 0x0007e8000c101904 */
[----:B------:R3:W-:Y:S01]  /*1137f0*/  @P5 STG.E [R230.64], R240 ;  /* 0x000000f0e6005986 */ /* 0x0007e2000c101904 */
[----:B-1----:R-:W-:-:S03]  /*113800*/  IMAD.WIDE R2, R234, 0x4, R10 ;  /* 0x00000004ea027825 */ /* 0x002fc600078e020a */
[----:B------:R1:W-:Y:S01]  /*113810*/  @P3 STG.E [R232.64], R237 ;  /* 0x000000ede8003986 */ /* 0x0003e2000c101904 */
[----:B---3--:R-:W-:-:S03]  /*113820*/  IMAD.WIDE R228, R235, 0x4, R6 ;  /* 0x00000004ebe47825 */ /* 0x008fc600078e0206 */
[----:B------:R-:W3:Y:S04]  /*113830*/  LDL.LU R240, [R1+0x78c] ;  /* 0x00078c0001f07983 */ /* 0x000ee80000300800 */
[----:B-1----:R-:W3:Y:S04]  /*113840*/  LDL.LU R237, [R1+0x5ac] ;  /* 0x0005ac0001ed7983 */ /* 0x002ee80000300800 */
[----:B------:R1:W-:Y:S04]  /*113850*/  @P6 STG.E [R2.64], R241 ;  /* 0x000000f102006986 */ /* 0x0003e8000c101904 */
[----:B-1----:R-:W3:Y:S04]  /*113860*/  LDL.LU R241, [R1+0x17c] ;  /* 0x00017c0001f17983 */ /* 0x002ee80000300800 */
[----:B------:R-:W3:Y:S04]  /*113870*/  LDL.LU R234, [R1+0x5638] ;  /* 0x0056380001ea7983 */ /* 0x000ee80000300800 */
        /* <DEDUP_REMOVED lines=14> */
[----:B------:R-:W-:-:S03]  /*113960*/  ISETP.GE.AND P1, PT, R244, c[0x0][0x17c], PT ;  /* 0x00005f00f4007a0c */ /* 0x000fc60003f26270 */
[----:B------:R-:W-:Y:S01]  /*113970*/  IMAD.WIDE R232, R235, 0x4, R208 ;  /* 0x00000004ebe87825 */ /* 0x000fe200078e02d0 */
[----:B------:R-:W-:Y:S01]  /*113980*/  ISETP.LT.AND P0, PT, R179, c[0x0][0x178], !P0 ;  /* 0x00005e00b3007a0c */ /* 0x000fe20004701270 */
[----:B----4-:R4:W-:Y:S01]  /*113990*/  @P2 STG.E [R228.64], R242 ;  /* 0x000000f2e4002986 */ /* 0x0109e2000c101904 */
[----:B------:R-:W-:-:S03]  /*1139a0*/  ISETP.LT.AND P2, PT, R194, c[0x0][0x178], !P1 ;  /* 0x00005e00c2007a0c */ /* 0x000fc60004f41270 */
[----:B------:R4:W-:Y:S01]  /*1139b0*/  @P5 STG.E [R230.64], R239 ;  /* 0x000000efe6005986 */ /* 0x0009e2000c101904 */
[----:B-1----:R-:W-:-:S03]  /*1139c0*/  IMAD.WIDE R2, R235, 0x4, R14 ;  /* 0x00000004eb027825 */ /* 0x002fc600078e020e */
[----:B------:R1:W-:Y:S01]  /*1139d0*/  @P3 STG.E [R232.64], R238 ;  /* 0x000000eee8003986 */ /* 0x0003e2000c101904 */
[----:B------:R-:W-:Y:S01]  /*1139e0*/  ISETP.LT.AND P3, PT, R227, c[0x0][0x178], !P1 ;  /* 0x00005e00e3007a0c */ /* 0x000fe20004f61270 */
[C---:B----4-:R-:W-:Y:S02]  /*1139f0*/  IMAD.WIDE R228, R235.reuse, 0x4, R12 ;  /* 0x00000004ebe47825 */ /* 0x050fe400078e020c */
[----:B------:R-:W4:Y:S04]  /*113a00*/  LDL.LU R239, [R1+0x1a88] ;  /* 0x001a880001ef7983 */ /* 0x000f280000300800 */
[----:B-1----:R-:W4:Y:S01]  /*113a10*/  LDL.LU R238, [R1+0x1478] ;  /* 0x0014780001ee7983 */ /* 0x002f220000300800 */
[----:B------:R-:W-:-:S03]  /*113a20*/  IADD3 R232, R235, c[0x0][0x198], RZ ;  /* 0x00006600ebe87a10 */ /* 0x000fc60007ffe0ff */
[----:B---3--:R1:W-:Y:S02]  /*113a30*/  @P6 STG.E [R2.64], R240 ;  /* 0x000000f002006986 */ /* 0x0083e4000c101904 */
[----:B------:R-:W-:Y:S02]  /*113a40*/  IMAD.WIDE R230, R232, 0x4, R4 ;  /* 0x00000004e8e67825 */ /* 0x000fe400078e0204 */
[----:B------:R-:W3:Y:S04]  /*113a50*/  LDL.LU R248, [R1+0x1208] ;  /* 0x0012080001f87983 */ /* 0x000ee80000300800 */
[----:B------:R1:W-:Y:S02]  /*113a60*/  @P4 STG.E [R228.64], R237 ;  /* 0x000000ede4004986 */ /* 0x0003e4000c101904 */
[----:B-1----:R-:W-:-:S02]  /*113a70*/  IMAD.WIDE R2, R235, 0x4, R10 ;  /* 0x00000004eb027825 */ /* 0x002fc400078e020a */
[----:B------:R-:W3:Y:S02]  /*113a80*/  LDL.LU R240, [R1+0xbc8] ;  /* 0x000bc80001f07983 */ /* 0x000ee40000300800 */
[----:B------:R-:W-:Y:S02]  /*113a90*/  IMAD.WIDE R228, R232, 0x4, R6 ;  /* 0x00000004e8e47825 */ /* 0x000fe400078e0206 */
        /* <DEDUP_REMOVED lines=10> */
[C---:B------:R-:W-:Y:S01]  /*113b40*/  IMAD.WIDE R2, R232.reuse, 0x4, R8 ;  /* 0x00000004e8027825 */ /* 0x040fe200078e0208 */
[----:B------:R-:W-:Y:S02]  /*113b50*/  ISETP.LT.AND P2, PT, R139, c[0x0][0x178], !P1 ;  /* 0x00005e008b007a0c */ /* 0x000fe40004f41270 */
[----:B------:R-:W-:Y:S01]  /*113b60*/  ISETP.LT.AND P3, PT, R155, c[0x0][0x178], !P1 ;  /* 0x00005e009b007a0c */ /* 0x000fe20004f61270 */
[----:B------:R-:W-:Y:S01]  /*113b70*/  IMAD.WIDE R228, R232, 0x4, R210 ;  /* 0x00000004e8e47825 */ /* 0x000fe200078e02d2 */
[----:B------:R-:W-:Y:S02]  /*113b80*/  ISETP.GE.AND P0, PT, R234, c[0x0][0x17c], PT ;  /* 0x00005f00ea007a0c */ /* 0x000fe40003f06270 */
[----:B------:R-:W-:Y:S01]  /*113b90*/  ISETP.LT.AND P1, PT, R179, c[0x0][0x178], !P1 ;  /* 0x00005e00b3007a0c */ /* 0x000fe20004f21270 */
[----:B------:R-:W-:Y:S01]  /*113ba0*/  IMAD.WIDE R230, R232, 0x4, R208 ;  /* 0x00000004e8e67825 */ /* 0x000fe200078e02d0 */
[----:B------:R-:W2:Y:S04]  /*113bb0*/  LDL.LU R234, [R1+0x5640] ;  /* 0x0056400001ea7983 */ /* 0x000ea80000300800 */
[----:B------:R-:W2:Y:S04]  /*113bc0*/  LDL.LU R243, [R1+0x1acc] ;  /* 0x001acc0001f37983 */ /* 0x000ea80000300800 */
[----:B------:R1:W-:Y:S04]  /*113bd0*/  @P5 STG.E [R2.64], R249 ;  /* 0x000000f902005986 */ /* 0x0003e8000c101904 */
[----:B----4-:R4:W-:Y:S04]  /*113be0*/  @P4 STG.E [R228.64], R239 ;  /* 0x000000efe4004986 */ /* 0x0109e8000c101904 */
[----:B------:R4:W-:Y:S01]  /*113bf0*/  @P6 STG.E [R230.64], R238 ;  /* 0x000000eee6006986 */ /* 0x0009e2000c101904 */
[----:B------:R-:W-:Y:S01]  /*113c00*/  ISETP.LT.AND P6, PT, R194, c[0x0][0x178], !P0 ;  /* 0x00005e00c2007a0c */ /* 0x000fe200047c1270 */
[----:B-1----:R-:W-:-:S02]  /*113c10*/  IMAD.WIDE R2, R232, 0x4, R10 ;  /* 0x00000004e8027825 */ /* 0x002fc400078e020a */
[----:B----4-:R-:W4:Y:S02]  /*113c20*/  LDL.LU R239, [R1+0x1a8c] ;  /* 0x001a8c0001ef7983 */ /* 0x010f240000300800 */
[C---:B------:R-:W-:Y:S02]  /*113c30*/  IMAD.WIDE R228, R232.reuse, 0x4, R12 ;  /* 0x00000004e8e47825 */ /* 0x040fe400078e020c */
[----:B------:R-:W4:Y:S02]  /*113c40*/  LDL.LU R238, [R1+0x147c] ;  /* 0x00147c0001ee7983 */ /* 0x000f240000300800 */
[C---:B------:R-:W-:Y:S01]  /*113c50*/  IMAD.WIDE R230, R232.reuse, 0x4, R14 ;  /* 0x00000004e8e67825 */ /* 0x040fe200078e020e */
[----:B------:R-:W-:Y:S01]  /*113c60*/  IADD3 R232, R232, c[0x0][0x198], RZ ;  /* 0x00006600e8e87a10 */ /* 0x000fe20007ffe0ff */
[----:B------:R-:W4:Y:S04]  /*113c70*/  LDL.LU R233, [R1+0x5644] ;  /* 0x0056440001e97983 */ /* 0x000f280000300800 */
[----:B---3--:R-:W-:Y:S04]  /*113c80*/  @P2 STG.E [R230.64], R248 ;  /* 0x000000f8e6002986 */ /* 0x008fe8000c101904 */
[----:B------:R1:W-:Y:S04]  /*113c90*/  @P3 STG.E [R228.64], R240 ;  /* 0x000000f0e4003986 */ /* 0x0003e8000c101904 */
[----:B------:R3:W-:Y:S04]  /*113ca0*/  @P1 STG.E [R2.64], R237 ;  /* 0x000000ed02001986 */ /* 0x0007e8000c101904 */
        /* <DEDUP_REMOVED lines=8> */
[C---:B------:R-:W-:Y:S01]  /*113d30*/  IMAD.WIDE R228, R232.reuse, 0x4, R4 ;  /* 0x00000004e8e47825 */ /* 0x040fe200078e0204 */
[----:B------:R-:W-:Y:S01]  /*113d40*/  ISETP.LT.AND P1, PT, R75, c[0x0][0x178], !P0 ;  /* 0x00005e004b007a0c */ /* 0x000fe20004721270 */
[----:B------:R-:W2:Y:S01]  /*113d50*/  LDL.LU R248, [R1+0x1b08] ;  /* 0x001b080001f87983 */ /* 0x000ea20000300800 */
[----:B------:R-:W-:Y:S01]  /*113d60*/  ISETP.LT.AND P3, PT, R139, c[0x0][0x178], !P0 ;  /* 0x00005e008b007a0c */ /* 0x000fe20004761270 */
[----:B------:R-:W-:Y:S01]  /*113d70*/  IMAD.WIDE R230, R232, 0x4, R8 ;  /* 0x00000004e8e67825 */ /* 0x000fe200078e0208 */
[----:B------:R-:W-:-:S03]  /*113d80*/  ISETP.GE.AND P6, PT, R234, c[0x0][0x17c], PT ;  /* 0x00005f00ea007a0c */ /* 0x000fc60003fc6270 */
[C---:B------:R-:W-:Y:S01]  /*113d90*/  IMAD.WIDE R2, R232.reuse, 0x4, R210 ;  /* 0x00000004e8027825 */ /* 0x040fe200078e02d2 */
[----:B------:R1:W-:Y:S01]  /*113da0*/  @P4 STG.E [R228.64], R243 ;  /* 0x000000f3e4004986 */ /* 0x0003e2000c101904 */
[----:B------:R-:W-:Y:S02]  /*113db0*/  ISETP.LT.AND P4, PT, R155, c[0x0][0x178], !P0 ;  /* 0x00005e009b007a0c */ /* 0x000fe40004781270 */
[----:B------:R-:W-:Y:S01]  /*113dc0*/  ISETP.LT.AND P0, PT, R179, c[0x0][0x178], !P0 ;  /* 0x00005e00b3007a0c */ /* 0x000fe20004701270 */
[----:B------:R4:W-:Y:S01]  /*113dd0*/  @P5 STG.E [R230.64], R242 ;  /* 0x000000f2e6005986 */ /* 0x0009e2000c101904 */
[C---:B------:R-:W-:Y:S01]  /*113de0*/  IADD3 R234, R232.reuse, c[0x0][0x198], RZ ;  /* 0x00006600e8ea7a10 */ /* 0x040fe20007ffe0ff */
[----:B-1----:R-:W-:Y:S02]  /*113df0*/  IMAD.WIDE R228, R232, 0x4, R208 ;  /* 0x00000004e8e47825 */ /* 0x002fe400078e02d0 */
[----:B----4-:R1:W-:Y:S01]  /*113e00*/  @P2 STG.E [R2.64], R239 ;  /* 0x000000ef02002986 */ /* 0x0103e2000c101904 */
[----:B------:R-:W-:-:S03]  /*113e10*/  ISETP.LT.AND P2, PT, R194, c[0x0][0x178], !P6 ;  /* 0x00005e00c2007a0c */ /* 0x000fc60007741270 */
[----:B------:R-:W4:Y:S01]  /*113e20*/  LDL.LU R242, [R1+0x1af8] ;  /* 0x001af80001f27983 */ /* 0x000f220000300800 */
[----:B------:R-:W-:-:S03]  /*113e30*/  IMAD.WIDE R230, R232, 0x4, R14 ;  /* 0x00000004e8e67825 */ /* 0x000fc600078e020e */
[----:B------:R-:W4:Y:S04]  /*113e40*/  LDL.LU R249, [R1+0x1ad8] ;  /* 0x001ad80001f97983 */ /* 0x000f280000300800 */
[----:B------:R3:W-:Y:S01]  /*113e50*/  @P1 STG.E [R228.64], R238 ;  /* 0x000000eee4001986 */ /* 0x0007e2000c101904 */
[----:B-1----:R-:W-:-:S03]  /*113e60*/  IMAD.WIDE R2, R232, 0x4, R12 ;  /* 0x00000004e8027825 */ /* 0x002fc600078e020c */
[----:B------:R-:W4:Y:S04]  /*113e70*/  LDL.LU R243, [R1+0x1ab8] ;  /* 0x001ab80001f37983 */ /* 0x000f280000300800 */
[----:B------:R1:W-:Y:S04]  /*113e80*/  @P3 STG.E [R230.64], R241 ;  /* 0x000000f1e6003986 */ /* 0x0003e8000c101904 */
[----:B---3--:R-:W3:Y:S01]  /*113e90*/  LDL.LU R238, [R1+0x1618] ;  /* 0x0016180001ee7983 */ /* 0x008ee20000300800 */
[----:B------:R-:W-:-:S03]  /*113ea0*/  IMAD.WIDE R228, R232, 0x4, R10 ;  /* 0x00000004e8e47825 */ /* 0x000fc600078e020a */
[----:B------:R1:W-:Y:S04]  /*113eb0*/  @P4 STG.E [R2.64], R240 ;  /* 0x000000f002004986 */ /* 0x0003e8000c101904 */
[----:B-1----:R-:W3:Y:S01]  /*113ec0*/  LDL.LU R241, [R1+0x1608] ;  /* 0x0016080001f17983 */ /* 0x002ee20000300800 */
[----:B------:R-:W-:-:S03]  /*113ed0*/  IMAD.WIDE R230, R234, 0x4, R6 ;  /* 0x00000004eae67825 */ /* 0x000fc600078e0206 */
[----:B------:R-:W3:Y:S04]  /*113ee0*/  LDL.LU R239, [R1+0x1adc] ;  /* 0x001adc0001ef7983 */ /* 0x000ee80000300800 */
[----:B------:R1:W-:Y:S04]  /*113ef0*/  @P0 STG.E [R228.64], R237 ;  /* 0x000000ede4000986 */ /* 0x0003e8000c101904 */
[----:B------:R-:W3:Y:S04]  /*113f00*/  LDL.LU R240, [R1+0x1abc] ;  /* 0x001abc0001f07983 */ /* 0x000ee80000300800 */
[----:B-1----:R-:W3:Y:S04]  /*113f10*/  LDL.LU R237, [R1+0x9e8] ;  /* 0x0009e80001ed7983 */ /* 0x002ee80000300800 */
        /* <DEDUP_REMOVED lines=10> */
[----:B------:R-:W-:Y:S02]  /*113fc0*/  ISETP.LT.AND P5, PT, R139, c[0x0][0x178], !P6 ;  /* 0x00005e008b007a0c */ /* 0x000fe400077a1270 */
[----:B------:R-:W-:Y:S02]  /*113fd0*/  ISETP.GE.AND P1, PT, R233, c[0x0][0x17c], PT ;  /* 0x00005f00e9007a0c */ /* 0x000fe40003f26270 */
[----:B------:R-:W-:Y:S01]  /*113fe0*/  ISETP.LT.AND P6, PT, R179, c[0x0][0x178], !P6 ;  /* 0x00005e00b3007a0c */ /* 0x000fe200077c1270 */
[----:B----4-:R4:W-:Y:S01]  /*113ff0*/  @P3 STG.E [R228.64], R242 ;  /* 0x000000f2e4003986 */ /* 0x0109e2000c101904 */
[----:B------:R-:W-:-:S03]  /*114000*/  IMAD.WIDE R230, R234, 0x4, R14 ;  /* 0x00000004eae67825 */ /* 0x000fc600078e020e */
[----:B-1----:R-:W2:Y:S01]  /*114010*/  LDL.LU R248, [R1+0x1b0c] ;  /* 0x001b0c0001f87983 */ /* 0x002ea20000300800 */
[----:B------:R-:W-:-:S03]  /*114020*/  IMAD.WIDE R2, R234, 0x4, R210 ;  /* 0x00000004ea027825 */ /* 0x000fc600078e02d2 */
[----:B------:R-:W2:Y:S01]  /*114030*/  LDL.LU R244, [R1+0x5648] ;  /* 0x0056480001f47983 */ /* 0x000ea20000300800 */
[----:B----4-:R-:W-:-:S03]  /*114040*/  IMAD.WIDE R228, R234, 0x4, R208 ;  /* 0x00000004eae47825 */ /* 0x010fc600078e02d0 */
[----:B------:R-:W4:Y:S01]  /*114050*/  LDL.LU R242, [R1+0x1afc] ;  /* 0x001afc0001f27983 */ /* 0x000f220000300800 */
[----:B------:R-:W-:Y:S01]  /*114060*/  ISETP.LT.AND P3, PT, R194, c[0x0][0x178], !P1 ;  /* 0x00005e00c2007a0c */ /* 0x000fe20004f61270 */
[C---:B------:R-:W-:Y:S01]  /*114070*/  IMAD.WIDE R232, R234.reuse, 0x4, R12 ;  /* 0x00000004eae87825 */ /* 0x040fe200078e020c */
[C---:B------:R-:W-:Y:S01]  /*114080*/  IADD3 R235, R234.reuse, c[0x0][0x198], RZ ;  /* 0x00006600eaeb7a10 */ /* 0x040fe20007ffe0ff */
[----:B------:R1:W-:Y:S04]  /*114090*/  @P0 STG.E [R2.64], R249 ;  /* 0x000000f902000986 */ /* 0x0003e8000c101904 */
[----:B------:R3:W-:Y:S04]  /*1140a0*/  @P2 STG.E [R228.64], R243 ;  /* 0x000000f3e4002986 */ /* 0x0007e8000c101904 */
[----:B---3--:R3:W-:Y:S04]  /*1140b0*/  @P5 STG.E [R230.64], R238 ;  /* 0x000000eee6005986 */ /* 0x0087e8000c101904 */
[----:B------:R3:W-:Y:S01]  /*1140c0*/  @P4 STG.E [R232.64], R241 ;  /* 0x000000f1e8004986 */ /* 0x0007e2000c101904 */
[----:B-1----:R-:W-:-:S04]  /*1140d0*/  IMAD.WIDE R2, R234, 0x4, R10 ;  /* 0x00000004ea027825 */ /* 0x002fc800078e020a */
[----:B------:R-:W-:Y:S01]  /*1140e0*/  IMAD.WIDE R228, R235, 0x4, R6 ;  /* 0x00000004ebe47825 */ /* 0x000fe200078e0206 */
[----:B---3--:R-:W3:Y:S04]  /*1140f0*/  LDL.LU R238, [R1+0x161c] ;  /* 0x00161c0001ee7983 */ /* 0x008ee80000300800 */
[----:B------:R-:W3:Y:S04]  /*114100*/  LDL.LU R241, [R1+0x160c] ;  /* 0x00160c0001f17983 */ /* 0x000ee80000300800 */
        /* <DEDUP_REMOVED lines=30> */
[----:B---3--:R1:W-:Y:S04]  /*1142f0*/  @P3 STG.E [R228.64], R238 ;  /* 0x000000eee4003986 */ /* 0x0083e8000c101904 */
[----:B------:R3:W-:Y:S01]  /*114300*/  @P6 STG.E [R2.64], R241 ;  /* 0x000000f102006986 */ /* 0x0007e2000c101904 */
[----:B------:R-:W-:-:S03]  /*114310*/  IMAD.WIDE R230, R232, 0x4, R4 ;  /* 0x00000004e8e67825 */ /* 0x000fc600078e0204 */
[----:B------:R-:W4:Y:S04]  /*114320*/  LDL.LU R248, [R1+0x390] ;  /* 0x0003900001f87983 */ /* 0x000f280000300800 */
[----:B-1----:R-:W4:Y:S01]  /*114330*/  LDL.LU R238, [R1+0x380] ;  /* 0x0003800001ee7983 */ /* 0x002f220000300800 */
[----:B------:R-:W-:-:S03]  /*114340*/  IMAD.WIDE R228, R232, 0x4, R6 ;  /* 0x00000004e8e47825 */ /* 0x000fc600078e0206 */
[----:B---3--:R-:W3:Y:S01]  /*114350*/  LDL.LU R241, [R1+0x150] ;  /* 0x0001500001f17983 */ /* 0x008ee20000300800 */
[----:B------:R-:W-:-:S03]  /*114360*/  IMAD.WIDE R2, R235, 0x4, R10 ;  /* 0x00000004eb027825 */ /* 0x000fc600078e020a */
[----:B------:R-:W3:Y:S04]  /*114370*/  LDL.LU R242, [R1+0xb94] ;  /* 0x000b940001f27983 */ /* 0x000ee80000300800 */
[----:B------:R1:W-:Y:S04]  /*114380*/  @P1 STG.E [R2.64], R237 ;  /* 0x000000ed02001986 */ /* 0x0003e8000c101904 */
        /* <DEDUP_REMOVED lines=8> */
[----:B------:R-:W-:Y:S02]  /*114410*/  ISETP.GE.AND P1, PT, R234, c[0x0][0x17c], PT ;  /* 0x00005f00ea007a0c */ /* 0x000fe40003f26270 */
[----:B------:R-:W-:Y:S01]  /*114420*/  ISETP.LT.AND P0, PT, R139, c[0x0][0x178], !P5 ;  /* 0x00005e008b007a0c */ /* 0x000fe20006f01270 */
[----:B------:R-:W2:Y:S01]  /*114430*/  LDL.LU R234, [R1+0x564c] ;  /* 0x00564c0001ea7983 */ /* 0x000ea20000300800 */
[C---:B------:R-:W-:Y:S01]  /*114440*/  IMAD.WIDE R228, R232.reuse, 0x4, R210 ;  /* 0x00000004e8e47825 */ /* 0x040fe200078e02d2 */
[----:B------:R-:W-:Y:S02]  /*114450*/  ISETP.LT.AND P2, PT, R155, c[0x0][0x178], !P5 ;  /* 0x00005e009b007a0c */ /* 0x000fe40006f41270 */
[----:B------:R-:W2:Y:S01]  /*114460*/  LDL.LU R243, [R1+0xf14] ;  /* 0x000f140001f37983 */ /* 0x000ea20000300800 */
[----:B------:R-:W-:Y:S01]  /*114470*/  IMAD.WIDE R230, R232, 0x4, R208 ;  /* 0x00000004e8e67825 */ /* 0x000fe200078e02d0 */
[----:B------:R-:W-:-:S02]  /*114480*/  ISETP.LT.AND P5, PT, R179, c[0x0][0x178], !P5 ;  /* 0x00005e00b3007a0c */ /* 0x000fc40006fa1270 */
        /* <DEDUP_REMOVED lines=27> */
[----:B------:R-:W-:Y:S02]  /*114640*/  IMAD.WIDE R2, R232, 0x4, R210 ;  /* 0x00000004e8027825 */ /* 0x000fe400078e02d2 */
[----:B------:R1:W-:Y:S01]  /*114650*/  @P3 STG.E [R228.64], R243 ;  /* 0x000000f3e4003986 */ /* 0x0003e2000c101904 */
[----:B------:R-:W-:-:S03]  /*114660*/  ISETP.GE.AND P6, PT, R234, c[0x0][0x17c], PT ;  /* 0x00005f00ea007a0c */ /* 0x000fc60003fc6270 */
[----:B------:R1:W-:Y:S01]  /*114670*/  @P4 STG.E [R230.64], R242 ;  /* 0x000000f2e6004986 */ /* 0x0003e2000c101904 */
[----:B------:R-:W-:Y:S02]  /*114680*/  ISETP.LT.AND P3, PT, R155, c[0x0][0x178], !P1 ;  /* 0x00005e009b007a0c */ /* 0x000fe40004f61270 */
[----:B------:R-:W-:Y:S01]  /*114690*/  ISETP.LT.AND P1, PT, R179, c[0x0][0x178], !P1 ;  /* 0x00005e00b3007a0c */ /* 0x000fe20004f21270 */
[C---:B-1----:R-:W-:Y:S01]  /*1146a0*/  IMAD.WIDE R228, R232.reuse, 0x4, R208 ;  /* 0x00000004e8e47825 */ /* 0x042fe200078e02d0 */
[----:B------:R-:W2:Y:S03]  /*1146b0*/  LDL.LU R242, [R1+0x1450] ;  /* 0x0014500001f27983 */ /* 0x000ea60000300800 */
[----:B------:R-:W-:Y:S01]  /*1146c0*/  IMAD.WIDE R230, R232, 0x4, R14 ;  /* 0x00000004e8e67825 */ /* 0x000fe200078e020e */
[----:B----4-:R1:W-:Y:S01]  /*1146d0*/  @P2 STG.E [R2.64], R239 ;  /* 0x000000ef02002986 */ /* 0x0103e2000c101904 */
[----:B------:R-:W-:-:S03]  /*1146e0*/  ISETP.LT.AND P2, PT, R194, c[0x0][0x178], !P6 ;  /* 0x00005e00c2007a0c */ /* 0x000fc60007741270 */
[----:B------:R-:W4:Y:S01]  /*1146f0*/  LDL.LU R249, [R1+0x11e0] ;  /* 0x0011e00001f97983 */ /* 0x000f220000300800 */
[----:B------:R-:W-:-:S03]  /*114700*/  IADD3 R234, R232, c[0x0][0x198], RZ ;  /* 0x00006600e8ea7a10 */ /* 0x000fc60007ffe0ff */
[----:B------:R3:W-:Y:S04]  /*114710*/  @P0 STG.E [R228.64], R240 ;  /* 0x000000f0e4000986 */ /* 0x0007e8000c101904 */
[----:B------:R-:W4:Y:S01]  /*114720*/  LDL.LU R243, [R1+0x9c0] ;  /* 0x0009c00001f37983 */ /* 0x000f220000300800 */
[----:B-1----:R-:W-:-:S03]  /*114730*/  IMAD.WIDE R2, R232, 0x4, R12 ;  /* 0x00000004e8027825 */ /* 0x002fc600078e020c */
        /* <DEDUP_REMOVED lines=23> */
[----:B------:R-:W-:Y:S02]  /*1148b0*/  ISETP.GE.AND P0, PT, R233, c[0x0][0x17c], PT ;  /* 0x00005f00e9007a0c */ /* 0x000fe40003f06270 */
[----:B------:R-:W-:Y:S01]  /*1148c0*/  ISETP.LT.AND P6, PT, R179, c[0x0][0x178], !P6 ;  /* 0x00005e00b3007a0c */ /* 0x000fe200077c1270 */
[C---:B-1----:R-:W-:Y:S01]  /*1148d0*/  IMAD.WIDE R2, R234.reuse, 0x4, R210 ;  /* 0x00000004ea027825 */ /* 0x042fe200078e02d2 */
[----:B------:R-:W2:Y:S03]  /*1148e0*/  LDL.LU R248, [R1+0x1b24] ;  /* 0x001b240001f87983 */ /* 0x000ea60000300800 */
[----:B------:R-:W-:Y:S01]  /*1148f0*/  IMAD.WIDE R228, R234, 0x4, R208 ;  /* 0x00000004eae47825 */ /* 0x000fe200078e02d0 */
[----:B------:R-:W2:Y:S01]  /*114900*/  LDL.LU R244, [R1+0x5658] ;  /* 0x0056580001f47983 */ /* 0x000ea20000300800 */
[----:B------:R-:W-:-:S03]  /*114910*/  ISETP.LT.AND P4, PT, R194, c[0x0][0x178], !P0 ;  /* 0x00005e00c2007a0c */ /* 0x000fc60004781270 */
[----:B------:R-:W2:Y:S01]  /*114920*/  LDL.LU R242, [R1+0x1454] ;  /* 0x0014540001f27983 */ /* 0x000ea20000300800 */
[----:B------:R-:W-:-:S03]  /*114930*/  IMAD.WIDE R232, R234, 0x4, R12 ;  /* 0x00000004eae87825 */ /* 0x000fc600078e020c */
[----:B----4-:R1:W-:Y:S01]  /*114940*/  @P1 STG.E [R2.64], R249 ;  /* 0x000000f902001986 */ /* 0x0103e2000c101904 */
[----:B------:R-:W-:-:S03]  /*114950*/  IADD3 R235, R234, c[0x0][0x198], RZ ;  /* 0x00006600eaeb7a10 */ /* 0x000fc60007ffe0ff */
[----:B------:R-:W-:Y:S04]  /*114960*/  @P2 STG.E [R228.64], R243 ;  /* 0x000000f3e4002986 */ /* 0x000fe8000c101904 */
[----:B---3--:R3:W-:Y:S04]  /*114970*/  @P5 STG.E [R230.64], R240 ;  /* 0x000000f0e6005986 */ /* 0x0087e8000c101904 */
[----:B------:R4:W-:Y:S01]  /*114980*/  @P3 STG.E [R232.64], R237 ;  /* 0x000000ede8003986 */ /* 0x0009e2000c101904 */
[----:B-1----:R-:W-:-:S03]  /*114990*/  IMAD.WIDE R2, R234, 0x4, R10 ;  /* 0x00000004ea027825 */ /* 0x002fc600078e020a */
[----:B---3--:R-:W3:Y:S01]  /*1149a0*/  LDL.LU R240, [R1+0x764] ;  /* 0x0007640001f07983 */ /* 0x008ee20000300800 */
[----:B------:R-:W-:-:S03]  /*1149b0*/  IMAD.WIDE R228, R235, 0x4, R6 ;  /* 0x00000004ebe47825 */ /* 0x000fc600078e0206 */
[----:B----4-:R-:W4:Y:S04]  /*1149c0*/  LDL.LU R237, [R1+0x584] ;  /* 0x0005840001ed7983 */ /* 0x010f280000300800 */
[----:B------:R1:W-:Y:S04]  /*1149d0*/  @P6 STG.E [R2.64], R241 ;  /* 0x000000f102006986 */ /* 0x0003e8000c101904 */
[----:B-1----:R-:W4:Y:S04]  /*1149e0*/  LDL.LU R241, [R1+0x164] ;  /* 0x0001640001f17983 */ /* 0x002f280000300800 */
[----:B------:R-:W4:Y:S04]  /*1149f0*/  LDL.LU R234, [R1+0x565c] ;  /* 0x00565c0001ea7983 */ /* 0x000f280000300800 */
        /* <DEDUP_REMOVED lines=17> */
[----:B------:R1:W-:Y:S01]  /*114b10*/  @P2 STG.E [R228.64], R242 ;  /* 0x000000f2e4002986 */ /* 0x0003e2000c101904 */
[----:B------:R-:W-:Y:S01]  /*114b20*/  ISETP.LT.AND P2, PT, R194, c[0x0][0x178], !P1 ;  /* 0x00005e00c2007a0c */ /* 0x000fe20004f41270 */
[----:B-1----:R-:W-:Y:S02]  /*114b30*/  IMAD.WIDE R2, R235, 0x4, R14 ;  /* 0x00000004eb027825 */ /* 0x002fe400078e020e */
[----:B------:R1:W-:Y:S04]  /*114b40*/  @P5 STG.E [R230.64], R239 ;  /* 0x000000efe6005986 */ /* 0x0003e8000c101904 */
[----:B------:R3:W-:Y:S01]  /*114b50*/  @P3 STG.E [R232.64], R238 ;  /* 0x000000eee8003986 */ /* 0x0007e2000c101904 */
[----:B------:R-:W-:Y:S01]  /*114b60*/  ISETP.LT.AND P3, PT, R227, c[0x0][0x178], !P1 ;  /* 0x00005e00e3007a0c */ /* 0x000fe20004f61270 */
[----:B------:R-:W-:-:S02]  /*114b70*/  IMAD.WIDE R228, R235, 0x4, R12 ;  /* 0x00000004ebe47825 */ /* 0x000fc400078e020c */
[----:B-1----:R-:W2:Y:S04]  /*114b80*/  LDL.LU R239, [R1+0x1b30] ;  /* 0x001b300001ef7983 */ /* 0x002ea80000300800 */
[----:B---3--:R-:W3:Y:S04]  /*114b90*/  LDL.LU R238, [R1+0x1620] ;  /* 0x0016200001ee7983 */ /* 0x008ee80000300800 */
[----:B------:R1:W-:Y:S04]  /*114ba0*/  @P6 STG.E [R2.64], R240 ;  /* 0x000000f002006986 */ /* 0x0003e8000c101904 */
[----:B----4-:R4:W-:Y:S04]  /*114bb0*/  @P4 STG.E [R228.64], R237 ;  /* 0x000000ede4004986 */ /* 0x0109e8000c101904 */
[----:B------:R-:W3:Y:S01]  /*114bc0*/  LDL.LU R248, [R1+0x11f0] ;  /* 0x0011f00001f87983 */ /* 0x000ee20000300800 */
[----:B-1----:R-:W-:-:S03]  /*114bd0*/  IADD3 R2, R235, c[0x0][0x198], RZ ;  /* 0x00006600eb027a10 */ /* 0x002fc60007ffe0ff */
[----:B------:R-:W3:Y:S01]  /*114be0*/  LDL.LU R240, [R1+0xf40] ;  /* 0x000f400001f07983 */ /* 0x000ee20000300800 */
[----:B----4-:R-:W-:-:S03]  /*114bf0*/  IMAD.WIDE R228, R235, 0x4, R10 ;  /* 0x00000004ebe47825 */ /* 0x010fc600078e020a */
[----:B------:R-:W4:Y:S01]  /*114c00*/  LDL.LU R237, [R1+0x9b0] ;  /* 0x0009b00001ed7983 */ /* 0x000f220000300800 */
[----:B------:R-:W-:-:S03]  /*114c10*/  IMAD.WIDE R230, R2, 0x4, R6 ;  /* 0x0000000402e67825 */ /* 0x000fc600078e0206 */
[----:B------:R-:W4:Y:S01]  /*114c20*/  LDL.LU R242, [R1+0x1b64] ;  /* 0x001b640001f27983 */ /* 0x000f220000300800 */
[----:B------:R-:W-:-:S03]  /*114c30*/  IMAD.WIDE R232, R2, 0x4, R4 ;  /* 0x0000000402e87825 */ /* 0x000fc600078e0204 */
[----:B------:R1:W-:Y:S04]  /*114c40*/  @P0 STG.E [R228.64], R241 ;  /* 0x000000f1e4000986 */ /* 0x0003e8000c101904 */
        /* <DEDUP_REMOVED lines=17> */
[----:B------:R3:W-:Y:S01]  /*114d60*/  @P4 STG.E [R230.64], R239 ;  /* 0x000000efe6004986 */ /* 0x0007e2000c101904 */
[----:B-1----:R-:W-:-:S03]  /*114d70*/  IMAD.WIDE R228, R2, 0x4, R10 ;  /* 0x0000000402e47825 */ /* 0x002fc600078e020a */
[----:B---3--:R1:W-:Y:S01]  /*114d80*/  @P6 STG.E [R232.64], R238 ;  /* 0x000000eee8006986 */ /* 0x0083e2000c101904 */
[----:B------:R-:W-:-:S03]  /*114d90*/  ISETP.LT.AND P6, PT, R194, c[0x0][0x178], !P0 ;  /* 0x00005e00c2007a0c */ /* 0x000fc600047c1270 */
[----:B------:R-:W3:Y:S01]  /*114da0*/  LDL.LU R239, [R1+0x1b34] ;  /* 0x001b340001ef7983 */ /* 0x000ee20000300800 */
[----:B------:R-:W-:-:S03]  /*114db0*/  IMAD.WIDE R230, R2, 0x4, R12 ;  /* 0x0000000402e67825 */ /* 0x000fc600078e020c */
[----:B-1----:R-:W3:Y:S01]  /*114dc0*/  LDL.LU R238, [R1+0x1624] ;  /* 0x0016240001ee7983 */ /* 0x002ee20000300800 */
[C---:B------:R-:W-:Y:S01]  /*114dd0*/  IMAD.WIDE R232, R2.reuse, 0x4, R14 ;  /* 0x0000000402e87825 */ /* 0x040fe200078e020e */
[----:B------:R-:W-:Y:S02]  /*114de0*/  IADD3 R2, R2, c[0x0][0x198], RZ ;  /* 0x0000660002027a10 */ /* 0x000fe40007ffe0ff */
[----:B------:R-:W3:Y:S04]  /*114df0*/  LDL.LU R235, [R1+0x5660] ;  /* 0x0056600001eb7983 */ /* 0x000ee80000300800 */
        /* <DEDUP_REMOVED lines=9> */
[----:B------:R-:W-:-:S02]  /*114e90*/  ISETP.LT.AND P5, PT, R123, c[0x0][0x178], !P0 ;  /* 0x00005e007b007a0c */ /* 0x000fc400047a1270 */
        /* <DEDUP_REMOVED lines=15> */
[----:B---3--:R1:W-:Y:S01]  /*114f90*/  @P2 STG.E [R228.64], R239 ;  /* 0x000000efe4002986 */ /* 0x0083e2000c101904 */
[----:B------:R-:W-:-:S03]  /*114fa0*/  ISETP.LT.AND P2, PT, R194, c[0x0][0x178], !P6 ;  /* 0x00005e00c2007a0c */ /* 0x000fc60007741270 */
[----:B------:R-:W3:Y:S01]  /*114fb0*/  LDL.LU R249, [R1+0x1b90] ;  /* 0x001b900001f97983 */ /* 0x000ee20000300800 */
[----:B------:R-:W-:-:S03]  /*114fc0*/  IADD3 R234, R2, c[0x0][0x198], RZ ;  /* 0x0000660002ea7a10 */ /* 0x000fc60007ffe0ff */
[----:B------:R1:W-:Y:S04]  /*114fd0*/  @P1 STG.E [R230.64], R238 ;  /* 0x000000eee6001986 */ /* 0x0003e8000c101904 */
[----:B------:R-:W3:Y:S01]  /*114fe0*/  LDL.LU R243, [R1+0x1b70] ;  /* 0x001b700001f37983 */ /* 0x000ee20000300800 */
[----:B-1----:R-:W-:-:S03]  /*114ff0*/  IMAD.WIDE R228, R2, 0x4, R12 ;  /* 0x0000000402e47825 */ /* 0x002fc600078e020c */
[----:B------:R1:W-:Y:S01]  /*115000*/  @P3 STG.E [R232.64], R241 ;  /* 0x000000f1e8003986 */ /* 0x0003e2000c101904 */
[----:B------:R-:W-:-:S03]  /*115010*/  IMAD.WIDE R2, R2, 0x4, R10 ;  /* 0x0000000402027825 */ /* 0x000fc600078e020a */
[----:B------:R-:W3:Y:S01]  /*115020*/  LDL.LU R238, [R1+0x1b50] ;  /* 0x001b500001ee7983 */ /* 0x000ee20000300800 */
[----:B------:R-:W-:-:S03]  /*115030*/  IMAD.WIDE R230, R234, 0x4, R6 ;  /* 0x00000004eae67825 */ /* 0x000fc600078e0206 */
[----:B------:R4:W-:Y:S04]  /*115040*/  @P4 STG.E [R228.64], R240 ;  /* 0x000000f0e4004986 */ /* 0x0009e8000c101904 */
[----:B-1----:R-:W3:Y:S04]  /*115050*/  LDL.LU R241, [R1+0x1630] ;  /* 0x0016300001f17983 */ /* 0x002ee80000300800 */
[----:B------:R-:W3:Y:S04]  /*115060*/  LDL.LU R239, [R1+0x1b94] ;  /* 0x001b940001ef7983 */ /* 0x000ee80000300800 */
[----:B----4-:R1:W-:Y:S04]  /*115070*/  @P0 STG.E [R2.64], R237 ;  /* 0x000000ed02000986 */ /* 0x0103e8000c101904 */
[----:B------:R-:W4:Y:S04]  /*115080*/  LDL.LU R240, [R1+0x1b74] ;  /* 0x001b740001f07983 */ /* 0x000f280000300800 */
        /* <DEDUP_REMOVED lines=23> */
[----:B---3--:R1:W-:Y:S01]  /*115200*/  @P0 STG.E [R2.64], R249 ;  /* 0x000000f902000986 */ /* 0x0083e2000c101904 */
[----:B------:R-:W-:-:S03]  /*115210*/  IADD3 R235, R234, c[0x0][0x198], RZ ;  /* 0x00006600eaeb7a10 */ /* 0x000fc60007ffe0ff */
[----:B------:R-:W-:Y:S04]  /*115220*/  @P2 STG.E [R228.64], R243 ;  /* 0x000000f3e4002986 */ /* 0x000fe8000c101904 */
[----:B------:R3:W-:Y:S04]  /*115230*/  @P5 STG.E [R230.64], R238 ;  /* 0x000000eee6005986 */ /* 0x0007e8000c101904 */
[----:B------:R3:W-:Y:S01]  /*115240*/  @P4 STG.E [R232.64], R241 ;  /* 0x000000f1e8004986 */ /* 0x0007e2000c101904 */
[----:B-1----:R-:W-:-:S03]  /*115250*/  IMAD.WIDE R2, R234, 0x4, R10 ;  /* 0x00000004ea027825 */ /* 0x002fc600078e020a */
[----:B---3--:R-:W3:Y:S01]  /*115260*/  LDL.LU R238, [R1+0x1b54] ;  /* 0x001b540001ee7983 */ /* 0x008ee20000300800 */
[----:B------:R-:W-:-:S03]  /*115270*/  IMAD.WIDE R228, R235, 0x4, R6 ;  /* 0x00000004ebe47825 */ /* 0x000fc600078e0206 */
[----:B------:R-:W3:Y:S04]  /*115280*/  LDL.LU R241, [R1+0x1634] ;  /* 0x0016340001f17983 */ /* 0x000ee80000300800 */
[----:B----4-:R1:W-:Y:S04]  /*115290*/  @P6 STG.E [R2.64], R237 ;  /* 0x000000ed02006986 */ /* 0x0103e8000c101904 */
        /* <DEDUP_REMOVED lines=27> */
[----:B------:R-:W2:Y:S04]  /*115450*/  LDL.LU R240, [R1+0x578] ;  /* 0x0005780001f07983 */ /* 0x000ea80000300800 */
[----:B---3--:R1:W-:Y:S04]  /*115460*/  @P3 STG.E [R2.64], R238 ;  /* 0x000000ee02003986 */ /* 0x0083e8000c101904 */
[----:B------:R3:W-:Y:S04]  /*115470*/  @P6 STG.E [R228.64], R241 ;  /* 0x000000f1e4006986 */ /* 0x0007e8000c101904 */
[----:B------:R-:W2:Y:S01]  /*115480*/  LDL.LU R248, [R1+0x398] ;  /* 0x0003980001f87983 */ /* 0x000ea20000300800 */
[----:B-1----:R-:W-:-:S03]  /*115490*/  IADD3 R2, R235, c[0x0][0x198], RZ ;  /* 0x00006600eb027a10 */ /* 0x002fc60007ffe0ff */
[----:B------:R-:W2:Y:S01]  /*1154a0*/  LDL.LU R238, [R1+0x388] ;  /* 0x0003880001ee7983 */ /* 0x000ea20000300800 */
[----:B---3--:R-:W-:-:S03]  /*1154b0*/  IMAD.WIDE R228, R235, 0x4, R10 ;  /* 0x00000004ebe47825 */ /* 0x008fc600078e020a */
[----:B------:R-:W3:Y:S01]  /*1154c0*/  LDL.LU R241, [R1+0x158] ;  /* 0x0001580001f17983 */ /* 0x000ee20000300800 */
[----:B------:R-:W-:-:S03]  /*1154d0*/  IMAD.WIDE R230, R2, 0x4, R6 ;  /* 0x0000000402e67825 */ /* 0x000fc600078e0206 */
[----:B------:R-:W3:Y:S01]  /*1154e0*/  LDL.LU R242, [R1+0xb9c] ;  /* 0x000b9c0001f27983 */ /* 0x000ee20000300800 */
[----:B------:R-:W-:-:S03]  /*1154f0*/  IMAD.WIDE R232, R2, 0x4, R4 ;  /* 0x0000000402e87825 */ /* 0x000fc600078e0204 */
[----:B----4-:R1:W-:Y:S04]  /*115500*/  @P1 STG.E [R228.64], R237 ;  /* 0x000000ede4001986 */ /* 0x0103e8000c101904 */
        /* <DEDUP_REMOVED lines=9> */
[----:B------:R-:W4:Y:S01]  /*1155a0*/  LDL.LU R3, [R1+0x5670] ;  /* 0x0056700001037983 */ /* 0x000f220000300800 */
[----:B------:R-:W-:Y:S01]  /*1155b0*/  ISETP.LT.AND P2, PT, R155, c[0x0][0x178], !P5 ;  /* 0x00005e009b007a0c */ /* 0x000fe20006f41270 */
[C---:B------:R-:W-:Y:S01]  /*1155c0*/  IMAD.WIDE R230, R2.reuse, 0x4, R210 ;  /* 0x0000000402e67825 */ /* 0x040fe200078e02d2 */
[----:B------:R-:W-:Y:S01]  /*1155d0*/  ISETP.LT.AND P5, PT, R179, c[0x0][0x178], !P5 ;  /* 0x00005e00b3007a0c */ /* 0x000fe20006fa1270 */
[----:B------:R-:W4:Y:S02]  /*1155e0*/  LDL.LU R243, [R1+0xf1c] ;  /* 0x000f1c0001f37983 */ /* 0x000f240000300800 */
[----:B------:R-:W-:Y:S01]  /*1155f0*/  IMAD.WIDE R232, R2, 0x4, R208 ;  /* 0x0000000402e87825 */ /* 0x000fe200078e02d0 */
[----:B------:R-:W-:Y:S01]  /*115600*/  ISETP.GE.AND P1, PT, R234, c[0x0][0x17c], PT ;  /* 0x00005f00ea007a0c */ /* 0x000fe20003f26270 */
[----:B------:R1:W-:Y:S04]  /*115610*/  @P4 STG.E [R228.64], R249 ;  /* 0x000000f9e4004986 */ /* 0x0003e8000c101904 */
[----:B------:R1:W-:Y:S02]  /*115620*/  @P3 STG.E [R230.64], R239 ;  /* 0x000000efe6003986 */ /* 0x0003e4000c101904 */
[----:B-1----:R-:W-:-:S02]  /*115630*/  IMAD.WIDE R228, R2, 0x4, R10 ;  /* 0x0000000402e47825 */ /* 0x002fc400078e020a */
[----:B------:R1:W-:Y:S01]  /*115640*/  @P6 STG.E [R232.64], R240 ;  /* 0x000000f0e8006986 */ /* 0x0003e2000c101904 */
[----:B------:R-:W-:-:S03]  /*115650*/  ISETP.LT.AND P6, PT, R194, c[0x0][0x178], !P1 ;  /* 0x00005e00c2007a0c */ /* 0x000fc60004fc1270 */
[----:B------:R-:W4:Y:S01]  /*115660*/  LDL.LU R239, [R1+0x75c] ;  /* 0x00075c0001ef7983 */ /* 0x000f220000300800 */
[----:B------:R-:W-:-:S03]  /*115670*/  IMAD.WIDE R230, R2, 0x4, R12 ;  /* 0x0000000402e67825 */ /* 0x000fc600078e020c */
[----:B-1----:R-:W4:Y:S01]  /*115680*/  LDL.LU R240, [R1+0x57c] ;  /* 0x00057c0001f07983 */ /* 0x002f220000300800 */
[C---:B------:R-:W-:Y:S01]  /*115690*/  IMAD.WIDE R232, R2.reuse, 0x4, R14 ;  /* 0x0000000402e87825 */ /* 0x040fe200078e020e */
[----:B------:R-:W-:Y:S02]  /*1156a0*/  IADD3 R2, R2, c[0x0][0x198], RZ ;  /* 0x0000660002027a10 */ /* 0x000fe40007ffe0ff */
        /* <DEDUP_REMOVED lines=17> */
[C---:B------:R-:W-:Y:S01]  /*1157c0*/  IMAD.WIDE R228, R2.reuse, 0x4, R210 ;  /* 0x0000000402e47825 */ /* 0x040fe200078e02d2 */
[----:B----4-:R-:W-:Y:S01]  /*1157d0*/  ISETP.GE.AND P6, PT, R3, c[0x0][0x17c], PT ;  /* 0x00005f0003007a0c */ /* 0x010fe20003fc6270 */
[----:B------:R1:W-:Y:S01]  /*1157e0*/  @P3 STG.E [R230.64], R243 ;  /* 0x000000f3e6003986 */ /* 0x0003e2000c101904 */
[----:B------:R-:W-:Y:S02]  /*1157f0*/  ISETP.LT.AND P3, PT, R155, c[0x0][0x178], !P1 ;  /* 0x00005e009b007a0c */ /* 0x000fe40004f61270 */
[----:B------:R-:W-:Y:S01]  /*115800*/  ISETP.LT.AND P1, PT, R179, c[0x0][0x178], !P1 ;  /* 0x00005e00b3007a0c */ /* 0x000fe20004f21270 */
[----:B------:R4:W-:Y:S01]  /*115810*/  @P4 STG.E [R232.64], R242 ;  /* 0x000000f2e8004986 */ /* 0x0009e2000c101904 */
[C---:B------:R-:W-:Y:S01]  /*115820*/  IADD3 R234, R2.reuse, c[0x0][0x198], RZ ;  /* 0x0000660002ea7a10 */ /* 0x040fe20007ffe0ff */
[----:B-1----:R-:W-:Y:S02]  /*115830*/  IMAD.WIDE R230, R2, 0x4, R208 ;  /* 0x0000000402e67825 */ /* 0x002fe400078e02d0 */
[----:B------:R1:W-:Y:S01]  /*115840*/  @P2 STG.E [R228.64], R239 ;  /* 0x000000efe4002986 */ /* 0x0003e2000c101904 */
[----:B------:R-:W-:-:S03]  /*115850*/  ISETP.LT.AND P2, PT, R194, c[0x0][0x178], !P6 ;  /* 0x00005e00c2007a0c */ /* 0x000fc60007741270 */
[----:B----4-:R-:W4:Y:S01]  /*115860*/  LDL.LU R242, [R1+0x1458] ;  /* 0x0014580001f27983 */ /* 0x010f220000300800 */
[----:B------:R-:W-:-:S03]  /*115870*/  IMAD.WIDE R232, R2, 0x4, R14 ;  /* 0x0000000402e87825 */ /* 0x000fc600078e020e */
[----:B------:R-:W4:Y:S01]  /*115880*/  LDL.LU R249, [R1+0x11e8] ;  /* 0x0011e80001f97983 */ /* 0x000f220000300800 */
[----:B-1----:R-:W-:-:S03]  /*115890*/  IMAD.WIDE R228, R2, 0x4, R12 ;  /* 0x0000000402e47825 */ /* 0x002fc600078e020c */
[----:B------:R1:W-:Y:S01]  /*1158a0*/  @P0 STG.E [R230.64], R240 ;  /* 0x000000f0e6000986 */ /* 0x0003e2000c101904 */
[----:B------:R-:W-:-:S03]  /*1158b0*/  IMAD.WIDE R2, R2, 0x4, R10 ;  /* 0x0000000402027825 */ /* 0x000fc600078e020a */
[----:B------:R-:W4:Y:S04]  /*1158c0*/  LDL.LU R243, [R1+0x9c8] ;  /* 0x0009c80001f37983 */ /* 0x000f280000300800 */
[----:B------:R3:W-:Y:S04]  /*1158d0*/  @P5 STG.E [R232.64], R237 ;  /* 0x000000ede8005986 */ /* 0x0007e8000c101904 */
[----:B-1----:R-:W4:Y:S01]  /*1158e0*/  LDL.LU R240, [R1+0x768] ;  /* 0x0007680001f07983 */ /* 0x002f220000300800 */
[----:B------:R-:W-:-:S03]  /*1158f0*/  IMAD.WIDE R230, R234, 0x4, R6 ;  /* 0x00000004eae67825 */ /* 0x000fc600078e0206 */
[----:B------:R1:W-:Y:S04]  /*115900*/  @P3 STG.E [R228.64], R238 ;  /* 0x000000eee4003986 */ /* 0x0003e8000c101904 */
        /* <DEDUP_REMOVED lines=19> */
[----:B------:R-:W-:-:S03]  /*115a40*/  ISETP.LT.AND P4, PT, R194, c[0x0][0x178], !P0 ;  /* 0x00005e00c2007a0c */ /* 0x000fc60004781270 */
[----:B-1----:R-:W2:Y:S01]  /*115a50*/  LDL.LU R248, [R1+0x1b2c] ;  /* 0x001b2c0001f87983 */ /* 0x002ea20000300800 */
[----:B------:R-:W-:-:S03]  /*115a60*/  IMAD.WIDE R2, R234, 0x4, R210 ;  /* 0x00000004ea027825 */ /* 0x000fc600078e02d2 */
[----:B------:R-:W2:Y:S01]  /*115a70*/  LDL.LU R244, [R1+0x5678] ;  /* 0x0056780001f47983 */ /* 0x000ea20000300800 */
[----:B------:R-:W-:-:S03]  /*115a80*/  IMAD.WIDE R230, R234, 0x4, R14 ;  /* 0x00000004eae67825 */ /* 0x000fc600078e020e */
[----:B----4-:R-:W4:Y:S01]  /*115a90*/  LDL.LU R242, [R1+0x145c] ;  /* 0x00145c0001f27983 */ /* 0x010f220000300800 */
[C---:B------:R-:W-:Y:S01]  /*115aa0*/  IMAD.WIDE R228, R234.reuse, 0x4, R208 ;  /* 0x00000004eae47825 */ /* 0x040fe200078e02d0 */
[----:B------:R-:W-:-:S03]  /*115ab0*/  IADD3 R235, R234, c[0x0][0x198], RZ ;  /* 0x00006600eaeb7a10 */ /* 0x000fc60007ffe0ff */
[C---:B------:R-:W-:Y:S01]  /*115ac0*/  IMAD.WIDE R232, R234.reuse, 0x4, R12 ;  /* 0x00000004eae87825 */ /* 0x040fe200078e020c */
[----:B------:R1:W-:Y:S04]  /*115ad0*/  @P1 STG.E [R2.64], R249 ;  /* 0x000000f902001986 */ /* 0x0003e8000c101904 */
[----:B------:R3:W-:Y:S04]  /*115ae0*/  @P2 STG.E [R228.64], R243 ;  /* 0x000000f3e4002986 */ /* 0x0007e8000c101904 */
[----:B------:R3:W-:Y:S01]  /*115af0*/  @P5 STG.E [R230.64], R240 ;  /* 0x000000f0e6005986 */ /* 0x0007e2000c101904 */
[----:B-1----:R-:W-:-:S03]  /*115b00*/  IMAD.WIDE R2, R234, 0x4, R10 ;  /* 0x00000004ea027825 */ /* 0x002fc600078e020a */
[----:B---3--:R1:W-:Y:S01]  /*115b10*/  @P3 STG.E [R232.64], R237 ;  /* 0x000000ede8003986 */ /* 0x0083e2000c101904 */
[----:B------:R-:W-:-:S03]  /*115b20*/  IMAD.WIDE R228, R235, 0x4, R6 ;  /* 0x00000004ebe47825 */ /* 0x000fc600078e0206 */
        /* <DEDUP_REMOVED lines=325> */
[----:B-1----:R-:W2:Y:S04]  /*116f80*/  LDL.LU R236, [R1+0x1d04] ;  /* 0x001d040001ec7983 */ /* 0x002ea80000300800 */
[----:B------:R-:W2:Y:S04]  /*116f90*/  LDL.LU R3, [R1+0x569c] ;  /* 0x00569c0001037983 */ /* 0x000ea80000300800 */
[----:B------:R-:W2:Y:S01]  /*116fa0*/  LDL.LU R243, [R1+0x1ce4] ;  /* 0x001ce40001f37983 */ /* 0x000ea20000300800 */
        /* <DEDUP_REMOVED lines=9> */
[----:B------:R-:W-:Y:S01]  /*117040*/  ISETP.GE.AND P0, PT, R234, c[0x0][0x17c], PT ;  /* 0x00005f00ea007a0c */ /* 0x000fe20003f06270 */
[----:B------:R1:W-:Y:S04]  /*117050*/  @P5 STG.E [R228.64], R249 ;  /* 0x000000f9e4005986 */ /* 0x0003e8000c101904 */
[----:B------:R3:W-:Y:S04]  /*117060*/  @P4 STG.E [R230.64], R239 ;  /* 0x000000efe6004986 */ /* 0x0007e8000c101904 */
[----:B---3--:R3:W-:Y:S01]  /*117070*/  @P6 STG.E [R232.64], R238 ;  /* 0x000000eee8006986 */ /* 0x0087e2000c101904 */
[----:B------:R-:W-:Y:S01]  /*117080*/  ISETP.LT.AND P6, PT, R194, c[0x0][0x178], !P0 ;  /* 0x00005e00c2007a0c */ /* 0x000fe200047c1270 */
[----:B-1----:R-:W-:-:S02]  /*117090*/  IMAD.WIDE R228, R2, 0x4, R10 ;  /* 0x0000000402e47825 */ /* 0x002fc400078e020a */
[----:B------:R-:W2:Y:S02]  /*1170a0*/  LDL.LU R239, [R1+0x1bf4] ;  /* 0x001bf40001ef7983 */ /* 0x000ea40000300800 */
[C---:B------:R-:W-:Y:S02]  /*1170b0*/  IMAD.WIDE R230, R2.reuse, 0x4, R12 ;  /* 0x0000000402e67825 */ /* 0x040fe400078e020c */
[----:B---3--:R-:W3:Y:S02]  /*1170c0*/  LDL.LU R238, [R1+0x1644] ;  /* 0x0016440001ee7983 */ /* 0x008ee40000300800 */
[C---:B------:R-:W-:Y:S01]  /*1170d0*/  IMAD.WIDE R232, R2.reuse, 0x4, R14 ;  /* 0x0000000402e87825 */ /* 0x040fe200078e020e */
[----:B------:R-:W-:Y:S01]  /*1170e0*/  IADD3 R2, R2, c[0x0][0x198], RZ ;  /* 0x0000660002027a10 */ /* 0x000fe20007ffe0ff */
[----:B------:R-:W3:Y:S04]  /*1170f0*/  LDL.LU R235, [R1+0x56a4] ;  /* 0x0056a40001eb7983 */ /* 0x000ee80000300800 */
[----:B------:R-:W-:Y:S04]  /*117100*/  @P2 STG.E [R232.64], R248 ;  /* 0x000000f8e8002986 */ /* 0x000fe8000c101904 */
[----:B------:R1:W-:Y:S04]  /*117110*/  @P3 STG.E [R230.64], R240 ;  /* 0x000000f0e6003986 */ /* 0x0003e8000c101904 */
[----:B----4-:R4:W-:Y:S04]  /*117120*/  @P1 STG.E [R228.64], R237 ;  /* 0x000000ede4001986 */ /* 0x0109e8000c101904 */
[----:B-1----:R-:W3:Y:S01]  /*117130*/  LDL.LU R240, [R1+0xf04] ;  /* 0x000f040001f07983 */ /* 0x002ee20000300800 */
[----:B----4-:R-:W-:-:S03]  /*117140*/  IMAD.WIDE R228, R2, 0x4, R6 ;  /* 0x0000000402e47825 */ /* 0x010fc600078e0206 */
[----:B------:R-:W4:Y:S01]  /*117150*/  LDL.LU R237, [R1+0x994] ;  /* 0x0009940001ed7983 */ /* 0x000f220000300800 */
[----:B------:R-:W-:Y:S01]  /*117160*/  ISETP.LT.AND P4, PT, R227, c[0x0][0x178], !P0 ;  /* 0x00005e00e3007a0c */ /* 0x000fe20004781270 */
[----:B------:R-:W-:Y:S02]  /*117170*/  IMAD.WIDE R230, R2, 0x4, R4 ;  /* 0x0000000402e67825 */ /* 0x000fe400078e0204 */
[----:B--2---:R1:W-:Y:S04]  /*117180*/  @P6 STG.E [R228.64], R236 ;  /* 0x000000ece4006986 */ /* 0x0043e8000c101904 */
[----:B-1----:R-:W2:Y:S04]  /*117190*/  LDL.LU R236, [R1+0x1d30] ;  /* 0x001d300001ec7983 */ /* 0x002ea80000300800 */
[----:B------:R-:W2:Y:S04]  /*1171a0*/  LDL.LU R248, [R1+0x1d20] ;  /* 0x001d200001f87983 */ /* 0x000ea80000300800 */
[----:B------:R1:W-:Y:S04]  /*1171b0*/  @P4 STG.E [R230.64], R243 ;  /* 0x000000f3e6004986 */ /* 0x0003e8000c101904 */
[----:B-1----:R-:W2:Y:S01]  /*1171c0*/  LDL.LU R243, [R1+0x1d10] ;  /* 0x001d100001f37983 */ /* 0x002ea20000300800 */
[----:B------:R-:W-:-:S02]  /*1171d0*/  ISETP.LT.AND P5, PT, R123, c[0x0][0x178], !P0 ;  /* 0x00005e007b007a0c */ /* 0x000fc400047a1270 */
[----:B------:R-:W-:Y:S02]  /*1171e0*/  ISETP.LT.AND P2, PT, R195, c[0x0][0x178], !P0 ;  /* 0x00005e00c3007a0c */ /* 0x000fe40004741270 */
[----:B------:R-:W-:Y:S01]  /*1171f0*/  ISETP.LT.AND P1, PT, R75, c[0x0][0x178], !P0 ;  /* 0x00005e004b007a0c */ /* 0x000fe20004721270 */
[C---:B------:R-:W-:Y:S01]  /*117200*/  IMAD.WIDE R232, R2.reuse, 0x4, R8 ;  /* 0x0000000402e87825 */ /* 0x040fe200078e0208 */
[----:B------:R-:W-:Y:S01]  /*117210*/  ISETP.LT.AND P3, PT, R139, c[0x0][0x178], !P0 ;  /* 0x00005e008b007a0c */ /* 0x000fe20004761270 */
[----:B------:R-:W2:Y:S02]  /*117220*/  LDL.LU R249, [R1+0x1cf0] ;  /* 0x001cf00001f97983 */ /* 0x000ea40000300800 */
[C---:B------:R-:W-:Y:S01]  /*117230*/  IMAD.WIDE R228, R2.reuse, 0x4, R210 ;  /* 0x0000000402e47825 */ /* 0x040fe200078e02d2 */
[----:B------:R-:W-:Y:S02]  /*117240*/  ISETP.GE.AND P6, PT, R3, c[0x0][0x17c], PT ;  /* 0x00005f0003007a0c */ /* 0x000fe40003fc6270 */
[----:B------:R-:W-:Y:S01]  /*117250*/  ISETP.LT.AND P4, PT, R155, c[0x0][0x178], !P0 ;  /* 0x00005e009b007a0c */ /* 0x000fe20004781270 */
[----:B------:R1:W-:Y:S01]  /*117260*/  @P5 STG.E [R232.64], R242 ;  /* 0x000000f2e8005986 */ /* 0x0003e2000c101904 */
[----:B------:R-:W-:Y:S01]  /*117270*/  IMAD.WIDE R230, R2, 0x4, R208 ;  /* 0x0000000402e67825 */ /* 0x000fe200078e02d0 */
[----:B------:R-:W-:-:S02]  /*117280*/  ISETP.LT.AND P0, PT, R179, c[0x0][0x178], !P0 ;  /* 0x00005e00b3007a0c */ /* 0x000fc40004701270 */
[----:B------:R3:W-:Y:S01]  /*117290*/  @P2 STG.E [R228.64], R239 ;  /* 0x000000efe4002986 */ /* 0x0007e2000c101904 */
[----:B------:R-:W-:Y:S02]  /*1172a0*/  ISETP.LT.AND P2, PT, R194, c[0x0][0x178], !P6 ;  /* 0x00005e00c2007a0c */ /* 0x000fe40007741270 */
[C---:B------:R-:W-:Y:S01]  /*1172b0*/  IADD3 R234, R2.reuse, c[0x0][0x198], RZ ;  /* 0x0000660002ea7a10 */ /* 0x040fe20007ffe0ff */
[----:B---3--:R3:W-:Y:S01]  /*1172c0*/  @P1 STG.E [R230.64], R238 ;  /* 0x000000eee6001986 */ /* 0x0087e2000c101904 */
[----:B-1----:R-:W-:-:S03]  /*1172d0*/  IMAD.WIDE R232, R2, 0x4, R14 ;  /* 0x0000000402e87825 */ /* 0x002fc600078e020e */
[----:B------:R-:W2:Y:S01]  /*1172e0*/  LDL.LU R242, [R1+0x1cd0] ;  /* 0x001cd00001f27983 */ /* 0x000ea20000300800 */
[----:B------:R-:W-:-:S03]  /*1172f0*/  IMAD.WIDE R228, R2, 0x4, R12 ;  /* 0x0000000402e47825 */ /* 0x000fc600078e020c */
[----:B------:R1:W-:Y:S04]  /*117300*/  @P3 STG.E [R232.64], R241 ;  /* 0x000000f1e8003986 */ /* 0x0003e8000c101904 */
[----:B---3--:R-:W3:Y:S01]  /*117310*/  LDL.LU R238, [R1+0x1ca0] ;  /* 0x001ca00001ee7983 */ /* 0x008ee20000300800 */
[----:B------:R-:W-:-:S04]  /*117320*/  IMAD.WIDE R2, R2, 0x4, R10 ;  /* 0x0000000402027825 */ /* 0x000fc800078e020a */
[----:B------:R-:W-:Y:S01]  /*117330*/  IMAD.WIDE R230, R234, 0x4, R6 ;  /* 0x00000004eae67825 */ /* 0x000fe200078e0206 */
[----:B------:R4:W-:Y:S04]  /*117340*/  @P4 STG.E [R228.64], R240 ;  /* 0x000000f0e4004986 */ /* 0x0009e8000c101904 */
[----:B-1----:R-:W3:Y:S04]  /*117350*/  LDL.LU R241, [R1+0x1650] ;  /* 0x0016500001f17983 */ /* 0x002ee80000300800 */
[----:B------:R-:W3:Y:S04]  /*117360*/  LDL.LU R239, [R1+0x1cf4] ;  /* 0x001cf40001ef7983 */ /* 0x000ee80000300800 */
[----:B----4-:R1:W-:Y:S04]  /*117370*/  @P0 STG.E [R2.64], R237 ;  /* 0x000000ed02000986 */ /* 0x0103e8000c101904 */
[----:B------:R-:W4:Y:S04]  /*117380*/  LDL.LU R240, [R1+0x1cd4] ;  /* 0x001cd40001f07983 */ /* 0x000f280000300800 */
[----:B-1----:R-:W4:Y:S01]  /*117390*/  LDL.LU R237, [R1+0xb80] ;  /* 0x000b800001ed7983 */ /* 0x002f220000300800 */
[----:B------:R-:W-:-:S02]  /*1173a0*/  ISETP.LT.AND P5, PT, R227, c[0x0][0x178], !P6 ;  /* 0x00005e00e3007a0c */ /* 0x000fc400077a1270 */
[----:B------:R-:W-:Y:S01]  /*1173b0*/  ISETP.LT.AND P3, PT, R123, c[0x0][0x178], !P6 ;  /* 0x00005e007b007a0c */ /* 0x000fe20007761270 */
[----:B------:R-:W-:-:S04]  /*1173c0*/  IMAD.WIDE R2, R234, 0x4, R4 ;  /* 0x00000004ea027825 */ /* 0x000fc800078e0204 */
[----:B------:R-:W-:Y:S01]  /*1173d0*/  IMAD.WIDE R228, R234, 0x4, R8 ;  /* 0x00000004eae47825 */ /* 0x000fe200078e0208 */
[----:B--2---:R1:W-:Y:S04]  /*1173e0*/  @P2 STG.E [R230.64], R236 ;  /* 0x000000ece6002986 */ /* 0x0043e8000c101904 */
[----:B-1----:R-:W2:Y:S04]  /*1173f0*/  LDL.LU R236, [R1+0x1d34] ;  /* 0x001d340001ec7983 */ /* 0x002ea80000300800 */
        /* <DEDUP_REMOVED lines=9> */
[C---:B------:R-:W-:Y:S01]  /*117490*/  IMAD.WIDE R2, R234.reuse, 0x4, R210 ;  /* 0x00000004ea027825 */ /* 0x040fe200078e02d2 */
[----:B------:R-:W-:Y:S02]  /*1174a0*/  ISETP.GE.AND P1, PT, R235, c[0x0][0x17c], PT ;  /* 0x00005f00eb007a0c */ /* 0x000fe40003f26270 */
[----:B------:R-:W-:Y:S01]  /*1174b0*/  ISETP.LT.AND P6, PT, R179, c[0x0][0x178], !P6 ;  /* 0x00005e00b3007a0c */ /* 0x000fe200077c1270 */
[----:B------:R-:W-:Y:S01]  /*1174c0*/  IMAD.WIDE R228, R234, 0x4, R208 ;  /* 0x00000004eae47825 */ /* 0x000fe200078e02d0 */
[----:B------:R-:W-:-:S03]  /*1174d0*/  ISETP.LT.AND P3, PT, R194, c[0x0][0x178], !P1 ;  /* 0x00005e00c2007a0c */ /* 0x000fc60004f61270 */
[C---:B------:R-:W-:Y:S01]  /*1174e0*/  IMAD.WIDE R230, R234.reuse, 0x4, R14 ;  /* 0x00000004eae67825 */ /* 0x040fe200078e020e */
[----:B------:R1:W-:Y:S01]  /*1174f0*/  @P0 STG.E [R2.64], R249 ;  /* 0x000000f902000986 */ /* 0x0003e2000c101904 */
[C---:B------:R-:W-:Y:S02]  /*117500*/  IADD3 R235, R234.reuse, c[0x0][0x198], RZ ;  /* 0x00006600eaeb7a10 */ /* 0x040fe40007ffe0ff */
[C---:B------:R-:W-:Y:S01]  /*117510*/  IMAD.WIDE R232, R234.reuse, 0x4, R12 ;  /* 0x00000004eae87825 */ /* 0x040fe200078e020c */
[----:B------:R3:W-:Y:S04]  /*117520*/  @P2 STG.E [R228.64], R242 ;  /* 0x000000f2e4002986 */ /* 0x0007e8000c101904 */
[----:B---3--:R3:W-:Y:S01]  /*117530*/  @P5 STG.E [R230.64], R238 ;  /* 0x000000eee6005986 */ /* 0x0087e2000c101904 */
[----:B-1----:R-:W-:-:S03]  /*117540*/  IMAD.WIDE R2, R234, 0x4, R10 ;  /* 0x00000004ea027825 */ /* 0x002fc600078e020a */
[----:B------:R1:W-:Y:S01]  /*117550*/  @P4 STG.E [R232.64], R241 ;  /* 0x000000f1e8004986 */ /* 0x0003e2000c101904 */
[----:B------:R-:W-:-:S03]  /*117560*/  IMAD.WIDE R228, R235, 0x4, R6 ;  /* 0x00000004ebe47825 */ /* 0x000fc600078e0206 */
[----:B---3--:R-:W3:Y:S04]  /*117570*/  LDL.LU R238, [R1+0x1ca4] ;  /* 0x001ca40001ee7983 */ /* 0x008ee80000300800 */
[----:B-1----:R-:W3:Y:S04]  /*117580*/  LDL.LU R241, [R1+0x1654] ;  /* 0x0016540001f17983 */ /* 0x002ee80000300800 */
[----:B----4-:R1:W-:Y:S01]  /*117590*/  @P6 STG.E [R2.64], R237 ;  /* 0x000000ed02006986 */ /* 0x0103e2000c101904 */
[----:B------:R-:W-:Y:S02]  /*1175a0*/  ISETP.LT.AND P5, PT, R227, c[0x0][0x178], !P1 ;  /* 0x00005e00e3007a0c */ /* 0x000fe40004fa1270 */
[----:B------:R-:W-:-:S02]  /*1175b0*/  ISETP.LT.AND P0, PT, R123, c[0x0][0x178], !P1 ;  /* 0x00005e007b007a0c */ /* 0x000fc40004f01270 */
[----:B------:R-:W-:Y:S02]  /*1175c0*/  ISETP.LT.AND P4, PT, R195, c[0x0][0x178], !P1 ;  /* 0x00005e00c3007a0c */ /* 0x000fe40004f81270 */
[----:B------:R-:W-:Y:S01]  /*1175d0*/  ISETP.LT.AND P2, PT, R75, c[0x0][0x178], !P1 ;  /* 0x00005e004b007a0c */ /* 0x000fe20004f41270 */
[----:B------:R-:W-:-:S04]  /*1175e0*/  IMAD.WIDE R230, R235, 0x4, R210 ;  /* 0x00000004ebe67825 */ /* 0x000fc800078e02d2 */
[----:B-1----:R-:W-:-:S04]  /*1175f0*/  IMAD.WIDE R2, R235, 0x4, R4 ;  /* 0x00000004eb027825 */ /* 0x002fc800078e0204 */
[C---:B------:R-:W-:Y:S01]  /*117600*/  IMAD.WIDE R232, R235.reuse, 0x4, R208 ;  /* 0x00000004ebe87825 */ /* 0x040fe200078e02d0 */
[----:B--2---:R1:W-:Y:S04]  /*117610*/  @P3 STG.E [R228.64], R236 ;  /* 0x000000ece4003986 */ /* 0x0043e8000c101904 */
[----:B-1----:R-:W2:Y:S04]  /*117620*/  LDL.LU R236, [R1+0xb84] ;  /* 0x000b840001ec7983 */ /* 0x002ea80000300800 */
[----:B------:R-:W4:Y:S04]  /*117630*/  LDL.LU R234, [R1+0x56ac] ;  /* 0x0056ac0001ea7983 */ /* 0x000f280000300800 */
[----:B------:R-:W4:Y:S04]  /*117640*/  LDL.LU R242, [R1+0x1428] ;  /* 0x0014280001f27983 */ /* 0x000f280000300800 */
[----:B------:R-:W4:Y:S01]  /*117650*/  LDL.LU R237, [R1+0xef8] ;  /* 0x000ef80001ed7983 */ /* 0x000f220000300800 */
[----:B------:R-:W-:-:S03]  /*117660*/  IMAD.WIDE R228, R235, 0x4, R8 ;  /* 0x00000004ebe47825 */ /* 0x000fc600078e0208 */
[----:B------:R-:W-:Y:S04]  /*117670*/  @P5 STG.E [R2.64], R248 ;  /* 0x000000f802005986 */ /* 0x000fe8000c101904 */
[----:B------:R1:W-:Y:S04]  /*117680*/  @P0 STG.E [R228.64], R243 ;  /* 0x000000f3e4000986 */ /* 0x0003e8000c101904 */
[----:B------:R-:W-:Y:S04]  /*117690*/  @P4 STG.E [R230.64], R239 ;  /* 0x000000efe6004986 */ /* 0x000fe8000c101904 */
[----:B------:R-:W4:Y:S04]  /*1176a0*/  LDL.LU R249, [R1+0xb78] ;  /* 0x000b780001f97983 */ /* 0x000f280000300800 */
[----:B------:R1:W-:Y:S04]  /*1176b0*/  @P2 STG.E [R232.64], R240 ;  /* 0x000000f0e8002986 */ /* 0x0003e8000c101904 */
[----:B-1----:R-:W4:Y:S04]  /*1176c0*/  LDL.LU R243, [R1+0x738] ;  /* 0x0007380001f37983 */ /* 0x002f280000300800 */
[----:B------:R-:W4:Y:S01]  /*1176d0*/  LDL.LU R240, [R1+0x558] ;  /* 0x0005580001f07983 */ /* 0x000f220000300800 */
[----:B------:R-:W-:-:S02]  /*1176e0*/  ISETP.LT.AND P3, PT, R139, c[0x0][0x178], !P1 ;  /* 0x00005e008b007a0c */ /* 0x000fc40004f61270 */
[----:B------:R-:W-:Y:S01]  /*1176f0*/  ISETP.LT.AND P6, PT, R155, c[0x0][0x178], !P1 ;  /* 0x00005e009b007a0c */ /* 0x000fe20004fc1270 */
[----:B------:R-:W-:Y:S01]  /*117700*/  IMAD.WIDE R2, R235, 0x4, R14 ;  /* 0x00000004eb027825 */ /* 0x000fe200078e020e */
[----:B------:R-:W-:Y:S01]  /*117710*/  ISETP.GE.AND P5, PT, R244, c[0x0][0x17c], PT ;  /* 0x00005f00f4007a0c */ /* 0x000fe20003fa6270 */
[----:B------:R-:W4:Y:S01]  /*117720*/  LDL.LU R248, [R1+0x378] ;  /* 0x0003780001f87983 */ /* 0x000f220000300800 */
[----:B------:R-:W-:Y:S01]  /*117730*/  ISETP.LT.AND P1, PT, R179, c[0x0][0x178], !P1 ;  /* 0x00005e00b3007a0c */ /* 0x000fe20004f21270 */
[----:B------:R-:W-:Y:S01]  /*117740*/  IMAD.WIDE R228, R235, 0x4, R12 ;  /* 0x00000004ebe47825 */ /* 0x000fe200078e020c */
[----:B------:R-:W-:Y:S02]  /*117750*/  ISETP.LT.AND P0, PT, R194, c[0x0][0x178], !P5 ;  /* 0x00005e00c2007a0c */ /* 0x000fe40006f01270 */
[----:B------:R-:W-:-:S03]  /*117760*/  ISETP.LT.AND P2, PT, R227, c[0x0][0x178], !P5 ;  /* 0x00005e00e3007a0c */ /* 0x000fc60006f41270 */
[----:B---3--:R1:W-:Y:S04]  /*117770*/  @P3 STG.E [R2.64], R238 ;  /* 0x000000ee02003986 */ /* 0x0083e8000c101904 */
[----:B------:R3:W-:Y:S01]  /*117780*/  @P6 STG.E [R228.64], R241 ;  /* 0x000000f1e4006986 */ /* 0x0007e2000c101904 */
[----:B-1----:R-:W-:-:S03]  /*117790*/  IADD3 R2, R235, c[0x0][0x198], RZ ;  /* 0x00006600eb027a10 */ /* 0x002fc60007ffe0ff */
[----:B------:R-:W4:Y:S01]  /*1177a0*/  LDL.LU R238, [R1+0x368] ;  /* 0x0003680001ee7983 */ /* 0x000f220000300800 */
[----:B---3--:R-:W-:-:S03]  /*1177b0*/  IMAD.WIDE R228, R235, 0x4, R10 ;  /* 0x00000004ebe47825 */ /* 0x008fc600078e020a */
[----:B------:R-:W3:Y:S01]  /*1177c0*/  LDL.LU R241, [R1+0x138] ;  /* 0x0001380001f17983 */ /* 0x000ee20000300800 */
[----:B------:R-:W-:-:S03]  /*1177d0*/  IMAD.WIDE R230, R2, 0x4, R6 ;  /* 0x0000000402e67825 */ /* 0x000fc600078e0206 */
[----:B------:R-:W3:Y:S01]  /*1177e0*/  LDL.LU R239, [R1+0xb7c] ;  /* 0x000b7c0001ef7983 */ /* 0x000ee20000300800 */
[C---:B------:R-:W-:Y:S01]  /*1177f0*/  IMAD.WIDE R232, R2.reuse, 0x4, R4 ;  /* 0x0000000402e87825 */ /* 0x040fe200078e0204 */
[----:B------:R-:W-:Y:S02]  /*117800*/  ISETP.LT.AND P4, PT, R123, c[0x0][0x178], !P5 ;  /* 0x00005e007b007a0c */ /* 0x000fe40006f81270 */
[----:B------:R-:W-:Y:S02]  /*117810*/  ISETP.LT.AND P3, PT, R195, c[0x0][0x178], !P5 ;  /* 0x00005e00c3007a0c */ /* 0x000fe40006f61270 */
[----:B------:R-:W-:Y:S01]  /*117820*/  ISETP.LT.AND P6, PT, R75, c[0x0][0x178], !P5 ;  /* 0x00005e004b007a0c */ /* 0x000fe20006fc1270 */
[----:B--2---:R1:W-:Y:S04]  /*117830*/  @P1 STG.E [R228.64], R236 ;  /* 0x000000ece4001986 */ /* 0x0043e8000c101904 */
[----:B----4-:R-:W-:Y:S04]  /*117840*/  @P0 STG.E [R230.64], R242 ;  /* 0x000000f2e6000986 */ /* 0x010fe8000c101904 */
[----:B-1----:R-:W2:Y:S04]  /*117850*/  LDL.LU R236, [R1+0x37c] ;  /* 0x00037c0001ec7983 */ /* 0x002ea80000300800 */
[----:B------:R1:W-:Y:S04]  /*117860*/  @P2 STG.E [R232.64], R237 ;  /* 0x000000ede8002986 */ /* 0x0003e8000c101904 */
[----:B-1----:R-:W4:Y:S04]  /*117870*/  LDL.LU R237, [R1+0x142c] ;  /* 0x00142c0001ed7983 */ /* 0x002f280000300800 */
[----:B------:R-:W2:Y:S04]  /*117880*/  LDL.LU R3, [R1+0x56b4] ;  /* 0x0056b40001037983 */ /* 0x000ea80000300800 */
[----:B------:R-:W2:Y:S01]  /*117890*/  LDL.LU R242, [R1+0xefc] ;  /* 0x000efc0001f27983 */ /* 0x000ea20000300800 */
[----:B------:R-:W-:-:S04]  /*1178a0*/  IMAD.WIDE R228, R2, 0x4, R8 ;  /* 0x0000000402e47825 */ /* 0x000fc800078e0208 */
[C---:B------:R-:W-:Y:S01]  /*1178b0*/  IMAD.WIDE R230, R2.reuse, 0x4, R210 ;  /* 0x0000000402e67825 */ /* 0x040fe200078e02d2 */
[----:B------:R-:W-:Y:S03]  /*1178c0*/  @P4 STG.E [R228.64], R249 ;  /* 0x000000f9e4004986 */ /* 0x000fe6000c101904 */
[----:B------:R-:W-:Y:S01]  /*1178d0*/  IMAD.WIDE R232, R2, 0x4, R208 ;  /* 0x0000000402e87825 */ /* 0x000fe200078e02d0 */
[----:B------:R1:W-:Y:S04]  /*1178e0*/  @P3 STG.E [R230.64], R243 ;  /* 0x000000f3e6003986 */ /* 0x0003e8000c101904 */
[----:B------:R1:W-:Y:S04]  /*1178f0*/  @P6 STG.E [R232.64], R240 ;  /* 0x000000f0e8006986 */ /* 0x0003e8000c101904 */
[----:B-1----:R-:W2:Y:S04]  /*117900*/  LDL.LU R243, [R1+0x73c] ;  /* 0x00073c0001f37983 */ /* 0x002ea80000300800 */
[----:B------:R-:W2:Y:S01]  /*117910*/  LDL.LU R240, [R1+0x55c] ;  /* 0x00055c0001f07983 */ /* 0x000ea20000300800 */
[----:B------:R-:W-:-:S02]  /*117920*/  ISETP.LT.AND P0, PT, R139, c[0x0][0x178], !P5 ;  /* 0x00005e008b007a0c */ /* 0x000fc40006f01270 */
[----:B------:R-:W-:Y:S02]  /*117930*/  ISETP.LT.AND P2, PT, R155, c[0x0][0x178], !P5 ;  /* 0x00005e009b007a0c */ /* 0x000fe40006f41270 */
[----:B------:R-:W-:Y:S01]  /*117940*/  ISETP.GE.AND P1, PT, R234, c[0x0][0x17c], PT ;  /* 0x00005f00ea007a0c */ /* 0x000fe20003f26270 */
[----:B------:R-:W-:Y:S01]  /*117950*/  IMAD.WIDE R232, R2, 0x4, R14 ;  /* 0x0000000402e87825 */ /* 0x000fe200078e020e */
[----:B------:R-:W-:Y:S01]  /*117960*/  ISETP.LT.AND P5, PT, R179, c[0x0][0x178], !P5 ;  /* 0x00005e00b3007a0c */ /* 0x000fe20006fa1270 */
[----:B------:R-:W2:Y:S01]  /*117970*/  LDL.LU R235, [R1+0x56b0] ;  /* 0x0056b00001eb7983 */ /* 0x000ea20000300800 */
[----:B------:R-:W-:Y:S01]  /*117980*/  ISETP.LT.AND P6, PT, R194, c[0x0][0x178], !P1 ;  /* 0x00005e00c2007a0c */ /* 0x000fe20004fc1270 */
[----:B------:R-:W-:-:S04]  /*117990*/  IMAD.WIDE R230, R2, 0x4, R12 ;  /* 0x0000000402e67825 */ /* 0x000fc800078e020c */
[C---:B------:R-:W-:Y:S01]  /*1179a0*/  IMAD.WIDE R228, R2.reuse, 0x4, R10 ;  /* 0x0000000402e47825 */ /* 0x040fe200078e020a */
[----:B------:R-:W-:Y:S01]  /*1179b0*/  IADD3 R2, R2, c[0x0][0x198], RZ ;  /* 0x0000660002027a10 */ /* 0x000fe20007ffe0ff */
[----:B------:R-:W-:Y:S01]  /*1179c0*/  @P0 STG.E [R232.64], R248 ;  /* 0x000000f8e8000986 */ /* 0x000fe2000c101904 */
[----:B------:R-:W-:-:S03]  /*1179d0*/  ISETP.LT.AND P3, PT, R227, c[0x0][0x178], !P1 ;  /* 0x00005e00e3007a0c */ /* 0x000fc60004f61270 */
[----:B------:R1:W-:Y:S01]  /*1179e0*/  @P2 STG.E [R230.64], R238 ;  /* 0x000000eee6002986 */ /* 0x0003e2000c101904 */
[----:B------:R-:W-:-:S03]  /*1179f0*/  ISETP.LT.AND P4, PT, R123, c[0x0][0x178], !P1 ;  /* 0x00005e007b007a0c */ /* 0x000fc60004f81270 */
[----:B---3--:R3:W-:Y:S04]  /*117a00*/  @P5 STG.E [R228.64], R241 ;  /* 0x000000f1e4005986 */ /* 0x0087e8000c101904 */
[----:B-1----:R-:W2:Y:S01]  /*117a10*/  LDL.LU R238, [R1+0x36c] ;  /* 0x00036c0001ee7983 */ /* 0x002ea20000300800 */
[----:B---3--:R-:W-:-:S03]  /*117a20*/  IMAD.WIDE R228, R2, 0x4, R6 ;  /* 0x0000000402e47825 */ /* 0x008fc600078e0206 */
[----:B------:R-:W3:Y:S01]  /*117a30*/  LDL.LU R241, [R1+0x13c] ;  /* 0x00013c0001f17983 */ /* 0x000ee20000300800 */
[----:B------:R-:W-:-:S04]  /*117a40*/  IMAD.WIDE R230, R2, 0x4, R4 ;  /* 0x0000000402e67825 */ /* 0x000fc800078e0204 */
[C---:B------:R-:W-:Y:S01]  /*117a50*/  IMAD.WIDE R232, R2.reuse, 0x4, R8 ;  /* 0x0000000402e87825 */ /* 0x040fe200078e0208 */
[----:B------:R-:W-:Y:S02]  /*117a60*/  ISETP.LT.AND P2, PT, R195, c[0x0][0x178], !P1 ;  /* 0x00005e00c3007a0c */ /* 0x000fe40004f41270 */
[----:B------:R-:W-:Y:S02]  /*117a70*/  ISETP.LT.AND P0, PT, R75, c[0x0][0x178], !P1 ;  /* 0x00005e004b007a0c */ /* 0x000fe40004f01270 */
[----:B------:R-:W-:Y:S01]  /*117a80*/  ISETP.LT.AND P5, PT, R139, c[0x0][0x178], !P1 ;  /* 0x00005e008b007a0c */ /* 0x000fe20004fa1270 */
[----:B----4-:R1:W-:Y:S04]  /*117a90*/  @P6 STG.E [R228.64], R237 ;  /* 0x000000ede4006986 */ /* 0x0103e8000c101904 */
[----:B-1----:R-:W4:Y:S04]  /*117aa0*/  LDL.LU R237, [R1+0x1c68] ;  /* 0x001c680001ed7983 */ /* 0x002f280000300800 */
[----:B--2---:R1:W-:Y:S04]  /*117ab0*/  @P3 STG.E [R230.64], R242 ;  /* 0x000000f2e6003986 */ /* 0x0043e8000c101904 */
[----:B------:R2:W-:Y:S01]  /*117ac0*/  @P4 STG.E [R232.64], R239 ;  /* 0x000000efe8004986 */ /* 0x0005e2000c101904 */
[----:B------:R-:W-:-:S03]  /*117ad0*/  IMAD.WIDE R228, R2, 0x4, R210 ;  /* 0x0000000402e47825 */ /* 0x000fc600078e02d2 */
[----:B-1----:R-:W4:Y:S04]  /*117ae0*/  LDL.LU R242, [R1+0x1be8] ;  /* 0x001be80001f27983 */ /* 0x002f280000300800 */
[----:B--2---:R-:W2:Y:S01]  /*117af0*/  LDL.LU R239, [R1+0x1438] ;  /* 0x0014380001ef7983 */ /* 0x004ea20000300800 */
[----:B------:R-:W-:-:S04]  /*117b00*/  IMAD.WIDE R230, R2, 0x4, R208 ;  /* 0x0000000402e67825 */ /* 0x000fc800078e02d0 */
[----:B------:R-:W-:Y:S01]  /*117b10*/  IMAD.WIDE R232, R2, 0x4, R14 ;  /* 0x0000000402e87825 */ /* 0x000fe200078e020e */
[----:B------:R-:W-:Y:S04]  /*117b20*/  @P2 STG.E [R228.64], R243 ;  /* 0x000000f3e4002986 */ /* 0x000fe8000c101904 */
[----:B------:R-:W2:Y:S04]  /*117b30*/  LDL.LU R250, [R1+0x11c8] ;  /* 0x0011c80001fa7983 */ /* 0x000ea80000300800 */
[----:B------:R1:W-:Y:S04]  /*117b40*/  @P0 STG.E [R230.64], R240 ;  /* 0x000000f0e6000986 */ /* 0x0003e8000c101904 */
[----:B------:R-:W2:Y:S04]  /*117b50*/  LDL.LU R249, [R1+0x9a8] ;  /* 0x0009a80001f97983 */ /* 0x000ea80000300800 */
[----:B------:R3:W-:Y:S04]  /*117b60*/  @P5 STG.E [R232.64], R236 ;  /* 0x000000ece8005986 */ /* 0x0007e8000c101904 */
[----:B-1----:R-:W2:Y:S04]  /*117b70*/  LDL.LU R240, [R1+0x748] ;  /* 0x0007480001f07983 */ /* 0x002ea80000300800 */
[----:B---3--:R-:W3:Y:S01]  /*117b80*/  LDL.LU R236, [R1+0x568] ;  /* 0x0005680001ec7983 */ /* 0x008ee20000300800 */
[----:B------:R-:W-:-:S02]  /*117b90*/  ISETP.GE.AND P6, PT, R3, c[0x0][0x17c], PT ;  /* 0x00005f0003007a0c */ /* 0x000fc40003fc6270 */
[----:B------:R-:W-:Y:S02]  /*117ba0*/  ISETP.LT.AND P3, PT, R155, c[0x0][0x178], !P1 ;  /* 0x00005e009b007a0c */ /* 0x000fe40004f61270 */
[----:B------:R-:W-:Y:S02]  /*117bb0*/  ISETP.LT.AND P1, PT, R179, c[0x0][0x178], !P1 ;  /* 0x00005e00b3007a0c */ /* 0x000fe40004f21270 */
[----:B------:R-:W-:Y:S01]  /*117bc0*/  ISETP.LT.AND P2, PT, R194, c[0x0][0x178], !P6 ;  /* 0x00005e00c2007a0c */ /* 0x000fe20007741270 */
[C---:B------:R-:W-:Y:S01]  /*117bd0*/  IMAD.WIDE R228, R2.reuse, 0x4, R12 ;  /* 0x0000000402e47825 */ /* 0x040fe200078e020c */
[----:B------:R-:W-:-:S03]  /*117be0*/  IADD3 R234, R2, c[0x0][0x198], RZ ;  /* 0x0000660002ea7a10 */ /* 0x000fc60007ffe0ff */
[----:B------:R-:W-:Y:S01]  /*117bf0*/  IMAD.WIDE R2, R2, 0x4, R10 ;  /* 0x0000000402027825 */ /* 0x000fe200078e020a */
[----:B------:R-:W-:-:S03]  /*117c00*/  ISETP.LT.AND P5, PT, R227, c[0x0][0x178], !P6 ;  /* 0x00005e00e3007a0c */ /* 0x000fc600077a1270 */
[----:B------:R-:W-:Y:S01]  /*117c10*/  IMAD.WIDE R230, R234, 0x4, R6 ;  /* 0x00000004eae67825 */ /* 0x000fe200078e0206 */
[----:B------:R1:W-:Y:S01]  /*117c20*/  @P3 STG.E [R228.64], R238 ;  /* 0x000000eee4003986 */ /* 0x0003e2000c101904 */
[----:B------:R-:W-:-:S03]  /*117c30*/  ISETP.LT.AND P4, PT, R123, c[0x0][0x178], !P6 ;  /* 0x00005e007b007a0c */ /* 0x000fc60007781270 */
[----:B------:R1:W-:Y:S04]  /*117c40*/  @P1 STG.E [R2.64], R241 ;  /* 0x000000f102001986 */ /* 0x0003e8000c101904 */
[----:B-1----:R-:W3:Y:S04]  /*117c50*/  LDL.LU R238, [R1+0x11cc] ;  /* 0x0011cc0001ee7983 */ /* 0x002ee80000300800 */
[----:B------:R-:W3:Y:S04]  /*117c60*/  LDL.LU R241, [R1+0x9ac] ;  /* 0x0009ac0001f17983 */ /* 0x000ee80000300800 */
[----:B------:R-:W3:Y:S01]  /*117c70*/  LDL.LU R248, [R1+0x148] ;  /* 0x0001480001f87983 */ /* 0x000ee20000300800 */
[----:B------:R-:W-:Y:S01]  /*117c80*/  IMAD.WIDE R2, R234, 0x4, R4 ;  /* 0x00000004ea027825 */ /* 0x000fe200078e0204 */
[----:B------:R-:W-:-:S03]  /*117c90*/  ISETP.LT.AND P1, PT, R195, c[0x0][0x178], !P6 ;  /* 0x00005e00c3007a0c */ /* 0x000fc60007721270 */
[----:B------:R-:W-:Y:S01]  /*117ca0*/  IMAD.WIDE R228, R234, 0x4, R8 ;  /* 0x00000004eae47825 */ /* 0x000fe200078e0208 */
[----:B------:R-:W-:-:S03]  /*117cb0*/  ISETP.LT.AND P3, PT, R155, c[0x0][0x178], !P6 ;  /* 0x00005e009b007a0c */ /* 0x000fc60007761270 */
[----:B------:R-:W-:Y:S01]  /*117cc0*/  IMAD.WIDE R232, R234, 0x4, R12 ;  /* 0x00000004eae87825 */ /* 0x000fe200078e020c */
[----:B----4-:R1:W-:Y:S01]  /*117cd0*/  @P2 STG.E [R230.64], R237 ;  /* 0x000000ede6002986 */ /* 0x0103e2000c101904 */
[----:B------:R-:W-:-:S03]  /*117ce0*/  ISETP.LT.AND P2, PT, R75, c[0x0][0x178], !P6 ;  /* 0x00005e004b007a0c */ /* 0x000fc60007741270 */
[----:B-1----:R-:W4:Y:S04]  /*117cf0*/  LDL.LU R237, [R1+0x1c6c] ;  /* 0x001c6c0001ed7983 */ /* 0x002f280000300800 */
[----:B------:R-:W4:Y:S04]  /*117d00*/  LDL.LU R243, [R1+0x1bec] ;  /* 0x001bec0001f37983 */ /* 0x000f280000300800 */
[----:B------:R1:W-:Y:S01]  /*117d10*/  @P5 STG.E [R2.64], R242 ;  /* 0x000000f202005986 */ /* 0x0003e2000c101904 */
[----:B------:R-:W-:-:S03]  /*117d20*/  ISETP.LT.AND P5, PT, R139, c[0x0][0x178], !P6 ;  /* 0x00005e008b007a0c */ /* 0x000fc600077a1270 */
[----:B--2---:R2:W-:Y:S04]  /*117d30*/  @P4 STG.E [R228.64], R239 ;  /* 0x000000efe4004986 */ /* 0x0045e8000c101904 */
[----:B-1----:R-:W4:Y:S04]  /*117d40*/  LDL.LU R242, [R1+0x56b8] ;  /* 0x0056b80001f27983 */ /* 0x002f280000300800 */
[----:B--2---:R-:W2:Y:S01]  /*117d50*/  LDL.LU R239, [R1+0x143c] ;  /* 0x00143c0001ef7983 */ /* 0x004ea20000300800 */
[----:B------:R-:W-:-:S04]  /*117d60*/  IMAD.WIDE R2, R234, 0x4, R210 ;  /* 0x00000004ea027825 */ /* 0x000fc800078e02d2 */
[C---:B------:R-:W-:Y:S01]  /*117d70*/  IMAD.WIDE R228, R234.reuse, 0x4, R208 ;  /* 0x00000004eae47825 */ /* 0x040fe200078e02d0 */
[----:B------:R-:W-:Y:S03]  /*117d80*/  @P1 STG.E [R2.64], R250 ;  /* 0x000000fa02001986 */ /* 0x000fe6000c101904 */
[----:B------:R-:W-:Y:S01]  /*117d90*/  IMAD.WIDE R230, R234, 0x4, R14 ;  /* 0x00000004eae67825 */ /* 0x000fe200078e020e */
[----:B------:R-:W-:Y:S04]  /*117da0*/  @P2 STG.E [R228.64], R249 ;  /* 0x000000f9e4002986 */ /* 0x000fe8000c101904 */
[----:B------:R1:W-:Y:S04]  /*117db0*/  @P5 STG.E [R230.64], R240 ;  /* 0x000000f0e6005986 */ /* 0x0003e8000c101904 */
[----:B---3--:R3:W-:Y:S04]  /*117dc0*/  @P3 STG.E [R232.64], R236 ;  /* 0x000000ece8003986 */ /* 0x0087e8000c101904 */
[----:B-1----:R-:W2:Y:S04]  /*117dd0*/  LDL.LU R240, [R1+0x74c] ;  /* 0x00074c0001f07983 */ /* 0x002ea80000300800 */
[----:B---3--:R-:W2:Y:S01]  /*117de0*/  LDL.LU R236, [R1+0x56c] ;  /* 0x00056c0001ec7983 */ /* 0x008ea20000300800 */
[----:B------:R-:W-:-:S02]  /*117df0*/  ISETP.GE.AND P0, PT, R235, c[0x0][0x17c], PT ;  /* 0x00005f00eb007a0c */ /* 0x000fc40003f06270 */
[----:B------:R-:W-:Y:S02]  /*117e00*/  ISETP.LT.AND P6, PT, R179, c[0x0][0x178], !P6 ;  /* 0x00005e00b3007a0c */ /* 0x000fe400077c1270 */
[----:B------:R-:W-:Y:S02]  /*117e10*/  ISETP.LT.AND P4, PT, R194, c[0x0][0x178], !P0 ;  /* 0x00005e00c2007a0c */ /* 0x000fe40004781270 */
[C---:B------:R-:W-:Y:S02]  /*117e20*/  IADD3 R235, R234.reuse, c[0x0][0x198], RZ ;  /* 0x00006600eaeb7a10 */ /* 0x040fe40007ffe0ff */
[----:B------:R-:W-:Y:S01]  /*117e30*/  ISETP.LT.AND P1, PT, R227, c[0x0][0x178], !P0 ;  /* 0x00005e00e3007a0c */ /* 0x000fe20004721270 */
[----:B------:R-:W-:Y:S01]  /*117e40*/  IMAD.WIDE R2, R234, 0x4, R10 ;  /* 0x00000004ea027825 */ /* 0x000fe200078e020a */
[----:B------:R-:W-:-:S03]  /*117e50*/  ISETP.LT.AND P2, PT, R123, c[0x0][0x178], !P0 ;  /* 0x00005e007b007a0c */ /* 0x000fc60004741270 */
[----:B------:R-:W-:Y:S01]  /*117e60*/  IMAD.WIDE R228, R235, 0x4, R6 ;  /* 0x00000004ebe47825 */ /* 0x000fe200078e0206 */
[----:B------:R-:W-:Y:S01]  /*117e70*/  ISETP.LT.AND P5, PT, R195, c[0x0][0x178], !P0 ;  /* 0x00005e00c3007a0c */ /* 0x000fe200047a1270 */
[----:B------:R1:W-:Y:S02]  /*117e80*/  @P6 STG.E [R2.64], R248 ;  /* 0x000000f802006986 */ /* 0x0003e4000c101904 */
[----:B------:R-:W-:Y:S01]  /*117e90*/  IMAD.WIDE R230, R235, 0x4, R210 ;  /* 0x00000004ebe67825 */ /* 0x000fe200078e02d2 */
[----:B------:R-:W-:-:S03]  /*117ea0*/  ISETP.LT.AND P3, PT, R75, c[0x0][0x178], !P0 ;  /* 0x00005e004b007a0c */ /* 0x000fc60004761270 */
[----:B-1----:R-:W-:Y:S01]  /*117eb0*/  IMAD.WIDE R2, R235, 0x4, R4 ;  /* 0x00000004eb027825 */ /* 0x002fe200078e0204 */
[----:B------:R-:W-:-:S03]  /*117ec0*/  ISETP.LT.AND P6, PT, R139, c[0x0][0x178], !P0 ;  /* 0x00005e008b007a0c */ /* 0x000fc600047c1270 */
[C---:B------:R-:W-:Y:S01]  /*117ed0*/  IMAD.WIDE R232, R235.reuse, 0x4, R208 ;  /* 0x00000004ebe87825 */ /* 0x040fe200078e02d0 */
[----:B----4-:R1:W-:Y:S04]  /*117ee0*/  @P4 STG.E [R228.64], R237 ;  /* 0x000000ede4004986 */ /* 0x0103e8000c101904 */
[----:B------:R4:W-:Y:S04]  /*117ef0*/  @P1 STG.E [R2.64], R243 ;  /* 0x000000f302001986 */ /* 0x0009e8000c101904 */
[----:B-1----:R-:W3:Y:S01]  /*117f00*/  LDL.LU R237, [R1+0x14c] ;  /* 0x00014c0001ed7983 */ /* 0x002ee20000300800 */
[----:B------:R-:W-:-:S03]  /*117f10*/  IMAD.WIDE R228, R235, 0x4, R8 ;  /* 0x00000004ebe47825 */ /* 0x000fc600078e0208 */
[----:B------:R-:W3:Y:S04]  /*117f20*/  LDL.LU R234, [R1+0x56bc] ;  /* 0x0056bc0001ea7983 */ /* 0x000ee80000300800 */
[----:B------:R-:W3:Y:S04]  /*117f30*/  LDL.LU R248, [R1+0x1d08] ;  /* 0x001d080001f87983 */ /* 0x000ee80000300800 */
[----:B----4-:R-:W4:Y:S01]  /*117f40*/  LDL.LU R243, [R1+0x1ce8] ;  /* 0x001ce80001f37983 */ /* 0x010f220000300800 */
[----:B------:R-:W-:-:S03]  /*117f50*/  ISETP.LT.AND P4, PT, R155, c[0x0][0x178], !P0 ;  /* 0x00005e009b007a0c */ /* 0x000fc60004781270 */
[----:B--2---:R1:W-:Y:S04]  /*117f60*/  @P2 STG.E [R228.64], R239 ;  /* 0x000000efe4002986 */ /* 0x0043e8000c101904 */
[----:B------:R-:W3:Y:S04]  /*117f70*/  LDL.LU R250, [R1+0x1cc8] ;  /* 0x001cc80001fa7983 */ /* 0x000ee80000300800 */
[----:B------:R1:W-:Y:S04]  /*117f80*/  @P5 STG.E [R230.64], R238 ;  /* 0x000000eee6005986 */ /* 0x0003e8000c101904 */
[----:B-1----:R-:W3:Y:S01]  /*117f90*/  LDL.LU R239, [R1+0x1bf8] ;  /* 0x001bf80001ef7983 */ /* 0x002ee20000300800 */
[----:B------:R-:W-:-:S03]  /*117fa0*/  IMAD.WIDE R2, R235, 0x4, R14 ;  /* 0x00000004eb027825 */ /* 0x000fc600078e020e */
[----:B------:R-:W3:Y:S01]  /*117fb0*/  LDL.LU R238, [R1+0x1648] ;  /* 0x0016480001ee7983 */ /* 0x000ee20000300800 */
[----:B------:R-:W-:-:S03]  /*117fc0*/  IMAD.WIDE R228, R235, 0x4, R12 ;  /* 0x00000004ebe47825 */ /* 0x000fc600078e020c */
[----:B------:R-:W-:Y:S04]  /*117fd0*/  @P3 STG.E [R232.64], R241 ;  /* 0x000000f1e8003986 */ /* 0x000fe8000c101904 */
[----:B------:R1:W-:Y:S04]  /*117fe0*/  @P6 STG.E [R2.64], R240 ;  /* 0x000000f002006986 */ /* 0x0003e8000c101904 */
[----:B------:R-:W3:Y:S04]  /*117ff0*/  LDL.LU R249, [R1+0x11d8] ;  /* 0x0011d80001f97983 */ /* 0x000ee80000300800 */
[----:B------:R1:W-:Y:S04]  /*118000*/  @P4 STG.E [R228.64], R236 ;  /* 0x000000ece4004986 */ /* 0x0003e8000c101904 */
[----:B-1----:R-:W3:Y:S04]  /*118010*/  LDL.LU R240, [R1+0xf08] ;  /* 0x000f080001f07983 */ /* 0x002ee80000300800 */
[----:B------:R-:W3:Y:S01]  /*118020*/  LDL.LU R236, [R1+0x998] ;  /* 0x0009980001ec7983 */ /* 0x000ee20000300800 */
[----:B------:R-:W-:-:S02]  /*118030*/  ISETP.GE.AND P1, PT, R242, c[0x0][0x17c], PT ;  /* 0x00005f00f2007a0c */ /* 0x000fc40003f26270 */
[----:B------:R-:W-:Y:S02]  /*118040*/  ISETP.LT.AND P0, PT, R179, c[0x0][0x178], !P0 ;  /* 0x00005e00b3007a0c */ /* 0x000fe40004701270 */
[C---:B------:R-:W-:Y:S01]  /*118050*/  IADD3 R232, R235.reuse, c[0x0][0x198], RZ ;  /* 0x00006600ebe87a10 */ /* 0x040fe20007ffe0ff */
[----:B------:R-:W-:Y:S01]  /*118060*/  IMAD.WIDE R2, R235, 0x4, R10 ;  /* 0x00000004eb027825 */ /* 0x000fe200078e020a */
[----:B------:R-:W-:Y:S01]  /*118070*/  ISETP.LT.AND P2, PT, R194, c[0x0][0x178], !P1 ;  /* 0x00005e00c2007a0c */ /* 0x000fe20004f41270 */
[----:B------:R-:W3:Y:S01]  /*118080*/  LDL.LU R242, [R1+0x1ccc] ;  /* 0x001ccc0001f27983 */ /* 0x000ee20000300800 */
[----:B------:R-:W-:Y:S01]  /*118090*/  ISETP.LT.AND P3, PT, R227, c[0x0][0x178], !P1 ;  /* 0x00005e00e3007a0c */ /* 0x000fe20004f61270 */
[C---:B------:R-:W-:Y:S01]  /*1180a0*/  IMAD.WIDE R228, R232.reuse, 0x4, R6 ;  /* 0x00000004e8e47825 */ /* 0x040fe200078e0206 */
[----:B------:R-:W-:Y:S01]  /*1180b0*/  ISETP.LT.AND P4, PT, R123, c[0x0][0x178], !P1 ;  /* 0x00005e007b007a0c */ /* 0x000fe20004f81270 */
[----:B------:R-:W3:Y:S01]  /*1180c0*/  LDL.LU R241, [R1+0x11dc] ;  /* 0x0011dc0001f17983 */ /* 0x000ee20000300800 */
[----:B------:R-:W-:Y:S01]  /*1180d0*/  ISETP.LT.AND P5, PT, R195, c[0x0][0x178], !P1 ;  /* 0x00005e00c3007a0c */ /* 0x000fe20004fa1270 */
[C---:B------:R-:W-:Y:S01]  /*1180e0*/  IMAD.WIDE R230, R232.reuse, 0x4, R4 ;  /* 0x00000004e8e67825 */ /* 0x040fe200078e0204 */
[----:B------:R-:W-:Y:S01]  /*1180f0*/  ISETP.LT.AND P6, PT, R75, c[0x0][0x178], !P1 ;  /* 0x00005e004b007a0c */ /* 0x000fe20004fc1270 */
[----:B---3--:R1:W-:Y:S04]  /*118100*/  @P0 STG.E [R2.64], R237 ;  /* 0x000000ed02000986 */ /* 0x0083e8000c101904 */
[----:B------:R3:W-:Y:S04]  /*118110*/  @P2 STG.E [R228.64], R248 ;  /* 0x000000f8e4002986 */ /* 0x0007e8000c101904 */
[----:B-1----:R-:W2:Y:S01]  /*118120*/  LDL.LU R237, [R1+0x1d38] ;  /* 0x001d380001ed7983 */ /* 0x002ea20000300800 */
[----:B------:R-:W-:-:S03]  /*118130*/  IMAD.WIDE R2, R232, 0x4, R8 ;  /* 0x00000004e8027825 */ /* 0x000fc600078e0208 */
[----:B----4-:R1:W-:Y:S04]  /*118140*/  @P3 STG.E [R230.64], R243 ;  /* 0x000000f3e6003986 */ /* 0x0103e8000c101904 */
[----:B---3--:R-:W3:Y:S01]  /*118150*/  LDL.LU R248, [R1+0x1d0c] ;  /* 0x001d0c0001f87983 */ /* 0x008ee20000300800 */
[----:B------:R-:W-:-:S03]  /*118160*/  IMAD.WIDE R228, R232, 0x4, R210 ;  /* 0x00000004e8e47825 */ /* 0x000fc600078e02d2 */
[----:B------:R-:W4:Y:S04]  /*118170*/  LDL.LU R233, [R1+0x56c0] ;  /* 0x0056c00001e97983 */ /* 0x000f280000300800 */
[----:B-1----:R-:W2:Y:S01]  /*118180*/  LDL.LU R243, [R1+0x1cec] ;  /* 0x001cec0001f37983 */ /* 0x002ea20000300800 */
[C---:B------:R-:W-:Y:S01]  /*118190*/  IMAD.WIDE R230, R232.reuse, 0x4, R208 ;  /* 0x00000004e8e67825 */ /* 0x040fe200078e02d0 */
[----:B------:R-:W-:Y:S02]  /*1181a0*/  ISETP.LT.AND P3, PT, R139, c[0x0][0x178], !P1 ;  /* 0x00005e008b007a0c */ /* 0x000fe40004f61270 */
[----:B------:R-:W-:Y:S01]  /*1181b0*/  @P4 STG.E [R2.64], R250 ;  /* 0x000000fa02004986 */ /* 0x000fe2000c101904 */
[----:B------:R-:W-:Y:S02]  /*1181c0*/  ISETP.LT.AND P2, PT, R155, c[0x0][0x178], !P1 ;  /* 0x00005e009b007a0c */ /* 0x000fe40004f41270 */
[----:B------:R-:W-:Y:S01]  /*1181d0*/  ISETP.LT.AND P1, PT, R179, c[0x0][0x178], !P1 ;  /* 0x00005e00b3007a0c */ /* 0x000fe20004f21270 */
[----:B------:R1:W-:Y:S04]  /*1181e0*/  @P5 STG.E [R228.64], R239 ;  /* 0x000000efe4005986 */ /* 0x0003e8000c101904 */
[----:B------:R1:W-:Y:S04]  /*1181f0*/  @P6 STG.E [R230.64], R238 ;  /* 0x000000eee6006986 */ /* 0x0003e8000c101904 */
[----:B-1----:R-:W4:Y:S04]  /*118200*/  LDL.LU R239, [R1+0x1bfc] ;  /* 0x001bfc0001ef7983 */ /* 0x002f280000300800 */
[----:B------:R-:W4:Y:S01]  /*118210*/  LDL.LU R238, [R1+0x164c] ;  /* 0x00164c0001ee7983 */ /* 0x000f220000300800 */
[----:B------:R-:W-:-:S04]  /*118220*/  IMAD.WIDE R230, R232, 0x4, R14 ;  /* 0x00000004e8e67825 */ /* 0x000fc800078e020e */
[C---:B------:R-:W-:Y:S01]  /*118230*/  IMAD.WIDE R228, R232.reuse, 0x4, R12 ;  /* 0x00000004e8e47825 */ /* 0x040fe200078e020c */
[----:B------:R-:W-:Y:S03]  /*118240*/  @P3 STG.E [R230.64], R249 ;  /* 0x000000f9e6003986 */ /* 0x000fe6000c101904 */
[----:B------:R-:W-:Y:S01]  /*118250*/  IMAD.WIDE R2, R232, 0x4, R10 ;  /* 0x00000004e8027825 */ /* 0x000fe200078e020a */
[----:B------:R1:W-:Y:S04]  /*118260*/  @P2 STG.E [R228.64], R240 ;  /* 0x000000f0e4002986 */ /* 0x0003e8000c101904 */
[----:B------:R1:W-:Y:S04]  /*118270*/  @P1 STG.E [R2.64], R236 ;  /* 0x000000ec02001986 */ /* 0x0003e8000c101904 */
[----:B-1----:R-:W4:Y:S04]  /*118280*/  LDL.LU R240, [R1+0xf0c] ;  /* 0x000f0c0001f07983 */ /* 0x002f280000300800 */
[----:B------:R-:W4:Y:S01]  /*118290*/  LDL.LU R236, [R1+0x99c] ;  /* 0x00099c0001ec7983 */ /* 0x000f220000300800 */
[----:B------:R-:W-:-:S02]  /*1182a0*/  ISETP.GE.AND P0, PT, R234, c[0x0][0x17c], PT ;  /* 0x00005f00ea007a0c */ /* 0x000fc40003f06270 */
[----:B------:R-:W-:Y:S01]  /*1182b0*/  IADD3 R232, R232, c[0x0][0x198], RZ ;  /* 0x00006600e8e87a10 */ /* 0x000fe20007ffe0ff */
[----:B------:R-:W4:Y:S01]  /*1182c0*/  LDL.LU R234, [R1+0x56c8] ;  /* 0x0056c80001ea7983 */ /* 0x000f220000300800 */
[----:B------:R-:W-:Y:S02]  /*1182d0*/  ISETP.LT.AND P5, PT, R194, c[0x0][0x178], !P0 ;  /* 0x00005e00c2007a0c */ /* 0x000fe400047a1270 */
        /* <DEDUP_REMOVED lines=9> */
[----:B---3--:R1:W-:Y:S04]  /*118370*/  @P5 STG.E [R2.64], R248 ;  /* 0x000000f802005986 */ /* 0x0083e8000c101904 */
[----:B--2---:R2:W-:Y:S04]  /*118380*/  @P4 STG.E [R228.64], R243 ;  /* 0x000000f3e4004986 */ /* 0x0045e8000c101904 */
[----:B------:R3:W-:Y:S01]  /*118390*/  @P6 STG.E [R230.64], R242 ;  /* 0x000000f2e6006986 */ /* 0x0007e2000c101904 */
[----:B-1----:R-:W-:Y:S01]  /*1183a0*/  IMAD.WIDE R2, R232, 0x4, R210 ;  /* 0x00000004e8027825 */ /* 0x002fe200078e02d2 */
[----:B------:R-:W-:-:S02]  /*1183b0*/  ISETP.LT.AND P4, PT, R155, c[0x0][0x178], !P0 ;  /* 0x00005e009b007a0c */ /* 0x000fc40004781270 */
[----:B--2---:R-:W2:Y:S01]  /*1183c0*/  LDL.LU R243, [R1+0x1d18] ;  /* 0x001d180001f37983 */ /* 0x004ea20000300800 */
[----:B------:R-:W-:-:S03]  /*1183d0*/  IMAD.WIDE R228, R232, 0x4, R208 ;  /* 0x00000004e8e47825 */ /* 0x000fc600078e02d0 */
[----:B---3--:R-:W3:Y:S01]  /*1183e0*/  LDL.LU R242, [R1+0x1cf8] ;  /* 0x001cf80001f27983 */ /* 0x008ee20000300800 */
[----:B------:R-:W-:Y:S01]  /*1183f0*/  IMAD.WIDE R230, R232, 0x4, R14 ;  /* 0x00000004e8e67825 */ /* 0x000fe200078e020e */
[----:B----4-:R-:W-:Y:S02]  /*118400*/  ISETP.GE.AND P5, PT, R233, c[0x0][0x17c], PT ;  /* 0x00005f00e9007a0c */ /* 0x010fe40003fa6270 */
[----:B------:R-:W-:Y:S01]  /*118410*/  @P1 STG.E [R2.64], R239 ;  /* 0x000000ef02001986 */ /* 0x000fe2000c101904 */
[----:B------:R-:W-:-:S03]  /*118420*/  ISETP.LT.AND P0, PT, R179, c[0x0][0x178], !P0 ;  /* 0x00005e00b3007a0c */ /* 0x000fc60004701270 */
[----:B------:R1:W-:Y:S01]  /*118430*/  @P2 STG.E [R228.64], R238 ;  /* 0x000000eee4002986 */ /* 0x0003e2000c101904 */
[----:B------:R-:W-:-:S03]  /*118440*/  ISETP.LT.AND P1, PT, R194, c[0x0][0x178], !P5 ;  /* 0x00005e00c2007a0c */ /* 0x000fc60006f21270 */
[----:B------:R4:W-:Y:S01]  /*118450*/  @P3 STG.E [R230.64], R241 ;  /* 0x000000f1e6003986 */ /* 0x0009e2000c101904 */
[----:B------:R-:W-:-:S03]  /*118460*/  IADD3 R233, R232, c[0x0][0x198], RZ ;  /* 0x00006600e8e97a10 */ /* 0x000fc60007ffe0ff */
[----:B-1----:R-:W3:Y:S04]  /*118470*/  LDL.LU R238, [R1+0x1cd8] ;  /* 0x001cd80001ee7983 */ /* 0x002ee80000300800 */
[----:B----4-:R-:W4:Y:S01]  /*118480*/  LDL.LU R241, [R1+0x1ca8] ;  /* 0x001ca80001f17983 */ /* 0x010f220000300800 */
[----:B------:R-:W-:-:S04]  /*118490*/  IMAD.WIDE R2, R232, 0x4, R12 ;  /* 0x00000004e8027825 */ /* 0x000fc800078e020c */
[----:B------:R-:W-:Y:S01]  /*1184a0*/  IMAD.WIDE R228, R232, 0x4, R10 ;  /* 0x00000004e8e47825 */ /* 0x000fe200078e020a */
[----:B------:R-:W-:Y:S03]  /*1184b0*/  @P4 STG.E [R2.64], R240 ;  /* 0x000000f002004986 */ /* 0x000fe6000c101904 */
[----:B------:R-:W-:Y:S01]  /*1184c0*/  IMAD.WIDE R230, R233, 0x4, R6 ;  /* 0x00000004e9e67825 */ /* 0x000fe200078e0206 */
[----:B------:R1:W-:Y:S04]  /*1184d0*/  @P0 STG.E [R228.64], R236 ;  /* 0x000000ece4000986 */ /* 0x0003e8000c101904 */
[----:B------:R1:W-:Y:S04]  /*1184e0*/  @P1 STG.E [R230.64], R237 ;  /* 0x000000ede6001986 */ /* 0x0003e8000c101904 */
[----:B-1----:R-:W4:Y:S04]  /*1184f0*/  LDL.LU R236, [R1+0x1d2c] ;  /* 0x001d2c0001ec7983 */ /* 0x002f280000300800 */
[----:B------:R-:W4:Y:S04]  /*118500*/  LDL.LU R248, [R1+0x1658] ;  /* 0x0016580001f87983 */ /* 0x000f280000300800 */
[----:B------:R-:W4:Y:S04]  /*118510*/  LDL.LU R235, [R1+0x56c4] ;  /* 0x0056c40001eb7983 */ /* 0x000f280000300800 */
[----:B------:R-:W4:Y:S04]  /*118520*/  LDL.LU R239, [R1+0xb88] ;  /* 0x000b880001ef7983 */ /* 0x000f280000300800 */
[----:B------:R-:W4:Y:S01]  /*118530*/  LDL.LU R237, [R1+0x1d3c] ;  /* 0x001d3c0001ed7983 */ /* 0x000f220000300800 */
        /* <DEDUP_REMOVED lines=8> */
[C---:B------:R-:W-:Y:S01]  /*1185c0*/  IMAD.WIDE R2, R233.reuse, 0x4, R210 ;  /* 0x00000004e9027825 */ /* 0x040fe200078e02d2 */
[----:B------:R1:W-:Y:S01]  /*1185d0*/  @P6 STG.E [R230.64], R249 ;  /* 0x000000f9e6006986 */ /* 0x0003e2000c101904 */
[----:B------:R-:W-:Y:S02]  /*1185e0*/  ISETP.GE.AND P0, PT, R234, c[0x0][0x17c], PT ;  /* 0x00005f00ea007a0c */ /* 0x000fe40003f06270 */
[C---:B-1----:R-:W-:Y:S01]  /*1185f0*/  IMAD.WIDE R230, R233.reuse, 0x4, R208 ;  /* 0x00000004e9e67825 */ /* 0x042fe200078e02d0 */
[C---:B------:R-:W-:Y:S01]  /*118600*/  IADD3 R234, R233.reuse, c[0x0][0x198], RZ ;  /* 0x00006600e9ea7a10 */ /* 0x040fe20007ffe0ff */
[----:B--2---:R1:W-:Y:S04]  /*118610*/  @P3 STG.E [R228.64], R243 ;  /* 0x000000f3e4003986 */ /* 0x0043e8000c101904 */
[----:B---3--:R2:W-:Y:S04]  /*118620*/  @P2 STG.E [R2.64], R242 ;  /* 0x000000f202002986 */ /* 0x0085e8000c101904 */
[----:B-1----:R-:W3:Y:S04]  /*118630*/  LDL.LU R243, [R1+0x1d1c] ;  /* 0x001d1c0001f37983 */ /* 0x002ee80000300800 */
[----:B--2---:R-:W2:Y:S01]  /*118640*/  LDL.LU R242, [R1+0x1cfc] ;  /* 0x001cfc0001f27983 */ /* 0x004ea20000300800 */
[----:B------:R-:W-:Y:S01]  /*118650*/  IMAD.WIDE R2, R233, 0x4, R14 ;  /* 0x00000004e9027825 */ /* 0x000fe200078e020e */
[----:B------:R-:W-:-:S02]  /*118660*/  ISETP.LT.AND P2, PT, R155, c[0x0][0x178], !P5 ;  /* 0x00005e009b007a0c */ /* 0x000fc40006f41270 */
[----:B------:R-:W-:Y:S01]  /*118670*/  ISETP.LT.AND P5, PT, R179, c[0x0][0x178], !P5 ;  /* 0x00005e00b3007a0c */ /* 0x000fe20006fa1270 */
[----:B------:R1:W-:Y:S01]  /*118680*/  @P4 STG.E [R230.64], R238 ;  /* 0x000000eee6004986 */ /* 0x0003e2000c101904 */
[----:B------:R-:W-:-:S03]  /*118690*/  ISETP.LT.AND P4, PT, R194, c[0x0][0x178], !P0 ;  /* 0x00005e00c2007a0c */ /* 0x000fc60004781270 */
[----:B----4-:R4:W-:Y:S01]  /*1186a0*/  @P1 STG.E [R2.64], R241 ;  /* 0x000000f102001986 */ /* 0x0109e2000c101904 */
[----:B------:R-:W-:-:S03]  /*1186b0*/  ISETP.LT.AND P3, PT, R227, c[0x0][0x178], !P0 ;  /* 0x00005e00e3007a0c */ /* 0x000fc60004761270 */
[----:B-1----:R-:W2:Y:S04]  /*1186c0*/  LDL.LU R238, [R1+0x1cdc] ;  /* 0x001cdc0001ee7983 */ /* 0x002ea80000300800 */
[----:B----4-:R-:W4:Y:S01]  /*1186d0*/  LDL.LU R241, [R1+0x1cac] ;  /* 0x001cac0001f17983 */ /* 0x010f220000300800 */
[----:B------:R-:W-:-:S04]  /*1186e0*/  IMAD.WIDE R2, R233, 0x4, R12 ;  /* 0x00000004e9027825 */ /* 0x000fc800078e020c */
[----:B------:R-:W-:-:S04]  /*1186f0*/  IMAD.WIDE R228, R233, 0x4, R10 ;  /* 0x00000004e9e47825 */ /* 0x000fc800078e020a */
[----:B------:R-:W-:-:S04]  /*118700*/  IMAD.WIDE R230, R234, 0x4, R6 ;  /* 0x00000004eae67825 */ /* 0x000fc800078e0206 */
[----:B------:R-:W-:Y:S01]  /*118710*/  IMAD.WIDE R232, R234, 0x4, R4 ;  /* 0x00000004eae87825 */ /* 0x000fe200078e0204 */
[----:B------:R-:W-:Y:S04]  /*118720*/  @P2 STG.E [R2.64], R248 ;  /* 0x000000f802002986 */ /* 0x000fe8000c101904 */
[----:B------:R1:W-:Y:S04]  /*118730*/  @P5 STG.E [R228.64], R239 ;  /* 0x000000efe4005986 */ /* 0x0003e8000c101904 */
[----:B------:R1:W-:Y:S04]  /*118740*/  @P4 STG.E [R230.64], R237 ;  /* 0x000000ede6004986 */ /* 0x0003e8000c101904 */
[----:B------:R1:W-:Y:S04]  /*118750*/  @P3 STG.E [R232.64], R236 ;  /* 0x000000ece8003986 */ /* 0x0003e8000c101904 */
[----:B-1----:R-:W4:Y:S04]  /*118760*/  LDL.LU R239, [R1+0xb8c] ;  /* 0x000b8c0001ef7983 */ /* 0x002f280000300800 */
[----:B------:R-:W4:Y:S04]  /*118770*/  LDL.LU R237, [R1+0x11a0] ;  /* 0x0011a00001ed7983 */ /* 0x000f280000300800 */
[----:B------:R-:W4:Y:S01]  /*118780*/  LDL.LU R236, [R1+0xeb0] ;  /* 0x000eb00001ec7983 */ /* 0x000f220000300800 */
[----:B------:R-:W-:-:S02]  /*118790*/  ISETP.LT.AND P6, PT, R123, c[0x0][0x178], !P0 ;  /* 0x00005e007b007a0c */ /* 0x000fc400047c1270 */
[----:B------:R-:W-:Y:S01]  /*1187a0*/  ISETP.LT.AND P1, PT, R195, c[0x0][0x178], !P0 ;  /* 0x00005e00c3007a0c */ /* 0x000fe20004721270 */
[C---:B------:R-:W-:Y:S01]  /*1187b0*/  IMAD.WIDE R2, R234.reuse, 0x4, R8 ;  /* 0x00000004ea027825 */ /* 0x040fe200078e0208 */
[----:B------:R-:W-:Y:S01]  /*1187c0*/  ISETP.LT.AND P3, PT, R75, c[0x0][0x178], !P0 ;  /* 0x00005e004b007a0c */ /* 0x000fe20004761270 */
[----:B------:R-:W4:Y:S01]  /*1187d0*/  LDL.LU R233, [R1+0x56cc] ;  /* 0x0056cc0001e97983 */ /* 0x000f220000300800 */
[----:B------:R-:W-:Y:S01]  /*1187e0*/  ISETP.LT.AND P5, PT, R139, c[0x0][0x178], !P0 ;  /* 0x00005e008b007a0c */ /* 0x000fe200047a1270 */
[C---:B------:R-:W-:Y:S01]  /*1187f0*/  IMAD.WIDE R228, R234.reuse, 0x4, R210 ;  /* 0x00000004eae47825 */ /* 0x040fe200078e02d2 */
[----:B------:R-:W-:Y:S01]  /*118800*/  ISETP.LT.AND P4, PT, R155, c[0x0][0x178], !P0 ;  /* 0x00005e009b007a0c */ /* 0x000fe20004781270 */
[----:B------:R-:W4:Y:S01]  /*118810*/  LDL.LU R248, [R1+0xb50] ;  /* 0x000b500001f87983 */ /* 0x000f220000300800 */
[----:B------:R-:W-:Y:S01]  /*118820*/  ISETP.GE.AND P2, PT, R235, c[0x0][0x17c], PT ;  /* 0x00005f00eb007a0c */ /* 0x000fe20003f46270 */
[----:B------:R-:W-:Y:S01]  /*118830*/  IMAD.WIDE R230, R234, 0x4, R12 ;  /* 0x00000004eae67825 */ /* 0x000fe200078e020c */
[----:B------:R-:W-:-:S02]  /*118840*/  ISETP.LT.AND P0, PT, R179, c[0x0][0x178], !P0 ;  /* 0x00005e00b3007a0c */ /* 0x000fc40004701270 */
[C---:B------:R-:W-:Y:S01]  /*118850*/  IADD3 R232, R234.reuse, c[0x0][0x198], RZ ;  /* 0x00006600eae87a10 */ /* 0x040fe20007ffe0ff */
[----:B---3--:R1:W-:Y:S04]  /*118860*/  @P6 STG.E [R2.64], R243 ;  /* 0x000000f302006986 */ /* 0x0083e8000c101904 */
[----:B--2---:R2:W-:Y:S04]  /*118870*/  @P1 STG.E [R228.64], R242 ;  /* 0x000000f2e4001986 */ /* 0x0045e8000c101904 */
[----:B-1----:R-:W3:Y:S01]  /*118880*/  LDL.LU R243, [R1+0x710] ;  /* 0x0007100001f37983 */ /* 0x002ee20000300800 */
[----:B------:R-:W-:-:S03]  /*118890*/  IMAD.WIDE R2, R234, 0x4, R208 ;  /* 0x00000004ea027825 */ /* 0x000fc600078e02d0 */
[----:B--2---:R-:W2:Y:S01]  /*1188a0*/  LDL.LU R242, [R1+0x530] ;  /* 0x0005300001f27983 */ /* 0x004ea20000300800 */
[----:B------:R-:W-:Y:S01]  /*1188b0*/  IMAD.WIDE R228, R234, 0x4, R14 ;  /* 0x00000004eae47825 */ /* 0x000fe200078e020e */
[----:B------:R-:W-:Y:S02]  /*1188c0*/  ISETP.LT.AND P1, PT, R194, c[0x0][0x178], !P2 ;  /* 0x00005e00c2007a0c */ /* 0x000fe40005721270 */
[----:B------:R1:W-:Y:S04]  /*1188d0*/  @P3 STG.E [R2.64], R238 ;  /* 0x000000ee02003986 */ /* 0x0003e8000c101904 */
[----:B----4-:R4:W-:Y:S01]  /*1188e0*/  @P5 STG.E [R228.64], R241 ;  /* 0x000000f1e4005986 */ /* 0x0109e2000c101904 */
[----:B------:R-:W-:-:S03]  /*1188f0*/  ISETP.LT.AND P6, PT, R227, c[0x0][0x178], !P2 ;  /* 0x00005e00e3007a0c */ /* 0x000fc600057c1270 */
[----:B-1----:R-:W2:Y:S04]  /*118900*/  LDL.LU R238, [R1+0x350] ;  /* 0x0003500001ee7983 */ /* 0x002ea80000300800 */
[----:B----4-:R-:W4:Y:S04]  /*118910*/  LDL.LU R241, [R1+0x340] ;  /* 0x0003400001f17983 */ /* 0x010f280000300800 */
[----:B------:R1:W-:Y:S01]  /*118920*/  @P4 STG.E [R230.64], R240 ;  /* 0x000000f0e6004986 */ /* 0x0003e2000c101904 */
[----:B------:R-:W-:-:S04]  /*118930*/  IMAD.WIDE R2, R234, 0x4, R10 ;  /* 0x00000004ea027825 */ /* 0x000fc800078e020a */
[C---:B------:R-:W-:Y:S01]  /*118940*/  IMAD.WIDE R228, R232.reuse, 0x4, R6 ;  /* 0x00000004e8e47825 */ /* 0x040fe200078e0206 */
[----:B-1----:R-:W4:Y:S03]  /*118950*/  LDL.LU R240, [R1+0x110] ;  /* 0x0001100001f07983 */ /* 0x002f260000300800 */
[----:B------:R-:W-:Y:S01]  /*118960*/  IMAD.WIDE R230, R232, 0x4, R4 ;  /* 0x00000004e8e67825 */ /* 0x000fe200078e0204 */
[----:B------:R-:W-:Y:S04]  /*118970*/  @P0 STG.E [R2.64], R239 ;  /* 0x000000ef02000986 */ /* 0x000fe8000c101904 */
[----:B------:R1:W-:Y:S04]  /*118980*/  @P1 STG.E [R228.64], R237 ;  /* 0x000000ede4001986 */ /* 0x0003e8000c101904 */
[----:B------:R1:W-:Y:S04]  /*118990*/  @P6 STG.E [R230.64], R236 ;  /* 0x000000ece6006986 */ /* 0x0003e8000c101904 */
[----:B-1----:R-:W4:Y:S04]  /*1189a0*/  LDL.LU R237, [R1+0x11a4] ;  /* 0x0011a40001ed7983 */ /* 0x002f280000300800 */
[----:B------:R-:W4:Y:S01]  /*1189b0*/  LDL.LU R236, [R1+0xeb4] ;  /* 0x000eb40001ec7983 */ /* 0x000f220000300800 */
[----:B------:R-:W-:-:S02]  /*1189c0*/  ISETP.LT.AND P5, PT, R123, c[0x0][0x178], !P2 ;  /* 0x00005e007b007a0c */ /* 0x000fc400057a1270 */
[----:B------:R-:W-:Y:S02]  /*1189d0*/  ISETP.LT.AND P4, PT, R195, c[0x0][0x178], !P2 ;  /* 0x00005e00c3007a0c */ /* 0x000fe40005781270 */
[----:B------:R-:W-:Y:S01]  /*1189e0*/  ISETP.LT.AND P3, PT, R75, c[0x0][0x178], !P2 ;  /* 0x00005e004b007a0c */ /* 0x000fe20005761270 */
[C---:B------:R-:W-:Y:S01]  /*1189f0*/  IMAD.WIDE R2, R232.reuse, 0x4, R8 ;  /* 0x00000004e8027825 */ /* 0x040fe200078e0208 */
[----:B------:R-:W-:Y:S01]  /*118a00*/  ISETP.LT.AND P1, PT, R139, c[0x0][0x178], !P2 ;  /* 0x00005e008b007a0c */ /* 0x000fe20005721270 */
[----:B------:R-:W4:Y:S01]  /*118a10*/  LDL.LU R235, [R1+0x56d0] ;  /* 0x0056d00001eb7983 */ /* 0x000f220000300800 */
[----:B------:R-:W-:Y:S01]  /*118a20*/  ISETP.LT.AND P6, PT, R155, c[0x0][0x178], !P2 ;  /* 0x00005e009b007a0c */ /* 0x000fe200057c1270 */
[----:B------:R-:W-:-:S04]  /*118a30*/  IMAD.WIDE R228, R232, 0x4, R210 ;  /* 0x00000004e8e47825 */ /* 0x000fc800078e02d2 */
[----:B------:R-:W-:Y:S01]  /*118a40*/  IMAD.WIDE R230, R232, 0x4, R208 ;  /* 0x00000004e8e67825 */ /* 0x000fe200078e02d0 */
[----:B------:R1:W-:Y:S01]  /*118a50*/  @P5 STG.E [R2.64], R248 ;  /* 0x000000f802005986 */ /* 0x0003e2000c101904 */
[----:B------:R-:W-:-:S03]  /*118a60*/  ISETP.LT.AND P2, PT, R179, c[0x0][0x178], !P2 ;  /* 0x00005e00b3007a0c */ /* 0x000fc60005741270 */
[----:B------:R-:W4:Y:S01]  /*118a70*/  LDL.LU R239, [R1+0x354] ;  /* 0x0003540001ef7983 */ /* 0x000f220000300800 */
[----:B------:R-:W-:-:S03]  /*118a80*/  ISETP.GE.AND P0, PT, R233, c[0x0][0x17c], PT ;  /* 0x00005f00e9007a0c */ /* 0x000fc60003f06270 */
[----:B-1----:R-:W4:Y:S01]  /*118a90*/  LDL.LU R248, [R1+0xb54] ;  /* 0x000b540001f87983 */ /* 0x002f220000300800 */
[C---:B------:R-:W-:Y:S01]  /*118aa0*/  IMAD.WIDE R2, R232.reuse, 0x4, R12 ;  /* 0x00000004e8027825 */ /* 0x040fe200078e020c */
[----:B------:R-:W-:Y:S02]  /*118ab0*/  IADD3 R234, R232, c[0x0][0x198], RZ ;  /* 0x00006600e8ea7a10 */ /* 0x000fe40007ffe0ff */
[----:B---3--:R1:W-:Y:S04]  /*118ac0*/  @P4 STG.E [R228.64], R243 ;  /* 0x000000f3e4004986 */ /* 0x0083e8000c101904 */
[----:B--2---:R2:W-:Y:S01]  /*118ad0*/  @P3 STG.E [R230.64], R242 ;  /* 0x000000f2e6003986 */ /* 0x0045e2000c101904 */
[----:B------:R-:W-:-:S03]  /*118ae0*/  ISETP.LT.AND P3, PT, R194, c[0x0][0x178], !P0 ;  /* 0x00005e00c2007a0c */ /* 0x000fc60004761270 */
[----:B-1----:R-:W3:Y:S01]  /*118af0*/  LDL.LU R243, [R1+0x714] ;  /* 0x0007140001f37983 */ /* 0x002ee20000300800 */
[----:B--2---:R-:W-:-:S03]  /*118b00*/  IMAD.WIDE R230, R232, 0x4, R14 ;  /* 0x00000004e8e67825 */ /* 0x004fc600078e020e */
[----:B------:R-:W2:Y:S01]  /*118b10*/  LDL.LU R242, [R1+0x534] ;  /* 0x0005340001f27983 */ /* 0x000ea20000300800 */
[----:B------:R-:W-:-:S03]  /*118b20*/  IMAD.WIDE R228, R232, 0x4, R10 ;  /* 0x00000004e8e47825 */ /* 0x000fc600078e020a */
[----:B------:R-:W-:Y:S04]  /*118b30*/  @P1 STG.E [R230.64], R238 ;  /* 0x000000eee6001986 */ /* 0x000fe8000c101904 */
[----:B----4-:R1:W-:Y:S01]  /*118b40*/  @P6 STG.E [R2.64], R241 ;  /* 0x000000f102006986 */ /* 0x0103e2000c101904 */
[----:B------:R-:W-:-:S03]  /*118b50*/  ISETP.LT.AND P4, PT, R227, c[0x0][0x178], !P0 ;  /* 0x00005e00e3007a0c */ /* 0x000fc60004781270 */
[----:B-1----:R-:W4:Y:S04]  /*118b60*/  LDL.LU R241, [R1+0x344] ;  /* 0x0003440001f17983 */ /* 0x002f280000300800 */
[----:B------:R1:W-:Y:S01]  /*118b70*/  @P2 STG.E [R228.64], R240 ;  /* 0x000000f0e4002986 */ /* 0x0003e2000c101904 */
[----:B------:R-:W-:-:S03]  /*118b80*/  IMAD.WIDE R2, R234, 0x4, R6 ;  /* 0x00000004ea027825 */ /* 0x000fc600078e0206 */
[----:B-1----:R-:W4:Y:S01]  /*118b90*/  LDL.LU R240, [R1+0x114] ;  /* 0x0001140001f07983 */ /* 0x002f220000300800 */
[----:B------:R-:W-:-:S03]  /*118ba0*/  IMAD.WIDE R228, R234, 0x4, R4 ;  /* 0x00000004eae47825 */ /* 0x000fc600078e0204 */
[----:B------:R1:W-:Y:S04]  /*118bb0*/  @P3 STG.E [R2.64], R237 ;  /* 0x000000ed02003986 */ /* 0x0003e8000c101904 */
[----:B------:R1:W-:Y:S04]  /*118bc0*/  @P4 STG.E [R228.64], R236 ;  /* 0x000000ece4004986 */ /* 0x0003e8000c101904 */
[----:B-1----:R-:W4:Y:S04]  /*118bd0*/  LDL.LU R237, [R1+0x56d4] ;  /* 0x0056d40001ed7983 */ /* 0x002f280000300800 */
[----:B------:R-:W4:Y:S04]  /*118be0*/  LDL.LU R251, [R1+0x1d50] ;  /* 0x001d500001fb7983 */ /* 0x000f280000300800 */
[----:B------:R-:W4:Y:S04]  /*118bf0*/  LDL.LU R238, [R1+0x1cb0] ;  /* 0x001cb00001ee7983 */ /* 0x000f280000300800 */
[----:B------:R-:W4:Y:S01]  /*118c00*/  LDL.LU R236, [R1+0x1410] ;  /* 0x0014100001ec7983 */ /* 0x000f220000300800 */
[----:B------:R-:W-:-:S02]  /*118c10*/  ISETP.LT.AND P6, PT, R123, c[0x0][0x178], !P0 ;  /* 0x00005e007b007a0c */ /* 0x000fc400047c1270 */
[----:B------:R-:W-:Y:S02]  /*118c20*/  ISETP.LT.AND P5, PT, R195, c[0x0][0x178], !P0 ;  /* 0x00005e00c3007a0c */ /* 0x000fe400047a1270 */
[----:B------:R-:W-:Y:S02]  /*118c30*/  ISETP.LT.AND P2, PT, R75, c[0x0][0x178], !P0 ;  /* 0x00005e004b007a0c */ /* 0x000fe40004741270 */
[----:B------:R-:W-:Y:S01]  /*118c40*/  ISETP.LT.AND P1, PT, R139, c[0x0][0x178], !P0 ;  /* 0x00005e008b007a0c */ /* 0x000fe20004721270 */
[C---:B------:R-:W-:Y:S01]  /*118c50*/  IMAD.WIDE R2, R234.reuse, 0x4, R8 ;  /* 0x00000004ea027825 */ /* 0x040fe200078e0208 */
[----:B------:R-:W-:Y:S01]  /*118c60*/  ISETP.LT.AND P4, PT, R155, c[0x0][0x178], !P0 ;  /* 0x00005e009b007a0c */ /* 0x000fe20004781270 */
[----:B------:R-:W4:Y:S01]  /*118c70*/  LDL.LU R250, [R1+0xec0] ;  /* 0x000ec00001fa7983 */ /* 0x000f220000300800 */
[----:B------:R-:W-:Y:S01]  /*118c80*/  ISETP.LT.AND P0, PT, R179, c[0x0][0x178], !P0 ;  /* 0x00005e00b3007a0c */ /* 0x000fe20004701270 */
[C---:B------:R-:W-:Y:S02]  /*118c90*/  IMAD.WIDE R228, R234.reuse, 0x4, R210 ;  /* 0x00000004eae47825 */ /* 0x040fe400078e02d2 */
[----:B------:R1:W-:Y:S02]  /*118ca0*/  @P6 STG.E [R2.64], R248 ;  /* 0x000000f802006986 */ /* 0x0003e4000c101904 */
[----:B------:R-:W-:-:S04]  /*118cb0*/  IMAD.WIDE R230, R234, 0x4, R208 ;  /* 0x00000004eae67825 */ /* 0x000fc800078e02d0 */
[----:B------:R-:W-:Y:S01]  /*118cc0*/  IMAD.WIDE R232, R234, 0x4, R14 ;  /* 0x00000004eae87825 */ /* 0x000fe200078e020e */
[----:B------:R-:W-:-:S03]  /*118cd0*/  ISETP.GE.AND P3, PT, R235, c[0x0][0x17c], PT ;  /* 0x00005f00eb007a0c */ /* 0x000fc60003f66270 */
[C---:B-1----:R-:W-:Y:S01]  /*118ce0*/  IMAD.WIDE R2, R234.reuse, 0x4, R12 ;  /* 0x00000004ea027825 */ /* 0x042fe200078e020c */
[----:B------:R-:W-:Y:S01]  /*118cf0*/  IADD3 R235, R234, c[0x0][0x198], RZ ;  /* 0x00006600eaeb7a10 */ /* 0x000fe20007ffe0ff */
[----:B---3--:R1:W-:Y:S04]  /*118d00*/  @P5 STG.E [R228.64], R243 ;  /* 0x000000f3e4005986 */ /* 0x0083e8000c101904 */
[----:B--2---:R2:W-:Y:S04]  /*118d10*/  @P2 STG.E [R230.64], R242 ;  /* 0x000000f2e6002986 */ /* 0x0045e8000c101904 */
[----:B------:R-:W-:Y:S04]  /*118d20*/  @P1 STG.E [R232.64], R239 ;  /* 0x000000efe8001986 */ /* 0x000fe8000c101904 */
[----:B-1----:R-:W3:Y:S01]  /*118d30*/  LDL.LU R243, [R1+0x980] ;  /* 0x0009800001f37983 */ /* 0x002ee20000300800 */
[----:B------:R-:W-:-:S02]  /*118d40*/  ISETP.LT.AND P1, PT, R194, c[0x0][0x178], !P3 ;  /* 0x00005e00c2007a0c */ /* 0x000fc40005f21270 */
[----:B------:R-:W-:Y:S01]  /*118d50*/  ISETP.LT.AND P5, PT, R227, c[0x0][0x178], !P3 ;  /* 0x00005e00e3007a0c */ /* 0x000fe20005fa1270 */
[----:B------:R-:W3:Y:S01]  /*118d60*/  LDL.LU R249, [R1+0x970] ;  /* 0x0009700001f97983 */ /* 0x000ee20000300800 */
[----:B------:R-:W-:-:S03]  /*118d70*/  ISETP.LT.AND P2, PT, R123, c[0x0][0x178], !P3 ;  /* 0x00005e007b007a0c */ /* 0x000fc60005f41270 */
[----:B------:R-:W3:Y:S04]  /*118d80*/  LDL.LU R248, [R1+0x540] ;  /* 0x0005400001f87983 */ /* 0x000ee80000300800 */
[----:B--2---:R-:W2:Y:S04]  /*118d90*/  LDL.LU R242, [R1+0x120] ;  /* 0x0001200001f27983 */ /* 0x004ea80000300800 */
[----:B----4-:R1:W-:Y:S01]  /*118da0*/  @P4 STG.E [R2.64], R241 ;  /* 0x000000f102004986 */ /* 0x0103e2000c101904 */
[----:B------:R-:W-:-:S04]  /*118db0*/  IMAD.WIDE R228, R235, 0x4, R6 ;  /* 0x00000004ebe47825 */ /* 0x000fc800078e0206 */
[----:B-1----:R-:W-:-:S05]  /*118dc0*/  IMAD.WIDE R2, R234, 0x4, R10 ;  /* 0x00000004ea027825 */ /* 0x002fca00078e020a */
[----:B------:R1:W-:Y:S01]  /*118dd0*/  @P0 STG.E [R2.64], R240 ;  /* 0x000000f002000986 */ /* 0x0003e2000c101904 */
[----:B------:R-:W-:-:S04]  /*118de0*/  IMAD.WIDE R230, R235, 0x4, R4 ;  /* 0x00000004ebe67825 */ /* 0x000fc800078e0204 */
[----:B------:R-:W-:Y:S01]  /*118df0*/  IMAD.WIDE R232, R235, 0x4, R8 ;  /* 0x00000004ebe87825 */ /* 0x000fe200078e0208 */
[----:B-1----:R-:W3:Y:S04]  /*118e00*/  LDL.LU R240, [R1+0x1d54] ;  /* 0x001d540001f07983 */ /* 0x002ee80000300800 */
[----:B------:R-:W3:Y:S01]  /*118e10*/  LDL.LU R241, [R1+0x1cb4] ;  /* 0x001cb40001f17983 */ /* 0x000ee20000300800 */
[----:B------:R-:W-:-:S03]  /*118e20*/  ISETP.GE.AND P0, PT, R237, c[0x0][0x17c], PT ;  /* 0x00005f00ed007a0c */ /* 0x000fc60003f06270 */
[----:B------:R-:W3:Y:S04]  /*118e30*/  LDL.LU R239, [R1+0x974] ;  /* 0x0009740001ef7983 */ /* 0x000ee80000300800 */
[----:B------:R-:W-:Y:S04]  /*118e40*/  @P1 STG.E [R228.64], R251 ;  /* 0x000000fbe4001986 */ /* 0x000fe8000c101904 */
[----:B------:R-:W3:Y:S04]  /*118e50*/  LDL.LU R237, [R1+0x544] ;  /* 0x0005440001ed7983 */ /* 0x000ee80000300800 */
[----:B------:R1:W-:Y:S04]  /*118e60*/  @P5 STG.E [R230.64], R238 ;  /* 0x000000eee6005986 */ /* 0x0003e8000c101904 */
[----:B------:R1:W-:Y:S04]  /*118e70*/  @P2 STG.E [R232.64], R236 ;  /* 0x000000ece8002986 */ /* 0x0003e8000c101904 */
[----:B-1----:R-:W3:Y:S04]  /*118e80*/  LDL.LU R238, [R1+0x56d8] ;  /* 0x0056d80001ee7983 */ /* 0x002ee80000300800 */
[----:B------:R-:W3:Y:S01]  /*118e90*/  LDL.LU R236, [R1+0x1414] ;  /* 0x0014140001ec7983 */ /* 0x000ee20000300800 */
[----:B------:R-:W-:-:S02]  /*118ea0*/  ISETP.LT.AND P4, PT, R195, c[0x0][0x178], !P3 ;  /* 0x00005e00c3007a0c */ /* 0x000fc40005f81270 */
[----:B------:R-:W-:Y:S01]  /*118eb0*/  ISETP.LT.AND P6, PT, R75, c[0x0][0x178], !P3 ;  /* 0x00005e004b007a0c */ /* 0x000fe20005fc1270 */
[----:B------:R-:W-:Y:S01]  /*118ec0*/  IMAD.WIDE R2, R235, 0x4, R210 ;  /* 0x00000004eb027825 */ /* 0x000fe200078e02d2 */
[----:B------:R-:W-:Y:S02]  /*118ed0*/  ISETP.LT.AND P2, PT, R139, c[0x0][0x178], !P3 ;  /* 0x00005e008b007a0c */ /* 0x000fe40005f41270 */
[----:B------:R-:W-:Y:S01]  /*118ee0*/  ISETP.LT.AND P1, PT, R155, c[0x0][0x178], !P3 ;  /* 0x00005e009b007a0c */ /* 0x000fe20005f21270 */
[----:B------:R-:W-:Y:S01]  /*118ef0*/  IMAD.WIDE R228, R235, 0x4, R208 ;  /* 0x00000004ebe47825 */ /* 0x000fe200078e02d0 */
[----:B------:R-:W-:-:S05]  /*118f00*/  ISETP.LT.AND P3, PT, R179, c[0x0][0x178], !P3 ;  /* 0x00005e00b3007a0c */ /* 0x000fca0005f61270 */
[----:B------:R1:W-:Y:S01]  /*118f10*/  @P4 STG.E [R2.64], R250 ;  /* 0x000000fa02004986 */ /* 0x0003e2000c101904 */
[----:B------:R-:W-:Y:S02]  /*118f20*/  ISETP.LT.AND P4, PT, R194, c[0x0][0x178], !P0 ;  /* 0x00005e00c2007a0c */ /* 0x000fe40004781270 */
[C---:B------:R-:W-:Y:S01]  /*118f30*/  IADD3 R234, R235.reuse, c[0x0][0x198], RZ ;  /* 0x00006600ebea7a10 */ /* 0x040fe20007ffe0ff */
[----:B------:R-:W-:-:S04]  /*118f40*/  IMAD.WIDE R230, R235, 0x4, R10 ;  /* 0x00000004ebe67825 */ /* 0x000fc800078e020a */
[----:B------:R-:W-:Y:S01]  /*118f50*/  IMAD.WIDE R232, R234, 0x4, R6 ;  /* 0x00000004eae87825 */ /* 0x000fe200078e0206 */
[----:B-1----:R-:W3:Y:S03]  /*118f60*/  LDL.LU R250, [R1+0xec4] ;  /* 0x000ec40001fa7983 */ /* 0x002ee60000300800 */
[----:B------:R-:W-:Y:S01]  /*118f70*/  IMAD.WIDE R2, R235, 0x4, R14 ;  /* 0x00000004eb027825 */ /* 0x000fe200078e020e */
[----:B------:R-:W-:Y:S01]  /*118f80*/  ISETP.LT.AND P5, PT, R123, c[0x0][0x178], !P0 ;  /* 0x00005e007b007a0c */ /* 0x000fe200047a1270 */
[----:B---3--:R1:W-:Y:S01]  /*118f90*/  @P6 STG.E [R228.64], R243 ;  /* 0x000000f3e4006986 */ /* 0x0083e2000c101904 */
[----:B------:R-:W-:-:S03]  /*118fa0*/  ISETP.LT.AND P6, PT, R227, c[0x0][0x178], !P0 ;  /* 0x00005e00e3007a0c */ /* 0x000fc600047c1270 */
[----:B------:R3:W-:Y:S04]  /*118fb0*/  @P2 STG.E [R2.64], R249 ;  /* 0x000000f902002986 */ /* 0x0007e8000c101904 */
[----:B-1----:R-:W4:Y:S01]  /*118fc0*/  LDL.LU R243, [R1+0x984] ;  /* 0x0009840001f37983 */ /* 0x002f220000300800 */
[----:B------:R-:W-:-:S05]  /*118fd0*/  IMAD.WIDE R228, R235, 0x4, R12 ;  /* 0x00000004ebe47825 */ /* 0x000fca00078e020c */
[----:B------:R1:W-:Y:S04]  /*118fe0*/  @P1 STG.E [R228.64], R248 ;  /* 0x000000f8e4001986 */ /* 0x0003e8000c101904 */
[----:B--2---:R-:W-:Y:S01]  /*118ff0*/  @P3 STG.E [R230.64], R242 ;  /* 0x000000f2e6003986 */ /* 0x004fe2000c101904 */
[----:B---3--:R-:W-:-:S04]  /*119000*/  IMAD.WIDE R2, R234, 0x4, R4 ;  /* 0x00000004ea027825 */ /* 0x008fc800078e0204 */
[----:B-1----:R-:W-:Y:S01]  /*119010*/  IMAD.WIDE R228, R234, 0x4, R8 ;  /* 0x00000004eae47825 */ /* 0x002fe200078e0208 */
[----:B------:R1:W-:Y:S04]  /*119020*/  @P4 STG.E [R232.64], R240 ;  /* 0x000000f0e8004986 */ /* 0x0003e8000c101904 */
[----:B-1----:R-:W2:Y:S04]  /*119030*/  LDL.LU R240, [R1+0x124] ;  /* 0x0001240001f07983 */ /* 0x002ea80000300800 */
[----:B------:R-:W2:Y:S04]  /*119040*/  LDL.LU R242, [R1+0x1da0] ;  /* 0x001da00001f27983 */ /* 0x000ea80000300800 */
[----:B------:R-:W-:Y:S04]  /*119050*/  @P6 STG.E [R2.64], R241 ;  /* 0x000000f102006986 */ /* 0x000fe8000c101904 */
[----:B------:R-:W2:Y:S01]  /*119060*/  LDL.LU R249, [R1+0x1d80] ;  /* 0x001d800001f97983 */ /* 0x000ea20000300800 */
[----:B------:R-:W-:-:S03]  /*119070*/  ISETP.GE.AND P1, PT, R238, c[0x0][0x17c], PT ;  /* 0x00005f00ee007a0c */ /* 0x000fc60003f26270 */
[----:B------:R1:W-:Y:S04]  /*119080*/  @P5 STG.E [R228.64], R236 ;  /* 0x000000ece4005986 */ /* 0x0003e8000c101904 */
[----:B-1----:R-:W2:Y:S04]  /*119090*/  LDL.LU R236, [R1+0x56dc] ;  /* 0x0056dc0001ec7983 */ /* 0x002ea80000300800 */
[----:B------:R-:W2:Y:S04]  /*1190a0*/  LDL.LU R248, [R1+0x1d60] ;  /* 0x001d600001f87983 */ /* 0x000ea80000300800 */
[----:B------:R-:W2:Y:S04]  /*1190b0*/  LDL.LU R238, [R1+0x1d40] ;  /* 0x001d400001ee7983 */ /* 0x000ea80000300800 */
[----:B------:R-:W2:Y:S01]  /*1190c0*/  LDL.LU R241, [R1+0x1660] ;  /* 0x0016600001f17983 */ /* 0x000ea20000300800 */
        /* <DEDUP_REMOVED lines=9> */
[----:B------:R1:W-:Y:S03]  /*119160*/  @P2 STG.E [R2.64], R250 ;  /* 0x000000fa02002986 */ /* 0x0003e6000c101904 */
[C---:B------:R-:W-:Y:S01]  /*119170*/  IMAD.WIDE R232, R234.reuse, 0x4, R12 ;  /* 0x00000004eae87825 */ /* 0x040fe200078e020c */
[C---:B------:R-:W-:Y:S02]  /*119180*/  IADD3 R235, R234.reuse, c[0x0][0x198], RZ ;  /* 0x00006600eaeb7a10 */ /* 0x040fe40007ffe0ff */
[----:B------:R-:W-:Y:S01]  /*119190*/  ISETP.LT.AND P2, PT, R123, c[0x0][0x178], !P1 ;  /* 0x00005e007b007a0c */ /* 0x000fe20004f41270 */
[----:B-1----:R-:W-:Y:S01]  /*1191a0*/  IMAD.WIDE R2, R234, 0x4, R10 ;  /* 0x00000004ea027825 */ /* 0x002fe200078e020a */
[----:B----4-:R-:W-:Y:S04]  /*1191b0*/  @P3 STG.E [R228.64], R243 ;  /* 0x000000f3e4003986 */ /* 0x010fe8000c101904 */
[----:B------:R1:W-:Y:S04]  /*1191c0*/  @P6 STG.E [R230.64], R239 ;  /* 0x000000efe6006986 */ /* 0x0003e8000c101904 */
[----:B------:R4:W-:Y:S01]  /*1191d0*/  @P4 STG.E [R232.64], R237 ;  /* 0x000000ede8004986 */ /* 0x0009e2000c101904 */
[----:B------:R-:W-:-:S03]  /*1191e0*/  ISETP.LT.AND P3, PT, R227, c[0x0][0x178], !P1 ;  /* 0x00005e00e3007a0c */ /* 0x000fc60004f61270 */
[----:B-1----:R-:W3:Y:S04]  /*1191f0*/  LDL.LU R239, [R1+0x1400] ;  /* 0x0014000001ef7983 */ /* 0x002ee80000300800 */
[----:B----4-:R-:W4:Y:S01]  /*119200*/  LDL.LU R237, [R1+0xb60] ;  /* 0x000b600001ed7983 */ /* 0x010f220000300800 */
[----:B------:R-:W-:Y:S01]  /*119210*/  IMAD.WIDE R228, R235, 0x4, R6 ;  /* 0x00000004ebe47825 */ /* 0x000fe200078e0206 */
[----:B------:R-:W-:Y:S02]  /*119220*/  ISETP.LT.AND P6, PT, R195, c[0x0][0x178], !P1 ;  /* 0x00005e00c3007a0c */ /* 0x000fe40004fc1270 */
[----:B------:R-:W-:Y:S01]  /*119230*/  ISETP.LT.AND P4, PT, R75, c[0x0][0x178], !P1 ;  /* 0x00005e004b007a0c */ /* 0x000fe20004f81270 */
[----:B------:R-:W-:-:S04]  /*119240*/  IMAD.WIDE R230, R235, 0x4, R210 ;  /* 0x00000004ebe67825 */ /* 0x000fc800078e02d2 */
[C---:B------:R-:W-:Y:S01]  /*119250*/  IMAD.WIDE R232, R235.reuse, 0x4, R208 ;  /* 0x00000004ebe87825 */ /* 0x040fe200078e02d0 */
[----:B--2---:R1:W-:Y:S04]  /*119260*/  @P0 STG.E [R2.64], R240 ;  /* 0x000000f002000986 */ /* 0x0043e8000c101904 */
[----:B------:R2:W-:Y:S04]  /*119270*/  @P5 STG.E [R228.64], R242 ;  /* 0x000000f2e4005986 */ /* 0x0005e8000c101904 */
[----:B-1----:R-:W4:Y:S04]  /*119280*/  LDL.LU R240, [R1+0x1d84] ;  /* 0x001d840001f07983 */ /* 0x002f280000300800 */
[----:B------:R-:W4:Y:S04]  /*119290*/  LDL.LU R243, [R1+0x720] ;  /* 0x0007200001f37983 */ /* 0x000f280000300800 */
[----:B------:R-:W4:Y:S01]  /*1192a0*/  LDL.LU R234, [R1+0x56e0] ;  /* 0x0056e00001ea7983 */ /* 0x000f220000300800 */
[----:B------:R-:W-:-:S03]  /*1192b0*/  IMAD.WIDE R2, R235, 0x4, R4 ;  /* 0x00000004eb027825 */ /* 0x000fc600078e0204 */
[----:B--2---:R-:W2:Y:S01]  /*1192c0*/  LDL.LU R242, [R1+0x1da4] ;  /* 0x001da40001f27983 */ /* 0x004ea20000300800 */
[----:B------:R-:W-:-:S03]  /*1192d0*/  IMAD.WIDE R228, R235, 0x4, R8 ;  /* 0x00000004ebe47825 */ /* 0x000fc600078e0208 */
[----:B------:R-:W-:Y:S01]  /*1192e0*/  @P3 STG.E [R2.64], R249 ;  /* 0x000000f902003986 */ /* 0x000fe2000c101904 */
[----:B------:R-:W-:-:S03]  /*1192f0*/  ISETP.GE.AND P3, PT, R236, c[0x0][0x17c], PT ;  /* 0x00005f00ec007a0c */ /* 0x000fc60003f66270 */
[----:B------:R-:W2:Y:S04]  /*119300*/  LDL.LU R236, [R1+0x724] ;  /* 0x0007240001ec7983 */ /* 0x000ea80000300800 */
[----:B------:R1:W-:Y:S04]  /*119310*/  @P2 STG.E [R228.64], R248 ;  /* 0x000000f8e4002986 */ /* 0x0003e8000c101904 */
[----:B------:R1:W-:Y:S04]  /*119320*/  @P6 STG.E [R230.64], R238 ;  /* 0x000000eee6006986 */ /* 0x0003e8000c101904 */
[----:B------:R1:W-:Y:S04]  /*119330*/  @P4 STG.E [R232.64], R241 ;  /* 0x000000f1e8004986 */ /* 0x0003e8000c101904 */
[----:B-1----:R-:W2:Y:S04]  /*119340*/  LDL.LU R248, [R1+0x1d64] ;  /* 0x001d640001f87983 */ /* 0x002ea80000300800 */
[----:B------:R-:W2:Y:S04]  /*119350*/  LDL.LU R238, [R1+0x1d44] ;  /* 0x001d440001ee7983 */ /* 0x000ea80000300800 */
[----:B------:R-:W2:Y:S01]  /*119360*/  LDL.LU R241, [R1+0x1664] ;  /* 0x0016640001f17983 */ /* 0x000ea20000300800 */
[----:B------:R-:W-:-:S02]  /*119370*/  ISETP.LT.AND P0, PT, R139, c[0x0][0x178], !P1 ;  /* 0x00005e008b007a0c */ /* 0x000fc40004f01270 */
[----:B------:R-:W-:Y:S01]  /*119380*/  ISETP.LT.AND P5, PT, R155, c[0x0][0x178], !P1 ;  /* 0x00005e009b007a0c */ /* 0x000fe20004fa1270 */
[----:B------:R-:W-:Y:S01]  /*119390*/  IMAD.WIDE R2, R235, 0x4, R14 ;  /* 0x00000004eb027825 */ /* 0x000fe200078e020e */
[----:B------:R-:W-:-:S03]  /*1193a0*/  ISETP.LT.AND P1, PT, R179, c[0x0][0x178], !P1 ;  /* 0x00005e00b3007a0c */ /* 0x000fc60004f21270 */
[----:B------:R-:W-:Y:S01]  /*1193b0*/  IMAD.WIDE R228, R235, 0x4, R12 ;  /* 0x00000004ebe47825 */ /* 0x000fe200078e020c */
[----:B------:R-:W-:Y:S02]  /*1193c0*/  ISETP.LT.AND P2, PT, R194, c[0x0][0x178], !P3 ;  /* 0x00005e00c2007a0c */ /* 0x000fe40005f41270 */
[----:B------:R-:W-:Y:S02]  /*1193d0*/  ISETP.LT.AND P4, PT, R227, c[0x0][0x178], !P3 ;  /* 0x00005e00e3007a0c */ /* 0x000fe40005f81270 */
[----:B------:R-:W-:Y:S01]  /*1193e0*/  ISETP.LT.AND P6, PT, R75, c[0x0][0x178], !P3 ;  /* 0x00005e004b007a0c */ /* 0x000fe20005fc1270 */
[----:B---3--:R1:W-:Y:S04]  /*1193f0*/  @P0 STG.E [R2.64], R239 ;  /* 0x000000ef02000986 */ /* 0x0083e8000c101904 */
[----:B----4-:R3:W-:Y:S01]  /*119400*/  @P5 STG.E [R228.64], R237 ;  /* 0x000000ede4005986 */ /* 0x0107e2000c101904 */
[----:B-1----:R-:W-:-:S03]  /*119410*/  IADD3 R2, R235, c[0x0][0x198], RZ ;  /* 0x00006600eb027a10 */ /* 0x002fc60007ffe0ff */
[----:B------:R-:W4:Y:S04]  /*119420*/  LDL.LU R239, [R1+0x1404] ;  /* 0x0014040001ef7983 */ /* 0x000f280000300800 */
[----:B---3--:R-:W3:Y:S01]  /*119430*/  LDL.LU R237, [R1+0xb64] ;  /* 0x000b640001ed7983 */ /* 0x008ee20000300800 */
[----:B------:R-:W-:Y:S01]  /*119440*/  IMAD.WIDE R228, R235, 0x4, R10 ;  /* 0x00000004ebe47825 */ /* 0x000fe200078e020a */
[----:B------:R-:W-:-:S03]  /*119450*/  ISETP.LT.AND P0, PT, R123, c[0x0][0x178], !P3 ;  /* 0x00005e007b007a0c */ /* 0x000fc60005f01270 */
[----:B------:R-:W-:Y:S01]  /*119460*/  IMAD.WIDE R230, R2, 0x4, R6 ;  /* 0x0000000402e67825 */ /* 0x000fe200078e0206 */
[----:B------:R-:W-:-:S03]  /*119470*/  ISETP.LT.AND P5, PT, R195, c[0x0][0x178], !P3 ;  /* 0x00005e00c3007a0c */ /* 0x000fc60005fa1270 */
[C---:B------:R-:W-:Y:S01]  /*119480*/  IMAD.WIDE R232, R2.reuse, 0x4, R4 ;  /* 0x0000000402e87825 */ /* 0x040fe200078e0204 */
[----:B------:R1:W-:Y:S04]  /*119490*/  @P1 STG.E [R228.64], R243 ;  /* 0x000000f3e4001986 */ /* 0x0003e8000c101904 */
[----:B--2---:R-:W-:Y:S04]  /*1194a0*/  @P2 STG.E [R230.64], R242 ;  /* 0x000000f2e6002986 */ /* 0x004fe8000c101904 */
[----:B------:R2:W-:Y:S01]  /*1194b0*/  @P4 STG.E [R232.64], R240 ;  /* 0x000000f0e8004986 */ /* 0x0005e2000c101904 */
[----:B-1----:R-:W-:-:S03]  /*1194c0*/  IMAD.WIDE R228, R2, 0x4, R8 ;  /* 0x0000000402e47825 */ /* 0x002fc600078e0208 */
[----:B--2---:R-:W2:Y:S04]  /*1194d0*/  LDL.LU R240, [R1+0x1dd0] ;  /* 0x001dd00001f07983 */ /* 0x004ea80000300800 */
[----:B------:R-:W2:Y:S01]  /*1194e0*/  LDL.LU R3, [R1+0x56e4] ;  /* 0x0056e40001037983 */ /* 0x000ea20000300800 */
[----:B------:R-:W-:-:S03]  /*1194f0*/  IMAD.WIDE R230, R2, 0x4, R210 ;  /* 0x0000000402e67825 */ /* 0x000fc600078e02d2 */
[----:B------:R-:W2:Y:S01]  /*119500*/  LDL.LU R243, [R1+0x1dc0] ;  /* 0x001dc00001f37983 */ /* 0x000ea20000300800 */
[----:B------:R-:W-:-:S03]  /*119510*/  IMAD.WIDE R232, R2, 0x4, R208 ;  /* 0x0000000402e87825 */ /* 0x000fc600078e02d0 */
        /* <DEDUP_REMOVED lines=8> */
[----:B------:R-:W-:Y:S01]  /*1195a0*/  ISETP.LT.AND P2, PT, R155, c[0x0][0x178], !P3 ;  /* 0x00005e009b007a0c */ /* 0x000fe20005f41270 */
[----:B------:R-:W-:Y:S01]  /*1195b0*/  IMAD.WIDE R228, R2, 0x4, R14 ;  /* 0x0000000402e47825 */ /* 0x000fe200078e020e */
[----:B------:R-:W-:Y:S01]  /*1195c0*/  ISETP.LT.AND P3, PT, R179, c[0x0][0x178], !P3 ;  /* 0x00005e00b3007a0c */ /* 0x000fe20005f61270 */
[----:B------:R-:W2:Y:S01]  /*1195d0*/  LDL.LU R248, [R1+0x1670] ;  /* 0x0016700001f87983 */ /* 0x000ea20000300800 */
[----:B------:R-:W-:Y:S01]  /*1195e0*/  ISETP.GE.AND P1, PT, R234, c[0x0][0x17c], PT ;  /* 0x00005f00ea007a0c */ /* 0x000fe20003f26270 */
[----:B------:R-:W-:-:S04]  /*1195f0*/  IMAD.WIDE R230, R2, 0x4, R12 ;  /* 0x0000000402e67825 */ /* 0x000fc800078e020c */
[----:B------:R-:W-:Y:S01]  /*119600*/  IMAD.WIDE R232, R2, 0x4, R10 ;  /* 0x0000000402e87825 */ /* 0x000fe200078e020a */
[----:B------:R-:W-:Y:S02]  /*119610*/  ISETP.LT.AND P0, PT, R194, c[0x0][0x178], !P1 ;  /* 0x00005e00c2007a0c */ /* 0x000fe40004f01270 */
[----:B------:R-:W-:Y:S02]  /*119620*/  ISETP.LT.AND P5, PT, R227, c[0x0][0x178], !P1 ;  /* 0x00005e00e3007a0c */ /* 0x000fe40004fa1270 */
[----:B------:R-:W-:Y:S02]  /*119630*/  IADD3 R2, R2, c[0x0][0x198], RZ ;  /* 0x0000660002027a10 */ /* 0x000fe40007ffe0ff */
[----:B------:R-:W-:Y:S01]  /*119640*/  ISETP.LT.AND P6, PT, R123, c[0x0][0x178], !P1 ;  /* 0x00005e007b007a0c */ /* 0x000fe20004fc1270 */
[----:B----4-:R-:W-:Y:S04]  /*119650*/  @P4 STG.E [R228.64], R239 ;  /* 0x000000efe4004986 */ /* 0x010fe8000c101904 */
[----:B---3--:R1:W-:Y:S04]  /*119660*/  @P2 STG.E [R230.64], R237 ;  /* 0x000000ede6002986 */ /* 0x0083e8000c101904 */
[----:B------:R3:W-:Y:S01]  /*119670*/  @P3 STG.E [R232.64], R236 ;  /* 0x000000ece8003986 */ /* 0x0007e2000c101904 */
[----:B------:R-:W-:-:S03]  /*119680*/  ISETP.LT.AND P3, PT, R195, c[0x0][0x178], !P1 ;  /* 0x00005e00c3007a0c */ /* 0x000fc60004f61270 */
[----:B-1----:R-:W4:Y:S04]  /*119690*/  LDL.LU R237, [R1+0x11b0] ;  /* 0x0011b00001ed7983 */ /* 0x002f280000300800 */
[----:B---3--:R-:W3:Y:S01]  /*1196a0*/  LDL.LU R236, [R1+0x1dd4] ;  /* 0x001dd40001ec7983 */ /* 0x008ee20000300800 */
[C---:B------:R-:W-:Y:S01]  /*1196b0*/  IMAD.WIDE R228, R2.reuse, 0x4, R6 ;  /* 0x0000000402e47825 */ /* 0x040fe200078e0206 */
[----:B------:R-:W-:Y:S02]  /*1196c0*/  ISETP.LT.AND P2, PT, R75, c[0x0][0x178], !P1 ;  /* 0x00005e004b007a0c */ /* 0x000fe40004f41270 */
[----:B------:R-:W-:Y:S01]  /*1196d0*/  ISETP.LT.AND P4, PT, R139, c[0x0][0x178], !P1 ;  /* 0x00005e008b007a0c */ /* 0x000fe20004f81270 */
[C---:B------:R-:W-:Y:S01]  /*1196e0*/  IMAD.WIDE R230, R2.reuse, 0x4, R4 ;  /* 0x0000000402e67825 */ /* 0x040fe200078e0204 */
[----:B------:R-:W3:Y:S03]  /*1196f0*/  LDL.LU R239, [R1+0x1d94] ;  /* 0x001d940001ef7983 */ /* 0x000ee60000300800 */
[C---:B------:R-:W-:Y:S01]  /*119700*/  IMAD.WIDE R232, R2.reuse, 0x4, R8 ;  /* 0x0000000402e87825 */ /* 0x040fe200078e0208 */
[----:B--2---:R1:W-:Y:S04]  /*119710*/  @P0 STG.E [R228.64], R240 ;  /* 0x000000f0e4000986 */ /* 0x0043e8000c101904 */
[----:B------:R2:W-:Y:S04]  /*119720*/  @P5 STG.E [R230.64], R243 ;  /* 0x000000f3e6005986 */ /* 0x0005e8000c101904 */
[----:B-1----:R-:W3:Y:S01]  /*119730*/  LDL.LU R240, [R1+0x1674] ;  /* 0x0016740001f07983 */ /* 0x002ee20000300800 */
[----:B------:R-:W-:-:S03]  /*119740*/  IMAD.WIDE R228, R2, 0x4, R14 ;  /* 0x0000000402e47825 */ /* 0x000fc600078e020e */
[----:B------:R1:W-:Y:S04]  /*119750*/  @P6 STG.E [R232.64], R242 ;  /* 0x000000f2e8006986 */ /* 0x0003e8000c101904 */
[----:B--2---:R-:W2:Y:S01]  /*119760*/  LDL.LU R243, [R1+0x1dc4] ;  /* 0x001dc40001f37983 */ /* 0x004ea20000300800 */
[----:B------:R-:W-:-:S03]  /*119770*/  IMAD.WIDE R230, R2, 0x4, R210 ;  /* 0x0000000402e67825 */ /* 0x000fc600078e02d2 */
[----:B------:R-:W2:Y:S01]  /*119780*/  LDL.LU R234, [R1+0x56e8] ;  /* 0x0056e80001ea7983 */ /* 0x000ea20000300800 */
[----:B-1----:R-:W-:-:S03]  /*119790*/  IMAD.WIDE R232, R2, 0x4, R208 ;  /* 0x0000000402e87825 */ /* 0x002fc600078e02d0 */
[----:B------:R-:W2:Y:S04]  /*1197a0*/  LDL.LU R242, [R1+0x1db4] ;  /* 0x001db40001f27983 */ /* 0x000ea80000300800 */
[----:B------:R-:W-:Y:S04]  /*1197b0*/  @P3 STG.E [R230.64], R249 ;  /* 0x000000f9e6003986 */ /* 0x000fe8000c101904 */
[----:B------:R1:W-:Y:S04]  /*1197c0*/  @P2 STG.E [R232.64], R238 ;  /* 0x000000eee8002986 */ /* 0x0003e8000c101904 */
[----:B------:R1:W-:Y:S04]  /*1197d0*/  @P4 STG.E [R228.64], R241 ;  /* 0x000000f1e4004986 */ /* 0x0003e8000c101904 */
[----:B-1----:R-:W2:Y:S04]  /*1197e0*/  LDL.LU R238, [R1+0x1d74] ;  /* 0x001d740001ee7983 */ /* 0x002ea80000300800 */
[----:B------:R-:W2:Y:S01]  /*1197f0*/  LDL.LU R241, [R1+0x1c84] ;  /* 0x001c840001f17983 */ /* 0x000ea20000300800 */
[----:B------:R-:W-:-:S02]  /*119800*/  ISETP.GE.AND P0, PT, R3, c[0x0][0x17c], PT ;  /* 0x00005f0003007a0c */ /* 0x000fc40003f06270 */
[----:B------:R-:W-:Y:S02]  /*119810*/  ISETP.LT.AND P5, PT, R155, c[0x0][0x178], !P1 ;  /* 0x00005e009b007a0c */ /* 0x000fe40004fa1270 */
[----:B------:R-:W-:Y:S02]  /*119820*/  ISETP.LT.AND P1, PT, R179, c[0x0][0x178], !P1 ;  /* 0x00005e00b3007a0c */ /* 0x000fe40004f21270 */
[----:B------:R-:W-:Y:S02]  /*119830*/  ISETP.LT.AND P6, PT, R194, c[0x0][0x178], !P0 ;  /* 0x00005e00c2007a0c */ /* 0x000fe400047c1270 */
[C---:B------:R-:W-:Y:S01]  /*119840*/  IADD3 R3, R2.reuse, c[0x0][0x198], RZ ;  /* 0x0000660002037a10 */ /* 0x040fe20007ffe0ff */
[----:B------:R-:W-:-:S04]  /*119850*/  IMAD.WIDE R228, R2, 0x4, R12 ;  /* 0x0000000402e47825 */ /* 0x000fc800078e020c */
[----:B------:R-:W-:-:S04]  /*119860*/  IMAD.WIDE R230, R2, 0x4, R10 ;  /* 0x0000000402e67825 */ /* 0x000fc800078e020a */
[----:B------:R-:W-:Y:S01]  /*119870*/  IMAD.WIDE R232, R3, 0x4, R6 ;  /* 0x0000000403e87825 */ /* 0x000fe200078e0206 */
[----:B------:R1:W-:Y:S01]  /*119880*/  @P5 STG.E [R228.64], R248 ;  /* 0x000000f8e4005986 */ /* 0x0003e2000c101904 */
[----:B------:R-:W-:Y:S02]  /*119890*/  ISETP.LT.AND P4, PT, R227, c[0x0][0x178], !P0 ;  /* 0x00005e00e3007a0c */ /* 0x000fe40004781270 */
[----:B------:R-:W-:Y:S02]  /*1198a0*/  ISETP.LT.AND P2, PT, R123, c[0x0][0x178], !P0 ;  /* 0x00005e007b007a0c */ /* 0x000fe40004741270 */
[----:B------:R-:W-:Y:S02]  /*1198b0*/  ISETP.LT.AND P3, PT, R195, c[0x0][0x178], !P0 ;  /* 0x00005e00c3007a0c */ /* 0x000fe40004761270 */
[----:B------:R-:W-:Y:S01]  /*1198c0*/  ISETP.LT.AND P5, PT, R139, c[0x0][0x178], !P0 ;  /* 0x00005e008b007a0c */ /* 0x000fe200047a1270 */
[----:B-1----:R-:W-:Y:S01]  /*1198d0*/  IMAD.WIDE R228, R3, 0x4, R4 ;  /* 0x0000000403e47825 */ /* 0x002fe200078e0204 */
[----:B----4-:R-:W-:Y:S04]  /*1198e0*/  @P1 STG.E [R230.64], R237 ;  /* 0x000000ede6001986 */ /* 0x010fe8000c101904 */
[----:B---3--:R1:W-:Y:S01]  /*1198f0*/  @P6 STG.E [R232.64], R236 ;  /* 0x000000ece8006986 */ /* 0x0083e2000c101904 */
[----:B------:R-:W-:-:S03]  /*119900*/  ISETP.LT.AND P1, PT, R75, c[0x0][0x178], !P0 ;  /* 0x00005e004b007a0c */ /* 0x000fc60004721270 */
[----:B-1----:R-:W3:Y:S04]  /*119910*/  LDL.LU R236, [R1+0x11b4] ;  /* 0x0011b40001ec7983 */ /* 0x002ee80000300800 */
[----:B------:R-:W4:Y:S01]  /*119920*/  LDL.LU R237, [R1+0x11a8] ;  /* 0x0011a80001ed7983 */ /* 0x000f220000300800 */
[----:B------:R-:W-:-:S04]  /*119930*/  IMAD.WIDE R230, R3, 0x4, R8 ;  /* 0x0000000403e67825 */ /* 0x000fc800078e0208 */
[----:B------:R-:W-:Y:S01]  /*119940*/  IMAD.WIDE R232, R3, 0x4, R210 ;  /* 0x0000000403e87825 */ /* 0x000fe200078e02d2 */
[----:B--2---:R1:W-:Y:S01]  /*119950*/  @P4 STG.E [R228.64], R243 ;  /* 0x000000f3e4004986 */ /* 0x0043e2000c101904 */
[----:B------:R-:W-:-:S03]  /*119960*/  ISETP.GE.AND P4, PT, R234, c[0x0][0x17c], PT ;  /* 0x00005f00ea007a0c */ /* 0x000fc60003f86270 */
[----:B------:R-:W2:Y:S04]  /*119970*/  LDL.LU R234, [R1+0x56f0] ;  /* 0x0056f00001ea7983 */ /* 0x000ea80000300800 */
[----:B------:R-:W2:Y:S01]  /*119980*/  LDL.LU R249, [R1+0xeb8] ;  /* 0x000eb80001f97983 */ /* 0x000ea20000300800 */
[----:B-1----:R-:W-:-:S03]  /*119990*/  IMAD.WIDE R228, R3, 0x4, R208 ;  /* 0x0000000403e47825 */ /* 0x002fc600078e02d0 */
[----:B------:R1:W-:Y:S04]  /*1199a0*/  @P2 STG.E [R230.64], R242 ;  /* 0x000000f2e6002986 */ /* 0x0003e8000c101904 */
[----:B------:R-:W2:Y:S04]  /*1199b0*/  LDL.LU R243, [R1+0xb58] ;  /* 0x000b580001f37983 */ /* 0x000ea80000300800 */
[----:B------:R1:W-:Y:S04]  /*1199c0*/  @P3 STG.E [R232.64], R239 ;  /* 0x000000efe8003986 */ /* 0x0003e8000c101904 */
[----:B-1----:R-:W2:Y:S01]  /*1199d0*/  LDL.LU R242, [R1+0x718] ;  /* 0x0007180001f27983 */ /* 0x002ea20000300800 */
[----:B------:R-:W-:-:S03]  /*1199e0*/  IMAD.WIDE R230, R3, 0x4, R14 ;  /* 0x0000000403e67825 */ /* 0x000fc600078e020e */
[----:B------:R-:W-:Y:S04]  /*1199f0*/  @P1 STG.E [R228.64], R238 ;  /* 0x000000eee4001986 */ /* 0x000fe8000c101904 */
[----:B------:R-:W2:Y:S04]  /*119a00*/  LDL.LU R239, [R1+0x538] ;  /* 0x0005380001ef7983 */ /* 0x000ea80000300800 */
[----:B------:R1:W-:Y:S04]  /*119a10*/  @P5 STG.E [R230.64], R241 ;  /* 0x000000f1e6005986 */ /* 0x0003e8000c101904 */
[----:B-1----:R-:W2:Y:S01]  /*119a20*/  LDL.LU R241, [R1+0x358] ;  /* 0x0003580001f17983 */ /* 0x002ea20000300800 */
[----:B------:R-:W-:-:S02]  /*119a30*/  ISETP.LT.AND P6, PT, R155, c[0x0][0x178], !P0 ;  /* 0x00005e009b007a0c */ /* 0x000fc400047c1270 */
[----:B------:R-:W-:Y:S02]  /*119a40*/  ISETP.LT.AND P0, PT, R179, c[0x0][0x178], !P0 ;  /* 0x00005e00b3007a0c */ /* 0x000fe40004701270 */
[----:B------:R-:W-:Y:S01]  /*119a50*/  ISETP.LT.AND P2, PT, R194, c[0x0][0x178], !P4 ;  /* 0x00005e00c2007a0c */ /* 0x000fe20006741270 */
[C---:B------:R-:W-:Y:S01]  /*119a60*/  IMAD.WIDE R232, R3.reuse, 0x4, R12 ;  /* 0x0000000403e87825 */ /* 0x040fe200078e020c */
[----:B------:R-:W-:-:S03]  /*119a70*/  IADD3 R235, R3, c[0x0][0x198], RZ ;  /* 0x0000660003eb7a10 */ /* 0x000fc60007ffe0ff */
[----:B------:R-:W-:-:S04]  /*119a80*/  IMAD.WIDE R2, R3, 0x4, R10 ;  /* 0x0000000403027825 */ /* 0x000fc800078e020a */
[----:B------:R-:W-:Y:S01]  /*119a90*/  IMAD.WIDE R228, R235, 0x4, R6 ;  /* 0x00000004ebe47825 */ /* 0x000fe200078e0206 */
[----:B------:R1:W-:Y:S01]  /*119aa0*/  @P6 STG.E [R232.64], R240 ;  /* 0x000000f0e8006986 */ /* 0x0003e2000c101904 */
[----:B------:R-:W-:Y:S02]  /*119ab0*/  ISETP.LT.AND P6, PT, R227, c[0x0][0x178], !P4 ;  /* 0x00005e00e3007a0c */ /* 0x000fe400067c1270 */
[----:B------:R-:W-:Y:S02]  /*119ac0*/  ISETP.LT.AND P5, PT, R123, c[0x0][0x178], !P4 ;  /* 0x00005e007b007a0c */ /* 0x000fe400067a1270 */
[----:B------:R-:W-:Y:S02]  /*119ad0*/  ISETP.LT.AND P3, PT, R195, c[0x0][0x178], !P4 ;  /* 0x00005e00c3007a0c */ /* 0x000fe40006761270 */
[----:B------:R-:W-:Y:S01]  /*119ae0*/  ISETP.LT.AND P1, PT, R75, c[0x0][0x178], !P4 ;  /* 0x00005e004b007a0c */ /* 0x000fe20006721270 */
[----:B------:R-:W-:-:S04]  /*119af0*/  IMAD.WIDE R230, R235, 0x4, R210 ;  /* 0x00000004ebe67825 */ /* 0x000fc800078e02d2 */
[----:B-1----:R-:W-:Y:S01]  /*119b00*/  IMAD.WIDE R232, R235, 0x4, R208 ;  /* 0x00000004ebe87825 */ /* 0x002fe200078e02d0 */
[----:B---3--:R1:W-:Y:S04]  /*119b10*/  @P0 STG.E [R2.64], R236 ;  /* 0x000000ec02000986 */ /* 0x0083e8000c101904 */
[----:B----4-:R3:W-:Y:S04]  /*119b20*/  @P2 STG.E [R228.64], R237 ;  /* 0x000000ede4002986 */ /* 0x0107e8000c101904 */
[----:B-1----:R-:W4:Y:S04]  /*119b30*/  LDL.LU R236, [R1+0xebc] ;  /* 0x000ebc0001ec7983 */ /* 0x002f280000300800 */
[----:B------:R-:W4:Y:S04]  /*119b40*/  LDL.LU R248, [R1+0x348] ;  /* 0x0003480001f87983 */ /* 0x000f280000300800 */
[----:B------:R-:W4:Y:S04]  /*119b50*/  LDL.LU R238, [R1+0x118] ;  /* 0x0001180001ee7983 */ /* 0x000f280000300800 */
[----:B---3--:R-:W3:Y:S01]  /*119b60*/  LDL.LU R237, [R1+0x11ac] ;  /* 0x0011ac0001ed7983 */ /* 0x008ee20000300800 */
[----:B------:R-:W-:Y:S01]  /*119b70*/  ISETP.LT.AND P2, PT, R139, c[0x0][0x178], !P4 ;  /* 0x00005e008b007a0c */ /* 0x000fe20006741270 */
[----:B------:R-:W-:-:S02]  /*119b80*/  IMAD.WIDE R2, R235, 0x4, R4 ;  /* 0x00000004eb027825 */ /* 0x000fc400078e0204 */
[----:B------:R-:W3:Y:S02]  /*119b90*/  LDL.LU R240, [R1+0x34c] ;  /* 0x00034c0001f07983 */ /* 0x000ee40000300800 */
[C---:B------:R-:W-:Y:S02]  /*119ba0*/  IMAD.WIDE R228, R235.reuse, 0x4, R8 ;  /* 0x00000004ebe47825 */ /* 0x040fe400078e0208 */
[----:B------:R-:W3:Y:S04]  /*119bb0*/  LDL.LU R244, [R1+0x56ec] ;  /* 0x0056ec0001f47983 */ /* 0x000ee80000300800 */
[----:B--2---:R1:W-:Y:S04]  /*119bc0*/  @P6 STG.E [R2.64], R249 ;  /* 0x000000f902006986 */ /* 0x0043e8000c101904 */
[----:B------:R2:W-:Y:S01]  /*119bd0*/  @P5 STG.E [R228.64], R243 ;  /* 0x000000f3e4005986 */ /* 0x0005e2000c101904 */
[----:B-1----:R-:W-:-:S03]  /*119be0*/  IMAD.WIDE R2, R235, 0x4, R14 ;  /* 0x00000004eb027825 */ /* 0x002fc600078e020e */
[----:B------:R1:W-:Y:S04]  /*119bf0*/  @P3 STG.E [R230.64], R242 ;  /* 0x000000f2e6003986 */ /* 0x0003e8000c101904 */
[----:B--2---:R-:W4:Y:S04]  /*119c00*/  LDL.LU R243, [R1+0xb5c] ;  /* 0x000b5c0001f37983 */ /* 0x004f280000300800 */
[----:B------:R1:W-:Y:S04]  /*119c10*/  @P1 STG.E [R232.64], R239 ;  /* 0x000000efe8001986 */ /* 0x0003e8000c101904 */
[----:B-1----:R-:W4:Y:S04]  /*119c20*/  LDL.LU R242, [R1+0x71c] ;  /* 0x00071c0001f27983 */ /* 0x002f280000300800 */
[----:B------:R-:W4:Y:S04]  /*119c30*/  LDL.LU R239, [R1+0x53c] ;  /* 0x00053c0001ef7983 */ /* 0x000f280000300800 */
[----:B------:R1:W-:Y:S04]  /*119c40*/  @P2 STG.E [R2.64], R241 ;  /* 0x000000f102002986 */ /* 0x0003e8000c101904 */
[----:B-1----:R-:W4:Y:S01]  /*119c50*/  LDL.LU R241, [R1+0x35c] ;  /* 0x00035c0001f17983 */ /* 0x002f220000300800 */
[----:B------:R-:W-:-:S02]  /*119c60*/  ISETP.GE.AND P0, PT, R234, c[0x0][0x17c], PT ;  /* 0x00005f00ea007a0c */ /* 0x000fc40003f06270 */
[----:B------:R-:W-:Y:S02]  /*119c70*/  ISETP.LT.AND P1, PT, R155, c[0x0][0x178], !P4 ;  /* 0x00005e009b007a0c */ /* 0x000fe40006721270 */
[----:B------:R-:W-:Y:S02]  /*119c80*/  ISETP.LT.AND P4, PT, R179, c[0x0][0x178], !P4 ;  /* 0x00005e00b3007a0c */ /* 0x000fe40006781270 */
[----:B------:R-:W-:Y:S02]  /*119c90*/  ISETP.LT.AND P5, PT, R194, c[0x0][0x178], !P0 ;  /* 0x00005e00c2007a0c */ /* 0x000fe400047a1270 */
[----:B------:R-:W-:Y:S02]  /*119ca0*/  ISETP.LT.AND P3, PT, R227, c[0x0][0x178], !P0 ;  /* 0x00005e00e3007a0c */ /* 0x000fe40004761270 */
[C---:B------:R-:W-:Y:S01]  /*119cb0*/  IADD3 R234, R235.reuse, c[0x0][0x198], RZ ;  /* 0x00006600ebea7a10 */ /* 0x040fe20007ffe0ff */
[----:B------:R-:W-:-:S04]  /*119cc0*/  IMAD.WIDE R2, R235, 0x4, R12 ;  /* 0x00000004eb027825 */ /* 0x000fc800078e020c */
[----:B------:R-:W-:-:S04]  /*119cd0*/  IMAD.WIDE R228, R235, 0x4, R10 ;  /* 0x00000004ebe47825 */ /* 0x000fc800078e020a */
[----:B------:R-:W-:Y:S01]  /*119ce0*/  IMAD.WIDE R230, R234, 0x4, R6 ;  /* 0x00000004eae67825 */ /* 0x000fe200078e0206 */
[----:B------:R-:W-:-:S03]  /*119cf0*/  ISETP.LT.AND P6, PT, R123, c[0x0][0x178], !P0 ;  /* 0x00005e007b007a0c */ /* 0x000fc600047c1270 */
[----:B------:R-:W-:Y:S01]  /*119d00*/  IMAD.WIDE R232, R234, 0x4, R4 ;  /* 0x00000004eae87825 */ /* 0x000fe200078e0204 */
[----:B------:R-:W-:Y:S01]  /*119d10*/  ISETP.LT.AND P2, PT, R195, c[0x0][0x178], !P0 ;  /* 0x00005e00c3007a0c */ /* 0x000fe20004741270 */
[----:B----4-:R-:W-:Y:S04]  /*119d20*/  @P1 STG.E [R2.64], R248 ;  /* 0x000000f802001986 */ /* 0x010fe8000c101904 */
[----:B------:R1:W-:Y:S04]  /*119d30*/  @P4 STG.E [R228.64], R238 ;  /* 0x000000eee4004986 */ /* 0x0003e8000c101904 */
[----:B---3--:R3:W-:Y:S01]  /*119d40*/  @P5 STG.E [R230.64], R237 ;  /* 0x000000ede6005986 */ /* 0x0087e2000c101904 */
[----:B------:R-:W-:-:S03]  /*119d50*/  ISETP.LT.AND P4, PT, R139, c[0x0][0x178], !P0 ;  /* 0x00005e008b007a0c */ /* 0x000fc60004781270 */
[----:B------:R4:W-:Y:S04]  /*119d60*/  @P3 STG.E [R232.64], R236 ;  /* 0x000000ece8003986 */ /* 0x0009e8000c101904 */
[----:B-1----:R-:W2:Y:S04]  /*119d70*/  LDL.LU R238, [R1+0x11c] ;  /* 0x00011c0001ee7983 */ /* 0x002ea80000300800 */
[----:B---3--:R-:W3:Y:S01]  /*119d80*/  LDL.LU R237, [R1+0x1d58] ;  /* 0x001d580001ed7983 */ /* 0x008ee20000300800 */
[----:B------:R-:W-:-:S03]  /*119d90*/  ISETP.LT.AND P3, PT, R75, c[0x0][0x178], !P0 ;  /* 0x00005e004b007a0c */ /* 0x000fc60004761270 */
[----:B----4-:R-:W4:Y:S01]  /*119da0*/  LDL.LU R236, [R1+0x1cb8] ;  /* 0x001cb80001ec7983 */ /* 0x010f220000300800 */
[----:B------:R-:W-:-:S04]  /*119db0*/  IMAD.WIDE R2, R234, 0x4, R8 ;  /* 0x00000004ea027825 */ /* 0x000fc800078e0208 */
[C---:B------:R-:W-:Y:S01]  /*119dc0*/  IMAD.WIDE R228, R234.reuse, 0x4, R210 ;  /* 0x00000004eae47825 */ /* 0x040fe200078e02d2 */
[----:B------:R-:W-:Y:S01]  /*119dd0*/  ISETP.LT.AND P5, PT, R155, c[0x0][0x178], !P0 ;  /* 0x00005e009b007a0c */ /* 0x000fe200047a1270 */
[----:B------:R-:W4:Y:S04]  /*119de0*/  LDL.LU R233, [R1+0x56f4] ;  /* 0x0056f40001e97983 */ /* 0x000f280000300800 */
[----:B------:R-:W4:Y:S01]  /*119df0*/  LDL.LU R248, [R1+0x1418] ;  /* 0x0014180001f87983 */ /* 0x000f220000300800 */
[----:B------:R-:W-:-:S03]  /*119e00*/  IMAD.WIDE R230, R234, 0x4, R12 ;  /* 0x00000004eae67825 */ /* 0x000fc600078e020c */
[----:B------:R1:W-:Y:S04]  /*119e10*/  @P6 STG.E [R2.64], R243 ;  /* 0x000000f302006986 */ /* 0x0003e8000c101904 */
[----:B------:R1:W-:Y:S02]  /*119e20*/  @P2 STG.E [R228.64], R242 ;  /* 0x000000f2e4002986 */ /* 0x0003e4000c101904 */
[C---:B-1----:R-:W-:Y:S02]  /*119e30*/  IMAD.WIDE R2, R234.reuse, 0x4, R208 ;  /* 0x00000004ea027825 */ /* 0x042fe400078e02d0 */
[----:B------:R-:W4:Y:S02]  /*119e40*/  LDL.LU R243, [R1+0xec8] ;  /* 0x000ec80001f37983 */ /* 0x000f240000300800 */
[----:B------:R-:W-:-:S02]  /*119e50*/  IMAD.WIDE R228, R234, 0x4, R14 ;  /* 0x00000004eae47825 */ /* 0x000fc400078e020e */
[----:B------:R-:W4:Y:S04]  /*119e60*/  LDL.LU R242, [R1+0x988] ;  /* 0x0009880001f27983 */ /* 0x000f280000300800 */
[----:B------:R1:W-:Y:S04]  /*119e70*/  @P3 STG.E [R2.64], R239 ;  /* 0x000000ef02003986 */ /* 0x0003e8000c101904 */
        /* <DEDUP_REMOVED lines=9> */
[C---:B------:R-:W-:Y:S01]  /*119f10*/  IADD3 R232, R234.reuse, c[0x0][0x198], RZ ;  /* 0x00006600eae87a10 */ /* 0x040fe20007ffe0ff */
[----:B------:R-:W-:-:S04]  /*119f20*/  IMAD.WIDE R2, R234, 0x4, R10 ;  /* 0x00000004ea027825 */ /* 0x000fc800078e020a */
[----:B------:R-:W-:Y:S01]  /*119f30*/  IMAD.WIDE R228, R232, 0x4, R6 ;  /* 0x00000004e8e47825 */ /* 0x000fe200078e0206 */
[----:B------:R-:W-:-:S03]  /*119f40*/  ISETP.LT.AND P5, PT, R123, c[0x0][0x178], !P1 ;  /* 0x00005e007b007a0c */ /* 0x000fc60004fa1270 */
[----:B------:R-:W-:Y:S01]  /*119f50*/  IMAD.WIDE R230, R232, 0x4, R4 ;  /* 0x00000004e8e67825 */ /* 0x000fe200078e0204 */
[----:B------:R-:W-:Y:S02]  /*119f60*/  ISETP.LT.AND P4, PT, R195, c[0x0][0x178], !P1 ;  /* 0x00005e00c3007a0c */ /* 0x000fe40004f81270 */
[----:B------:R-:W-:Y:S01]  /*119f70*/  ISETP.LT.AND P3, PT, R75, c[0x0][0x178], !P1 ;  /* 0x00005e004b007a0c */ /* 0x000fe20004f61270 */
[----:B--2---:R-:W-:Y:S04]  /*119f80*/  @P0 STG.E [R2.64], R238 ;  /* 0x000000ee02000986 */ /* 0x004fe8000c101904 */
[----:B---3--:R1:W-:Y:S01]  /*119f90*/  @P6 STG.E [R228.64], R237 ;  /* 0x000000ede4006986 */ /* 0x0083e2000c101904 */
[----:B------:R-:W-:-:S03]  /*119fa0*/  ISETP.LT.AND P6, PT, R155, c[0x0][0x178], !P1 ;  /* 0x00005e009b007a0c */ /* 0x000fc60004fc1270 */
[----:B----4-:R2:W-:Y:S01]  /*119fb0*/  @P2 STG.E [R230.64], R236 ;  /* 0x000000ece6002986 */ /* 0x0105e2000c101904 */
[----:B------:R-:W-:-:S03]  /*119fc0*/  ISETP.LT.AND P2, PT, R139, c[0x0][0x178], !P1 ;  /* 0x00005e008b007a0c */ /* 0x000fc60004f41270 */
[----:B-1----:R-:W3:Y:S01]  /*119fd0*/  LDL.LU R237, [R1+0x1d5c] ;  /* 0x001d5c0001ed7983 */ /* 0x002ee20000300800 */
[----:B------:R-:W-:-:S03]  /*119fe0*/  IMAD.WIDE R2, R232, 0x4, R8 ;  /* 0x00000004e8027825 */ /* 0x000fc600078e0208 */
[----:B--2---:R-:W2:Y:S01]  /*119ff0*/  LDL.LU R236, [R1+0x1cbc] ;  /* 0x001cbc0001ec7983 */ /* 0x004ea20000300800 */
[C---:B------:R-:W-:Y:S01]  /*11a000*/  IMAD.WIDE R228, R232.reuse, 0x4, R210 ;  /* 0x00000004e8e47825 */ /* 0x040fe200078e02d2 */
[----:B------:R-:W-:Y:S02]  /*11a010*/  ISETP.LT.AND P1, PT, R179, c[0x0][0x178], !P1 ;  /* 0x00005e00b3007a0c */ /* 0x000fe40004f21270 */
[----:B------:R-:W4:Y:S01]  /*11a020*/  LDL.LU R235, [R1+0x56fc] ;  /* 0x0056fc0001eb7983 */ /* 0x000f220000300800 */
[----:B------:R-:W-:-:S03]  /*11a030*/  IMAD.WIDE R230, R232, 0x4, R208 ;  /* 0x00000004e8e67825 */ /* 0x000fc600078e02d0 */
[----:B------:R1:W-:Y:S04]  /*11a040*/  @P5 STG.E [R2.64], R248 ;  /* 0x000000f802005986 */ /* 0x0003e8000c101904 */
[----:B------:R-:W4:Y:S01]  /*11a050*/  LDL.LU R238, [R1+0x97c] ;  /* 0x00097c0001ee7983 */ /* 0x000f220000300800 */
[----:B-1----:R-:W-:-:S03]  /*11a060*/  IMAD.WIDE R2, R232, 0x4, R14 ;  /* 0x00000004e8027825 */ /* 0x002fc600078e020e */
[----:B------:R-:W4:Y:S04]  /*11a070*/  LDL.LU R248, [R1+0x141c] ;  /* 0x00141c0001f87983 */ /* 0x000f280000300800 */
[----:B------:R1:W-:Y:S04]  /*11a080*/  @P4 STG.E [R228.64], R243 ;  /* 0x000000f3e4004986 */ /* 0x0003e8000c101904 */
[----:B------:R1:W-:Y:S02]  /*11a090*/  @P3 STG.E [R230.64], R242 ;  /* 0x000000f2e6003986 */ /* 0x0003e4000c101904 */
[----:B-1----:R-:W-:-:S02]  /*11a0a0*/  IMAD.WIDE R228, R232, 0x4, R12 ;  /* 0x00000004e8e47825 */ /* 0x002fc400078e020c */
[----:B------:R-:W4:Y:S04]  /*11a0b0*/  LDL.LU R243, [R1+0xecc] ;  /* 0x000ecc0001f37983 */ /* 0x000f280000300800 */
[----:B------:R-:W4:Y:S01]  /*11a0c0*/  LDL.LU R242, [R1+0x98c] ;  /* 0x00098c0001f27983 */ /* 0x000f220000300800 */
[----:B------:R-:W-:-:S03]  /*11a0d0*/  IMAD.WIDE R230, R232, 0x4, R10 ;  /* 0x00000004e8e67825 */ /* 0x000fc600078e020a */
[----:B------:R-:W-:Y:S04]  /*11a0e0*/  @P2 STG.E [R2.64], R239 ;  /* 0x000000ef02002986 */ /* 0x000fe8000c101904 */
[----:B------:R1:W-:Y:S04]  /*11a0f0*/  @P6 STG.E [R228.64], R241 ;  /* 0x000000f1e4006986 */ /* 0x0003e8000c101904 */
[----:B-1----:R-:W4:Y:S04]  /*11a100*/  LDL.LU R241, [R1+0x54c] ;  /* 0x00054c0001f17983 */ /* 0x002f280000300800 */
[----:B------:R1:W-:Y:S04]  /*11a110*/  @P1 STG.E [R230.64], R240 ;  /* 0x000000f0e6001986 */ /* 0x0003e8000c101904 */
[----:B-1----:R-:W4:Y:S01]  /*11a120*/  LDL.LU R240, [R1+0x12c] ;  /* 0x00012c0001f07983 */ /* 0x002f220000300800 */
[----:B------:R-:W-:-:S04]  /*11a130*/  ISETP.GE.AND P0, PT, R233, c[0x0][0x17c], PT ;  /* 0x00005f00e9007a0c */ /* 0x000fc80003f06270 */
[----:B------:R-:W-:Y:S02]  /*11a140*/  ISETP.LT.AND P3, PT, R194, c[0x0][0x178], !P0 ;  /* 0x00005e00c2007a0c */ /* 0x000fe40004761270 */
[----:B------:R-:W-:Y:S02]  /*11a150*/  ISETP.LT.AND P4, PT, R227, c[0x0][0x178], !P0 ;  /* 0x00005e00e3007a0c */ /* 0x000fe40004781270 */
[----:B------:R-:W-:-:S05]  /*11a160*/  IADD3 R234, R232, c[0x0][0x198], RZ ;  /* 0x00006600e8ea7a10 */ /* 0x000fca0007ffe0ff */
[----:B------:R-:W-:Y:S01]  /*11a170*/  IMAD.WIDE R2, R234, 0x4, R6 ;  /* 0x00000004ea027825 */ /* 0x000fe200078e0206 */
[----:B------:R-:W-:-:S03]  /*11a180*/  ISETP.LT.AND P6, PT, R123, c[0x0][0x178], !P0 ;  /* 0x00005e007b007a0c */ /* 0x000fc600047c1270 */
[C---:B------:R-:W-:Y:S01]  /*11a190*/  IMAD.WIDE R228, R234.reuse, 0x4, R4 ;  /* 0x00000004eae47825 */ /* 0x040fe200078e0204 */
[----:B------:R-:W-:Y:S02]  /*11a1a0*/  ISETP.LT.AND P5, PT, R195, c[0x0][0x178], !P0 ;  /* 0x00005e00c3007a0c */ /* 0x000fe400047a1270 */
[----:B------:R-:W-:Y:S02]  /*11a1b0*/  ISETP.LT.AND P2, PT, R75, c[0x0][0x178], !P0 ;  /* 0x00005e004b007a0c */ /* 0x000fe40004741270 */
[----:B------:R-:W-:Y:S01]  /*11a1c0*/  ISETP.LT.AND P1, PT, R139, c[0x0][0x178], !P0 ;  /* 0x00005e008b007a0c */ /* 0x000fe20004721270 */
[----:B------:R-:W-:-:S04]  /*11a1d0*/  IMAD.WIDE R230, R234, 0x4, R208 ;  /* 0x00000004eae67825 */ /* 0x000fc800078e02d0 */
[----:B------:R-:W-:Y:S01]  /*11a1e0*/  IMAD.WIDE R232, R234, 0x4, R14 ;  /* 0x00000004eae87825 */ /* 0x000fe200078e020e */
[----:B---3--:R1:W-:Y:S04]  /*11a1f0*/  @P3 STG.E [R2.64], R237 ;  /* 0x000000ed02003986 */ /* 0x0083e8000c101904 */
[----:B--2---:R2:W-:Y:S01]  /*11a200*/  @P4 STG.E [R228.64], R236 ;  /* 0x000000ece4004986 */ /* 0x0045e2000c101904 */
[----:B------:R-:W-:-:S03]  /*11a210*/  ISETP.LT.AND P4, PT, R155, c[0x0][0x178], !P0 ;  /* 0x00005e009b007a0c */ /* 0x000fc60004781270 */
[----:B-1----:R-:W3:Y:S04]  /*11a220*/  LDL.LU R237, [R1+0x5700] ;  /* 0x0057000001ed7983 */ /* 0x002ee80000300800 */
[----:B------:R-:W3:Y:S04]  /*11a230*/  LDL.LU R251, [R1+0x1da8] ;  /* 0x001da80001fb7983 */ /* 0x000ee80000300800 */
[----:B------:R-:W3:Y:S04]  /*11a240*/  LDL.LU R239, [R1+0x1d88] ;  /* 0x001d880001ef7983 */ /* 0x000ee80000300800 */
[----:B--2---:R-:W2:Y:S01]  /*11a250*/  LDL.LU R236, [R1+0x1d68] ;  /* 0x001d680001ec7983 */ /* 0x004ea20000300800 */
[----:B------:R-:W-:Y:S01]  /*11a260*/  IMAD.WIDE R2, R234, 0x4, R8 ;  /* 0x00000004ea027825 */ /* 0x000fe200078e0208 */
[----:B------:R-:W-:-:S02]  /*11a270*/  ISETP.LT.AND P0, PT, R179, c[0x0][0x178], !P0 ;  /* 0x00005e00b3007a0c */ /* 0x000fc40004701270 */
[----:B------:R-:W2:Y:S01]  /*11a280*/  LDL.LU R250, [R1+0x1d48] ;  /* 0x001d480001fa7983 */ /* 0x000ea20000300800 */
[----:B------:R-:W-:-:S03]  /*11a290*/  IMAD.WIDE R228, R234, 0x4, R210 ;  /* 0x00000004eae47825 */ /* 0x000fc600078e02d2 */
[----:B----4-:R1:W-:Y:S02]  /*11a2a0*/  @P6 STG.E [R2.64], R248 ;  /* 0x000000f802006986 */ /* 0x0103e4000c101904 */
[C---:B-1----:R-:W-:Y:S02]  /*11a2b0*/  IMAD.WIDE R2, R234.reuse, 0x4, R12 ;  /* 0x00000004ea027825 */ /* 0x042fe400078e020c */
[----:B------:R1:W-:Y:S04]  /*11a2c0*/  @P5 STG.E [R228.64], R243 ;  /* 0x000000f3e4005986 */ /* 0x0003e8000c101904 */
[----:B------:R4:W-:Y:S04]  /*11a2d0*/  @P2 STG.E [R230.64], R242 ;  /* 0x000000f2e6002986 */ /* 0x0009e8000c101904 */
[----:B-1----:R-:W2:Y:S04]  /*11a2e0*/  LDL.LU R243, [R1+0x1668] ;  /* 0x0016680001f37983 */ /* 0x002ea80000300800 */
[----:B------:R-:W-:Y:S04]  /*11a2f0*/  @P1 STG.E [R232.64], R238 ;  /* 0x000000eee8001986 */ /* 0x000fe8000c101904 */
[----:B------:R-:W2:Y:S04]  /*11a300*/  LDL.LU R249, [R1+0x1408] ;  /* 0x0014080001f97983 */ /* 0x000ea80000300800 */
[----:B------:R-:W2:Y:S04]  /*11a310*/  LDL.LU R248, [R1+0xb68] ;  /* 0x000b680001f87983 */ /* 0x000ea80000300800 */
[----:B----4-:R-:W4:Y:S04]  /*11a320*/  LDL.LU R242, [R1+0x728] ;  /* 0x0007280001f27983 */ /* 0x010f280000300800 */
[----:B------:R1:W-:Y:S02]  /*11a330*/  @P4 STG.E [R2.64], R241 ;  /* 0x000000f102004986 */ /* 0x0003e4000c101904 */
[----:B-1----:R-:W-:-:S05]  /*11a340*/  IMAD.WIDE R2, R234, 0x4, R10 ;  /* 0x00000004ea027825 */ /* 0x002fca00078e020a */
[----:B------:R1:W-:Y:S04]  /*11a350*/  @P0 STG.E [R2.64], R240 ;  /* 0x000000f002000986 */ /* 0x0003e8000c101904 */
[----:B-1----:R-:W4:Y:S01]  /*11a360*/  LDL.LU R240, [R1+0x1dac] ;  /* 0x001dac0001f07983 */ /* 0x002f220000300800 */
[----:B------:R-:W-:-:S03]  /*11a370*/  ISETP.GE.AND P3, PT, R235, c[0x0][0x17c], PT ;  /* 0x00005f00eb007a0c */ /* 0x000fc60003f66270 */
[----:B------:R-:W4:Y:S01]  /*11a380*/  LDL.LU R241, [R1+0x1d8c] ;  /* 0x001d8c0001f17983 */ /* 0x000f220000300800 */
[----:B------:R-:W-:Y:S02]  /*11a390*/  ISETP.LT.AND P1, PT, R194, c[0x0][0x178], !P3 ;  /* 0x00005e00c2007a0c */ /* 0x000fe40005f21270 */
[----:B------:R-:W-:Y:S01]  /*11a3a0*/  ISETP.LT.AND P5, PT, R227, c[0x0][0x178], !P3 ;  /* 0x00005e00e3007a0c */ /* 0x000fe20005fa1270 */
[----:B------:R-:W4:Y:S01]  /*11a3b0*/  LDL.LU R238, [R1+0x140c] ;  /* 0x00140c0001ee7983 */ /* 0x000f220000300800 */
[----:B------:R-:W-:Y:S02]  /*11a3c0*/  ISETP.LT.AND P2, PT, R123, c[0x0][0x178], !P3 ;  /* 0x00005e007b007a0c */ /* 0x000fe40005f41270 */
[----:B------:R-:W-:Y:S02]  /*11a3d0*/  IADD3 R235, R234, c[0x0][0x198], RZ ;  /* 0x00006600eaeb7a10 */ /* 0x000fe40007ffe0ff */
[----:B------:R-:W-:-:S03]  /*11a3e0*/  ISETP.LT.AND P4, PT, R195, c[0x0][0x178], !P3 ;  /* 0x00005e00c3007a0c */ /* 0x000fc60005f81270 */
[----:B------:R-:W-:-:S04]  /*11a3f0*/  IMAD.WIDE R228, R235, 0x4, R6 ;  /* 0x00000004ebe47825 */ /* 0x000fc800078e0206 */
[----:B------:R-:W-:Y:S01]  /*11a400*/  IMAD.WIDE R230, R235, 0x4, R4 ;  /* 0x00000004ebe67825 */ /* 0x000fe200078e0204 */
[----:B------:R-:W-:-:S03]  /*11a410*/  ISETP.LT.AND P6, PT, R75, c[0x0][0x178], !P3 ;  /* 0x00005e004b007a0c */ /* 0x000fc60005fc1270 */
[----:B------:R-:W-:-:S04]  /*11a420*/  IMAD.WIDE R232, R235, 0x4, R8 ;  /* 0x00000004ebe87825 */ /* 0x000fc800078e0208 */
[C---:B------:R-:W-:Y:S01]  /*11a430*/  IMAD.WIDE R2, R235.reuse, 0x4, R210 ;  /* 0x00000004eb027825 */ /* 0x040fe200078e02d2 */
[----:B------:R-:W-:Y:S02]  /*11a440*/  IADD3 R234, R235, c[0x0][0x198], RZ ;  /* 0x00006600ebea7a10 */ /* 0x000fe40007ffe0ff */
[----:B---3--:R-:W-:Y:S02]  /*11a450*/  ISETP.GE.AND P0, PT, R237, c[0x0][0x17c], PT ;  /* 0x00005f00ed007a0c */ /* 0x008fe40003f06270 */
[----:B------:R-:W3:Y:S04]  /*11a460*/  LDL.LU R237, [R1+0xb6c] ;  /* 0x000b6c0001ed7983 */ /* 0x000ee80000300800 */
[----:B------:R-:W-:Y:S04]  /*11a470*/  @P1 STG.E [R228.64], R251 ;  /* 0x000000fbe4001986 */ /* 0x000fe8000c101904 */
[----:B------:R1:W-:Y:S04]  /*11a480*/  @P5 STG.E [R230.64], R239 ;  /* 0x000000efe6005986 */ /* 0x0003e8000c101904 */
[----:B--2---:R2:W-:Y:S01]  /*11a490*/  @P2 STG.E [R232.64], R236 ;  /* 0x000000ece8002986 */ /* 0x0045e2000c101904 */
[----:B------:R-:W-:-:S03]  /*11a4a0*/  ISETP.LT.AND P2, PT, R139, c[0x0][0x178], !P3 ;  /* 0x00005e008b007a0c */ /* 0x000fc60005f41270 */
[----:B-1----:R-:W3:Y:S04]  /*11a4b0*/  LDL.LU R239, [R1+0x5708] ;  /* 0x0057080001ef7983 */ /* 0x002ee80000300800 */
[----:B--2---:R-:W2:Y:S01]  /*11a4c0*/  LDL.LU R236, [R1+0x1d6c] ;  /* 0x001d6c0001ec7983 */ /* 0x004ea20000300800 */
[----:B------:R-:W-:Y:S01]  /*11a4d0*/  IMAD.WIDE R228, R235, 0x4, R208 ;  /* 0x00000004ebe47825 */ /* 0x000fe200078e02d0 */
[----:B------:R-:W-:Y:S02]  /*11a4e0*/  ISETP.LT.AND P1, PT, R155, c[0x0][0x178], !P3 ;  /* 0x00005e009b007a0c */ /* 0x000fe40005f21270 */
[----:B------:R-:W-:Y:S01]  /*11a4f0*/  ISETP.LT.AND P3, PT, R179, c[0x0][0x178], !P3 ;  /* 0x00005e00b3007a0c */ /* 0x000fe20005f61270 */
[----:B------:R1:W-:Y:S01]  /*11a500*/  @P4 STG.E [R2.64], R250 ;  /* 0x000000fa02004986 */ /* 0x0003e2000c101904 */
[----:B------:R-:W-:Y:S01]  /*11a510*/  ISETP.LT.AND P4, PT, R194, c[0x0][0x178], !P0 ;  /* 0x00005e00c2007a0c */ /* 0x000fe20004781270 */
[----:B------:R-:W-:-:S04]  /*11a520*/  IMAD.WIDE R230, R235, 0x4, R10 ;  /* 0x00000004ebe67825 */ /* 0x000fc800078e020a */
[----:B------:R-:W-:Y:S01]  /*11a530*/  IMAD.WIDE R232, R234, 0x4, R6 ;  /* 0x00000004eae87825 */ /* 0x000fe200078e0206 */
[----:B-1----:R-:W2:Y:S03]  /*11a540*/  LDL.LU R250, [R1+0x1d4c] ;  /* 0x001d4c0001fa7983 */ /* 0x002ea60000300800 */
[C---:B------:R-:W-:Y:S01]  /*11a550*/  IMAD.WIDE R2, R235.reuse, 0x4, R12 ;  /* 0x00000004eb027825 */ /* 0x040fe200078e020c */
[----:B------:R1:W-:Y:S04]  /*11a560*/  @P6 STG.E [R228.64], R243 ;  /* 0x000000f3e4006986 */ /* 0x0003e8000c101904 */
[----:B-1----:R-:W2:Y:S01]  /*11a570*/  LDL.LU R243, [R1+0x166c] ;  /* 0x00166c0001f37983 */ /* 0x002ea20000300800 */
[----:B------:R-:W-:-:S05]  /*11a580*/  IMAD.WIDE R228, R235, 0x4, R14 ;  /* 0x00000004ebe47825 */ /* 0x000fca00078e020e */
[----:B------:R-:W-:Y:S04]  /*11a590*/  @P2 STG.E [R228.64], R249 ;  /* 0x000000f9e4002986 */ /* 0x000fe8000c101904 */
[----:B------:R-:W-:Y:S04]  /*11a5a0*/  @P1 STG.E [R2.64], R248 ;  /* 0x000000f802001986 */ /* 0x000fe8000c101904 */
[----:B----4-:R-:W-:Y:S04]  /*11a5b0*/  @P3 STG.E [R230.64], R242 ;  /* 0x000000f2e6003986 */ /* 0x010fe8000c101904 */
[----:B------:R1:W-:Y:S04]  /*11a5c0*/  @P4 STG.E [R232.64], R240 ;  /* 0x000000f0e8004986 */ /* 0x0003e8000c101904 */
[----:B-1----:R-:W4:Y:S04]  /*11a5d0*/  LDL.LU R240, [R1+0x72c] ;  /* 0x00072c0001f07983 */ /* 0x002f280000300800 */
[----:B------:R-:W4:Y:S01]  /*11a5e0*/  LDL.LU R242, [R1+0x1dd8] ;  /* 0x001dd80001f27983 */ /* 0x000f220000300800 */
[----:B------:R-:W-:-:S02]  /*11a5f0*/  ISETP.LT.AND P6, PT, R227, c[0x0][0x178], !P0 ;  /* 0x00005e00e3007a0c */ /* 0x000fc400047c1270 */
[----:B------:R-:W-:Y:S01]  /*11a600*/  ISETP.LT.AND P5, PT, R123, c[0x0][0x178], !P0 ;  /* 0x00005e007b007a0c */ /* 0x000fe200047a1270 */
[C---:B------:R-:W-:Y:S01]  /*11a610*/  IMAD.WIDE R2, R234.reuse, 0x4, R4 ;  /* 0x00000004ea027825 */ /* 0x040fe200078e0204 */
[----:B------:R-:W-:Y:S01]  /*11a620*/  ISETP.LT.AND P2, PT, R195, c[0x0][0x178], !P0 ;  /* 0x00005e00c3007a0c */ /* 0x000fe20004741270 */
[----:B------:R-:W4:Y:S02]  /*11a630*/  LDL.LU R249, [R1+0x1dc8] ;  /* 0x001dc80001f97983 */ /* 0x000f240000300800 */
[----:B------:R-:W-:Y:S01]  /*11a640*/  IMAD.WIDE R228, R234, 0x4, R8 ;  /* 0x00000004eae47825 */ /* 0x000fe200078e0208 */
[----:B------:R-:W-:Y:S02]  /*11a650*/  ISETP.LT.AND P3, PT, R75, c[0x0][0x178], !P0 ;  /* 0x00005e004b007a0c */ /* 0x000fe40004761270 */
[----:B------:R-:W-:-:S03]  /*11a660*/  ISETP.LT.AND P4, PT, R155, c[0x0][0x178], !P0 ;  /* 0x00005e009b007a0c */ /* 0x000fc60004781270 */
[----:B------:R1:W-:Y:S01]  /*11a670*/  @P6 STG.E [R2.64], R241 ;  /* 0x000000f102006986 */ /* 0x0003e2000c101904 */
[----:B------:R-:W-:Y:S01]  /*11a680*/  ISETP.LT.AND P6, PT, R139, c[0x0][0x178], !P0 ;  /* 0x00005e008b007a0c */ /* 0x000fe200047c1270 */
[----:B------:R-:W-:Y:S01]  /*11a690*/  IMAD.WIDE R230, R234, 0x4, R14 ;  /* 0x00000004eae67825 */ /* 0x000fe200078e020e */
[----:B------:R-:W-:-:S03]  /*11a6a0*/  ISETP.LT.AND P0, PT, R179, c[0x0][0x178], !P0 ;  /* 0x00005e00b3007a0c */ /* 0x000fc60004701270 */
[----:B------:R-:W-:-:S04]  /*11a6b0*/  IMAD.WIDE R232, R234, 0x4, R12 ;  /* 0x00000004eae87825 */ /* 0x000fc800078e020c */
[C---:B-1----:R-:W-:Y:S01]  /*11a6c0*/  IMAD.WIDE R2, R234.reuse, 0x4, R210 ;  /* 0x00000004ea027825 */ /* 0x042fe200078e02d2 */
[----:B------:R-:W-:Y:S02]  /*11a6d0*/  IADD3 R235, R234, c[0x0][0x198], RZ ;  /* 0x00006600eaeb7a10 */ /* 0x000fe40007ffe0ff */
[----:B---3--:R-:W-:Y:S01]  /*11a6e0*/  ISETP.GE.AND P1, PT, R239, c[0x0][0x17c], PT ;  /* 0x00005f00ef007a0c */ /* 0x008fe20003f26270 */
[----:B--2---:R1:W-:Y:S03]  /*11a6f0*/  @P5 STG.E [R228.64], R236 ;  /* 0x000000ece4005986 */ /* 0x0043e6000c101904 */
[----:B------:R-:W-:Y:S01]  /*11a700*/  ISETP.LT.AND P5, PT, R194, c[0x0][0x178], !P1 ;  /* 0x00005e00c2007a0c */ /* 0x000fe20004fa1270 */
[----:B-1----:R-:W2:Y:S04]  /*11a710*/  LDL.LU R236, [R1+0x570c] ;  /* 0x00570c0001ec7983 */ /* 0x002ea80000300800 */
[----:B------:R-:W3:Y:S01]  /*11a720*/  LDL.LU R248, [R1+0x1db8] ;  /* 0x001db80001f87983 */ /* 0x000ee20000300800 */
[----:B------:R-:W-:-:S03]  /*11a730*/  IMAD.WIDE R228, R234, 0x4, R208 ;  /* 0x00000004eae47825 */ /* 0x000fc600078e02d0 */
[----:B------:R-:W3:Y:S04]  /*11a740*/  LDL.LU R239, [R1+0x1d98] ;  /* 0x001d980001ef7983 */ /* 0x000ee80000300800 */
[----:B------:R-:W3:Y:S04]  /*11a750*/  LDL.LU R241, [R1+0x1d78] ;  /* 0x001d780001f17983 */ /* 0x000ee80000300800 */
[----:B------:R1:W-:Y:S04]  /*11a760*/  @P2 STG.E [R2.64], R250 ;  /* 0x000000fa02002986 */ /* 0x0003e8000c101904 */
[----:B------:R-:W-:Y:S04]  /*11a770*/  @P3 STG.E [R228.64], R243 ;  /* 0x000000f3e4003986 */ /* 0x000fe8000c101904 */
[----:B------:R1:W-:Y:S04]  /*11a780*/  @P6 STG.E [R230.64], R238 ;  /* 0x000000eee6006986 */ /* 0x0003e8000c101904 */
[----:B------:R1:W-:Y:S02]  /*11a790*/  @P4 STG.E [R232.64], R237 ;  /* 0x000000ede8004986 */ /* 0x0003e4000c101904 */
[----:B-1----:R-:W-:-:S02]  /*11a7a0*/  IMAD.WIDE R2, R234, 0x4, R10 ;  /* 0x00000004ea027825 */ /* 0x002fc400078e020a */
[----:B------:R-:W3:Y:S04]  /*11a7b0*/  LDL.LU R238, [R1+0x1c88] ;  /* 0x001c880001ee7983 */ /* 0x000ee80000300800 */
[----:B------:R-:W3:Y:S01]  /*11a7c0*/  LDL.LU R237, [R1+0x1678] ;  /* 0x0016780001ed7983 */ /* 0x000ee20000300800 */
[----:B------:R-:W-:-:S03]  /*11a7d0*/  IMAD.WIDE R228, R235, 0x4, R6 ;  /* 0x00000004ebe47825 */ /* 0x000fc600078e0206 */
[----:B----4-:R1:W-:Y:S04]  /*11a7e0*/  @P0 STG.E [R2.64], R240 ;  /* 0x000000f002000986 */ /* 0x0103e8000c101904 */
[----:B------:R4:W-:Y:S04]  /*11a7f0*/  @P5 STG.E [R228.64], R242 ;  /* 0x000000f2e4005986 */ /* 0x0009e8000c101904 */
[----:B-1----:R-:W3:Y:S04]  /*11a800*/  LDL.LU R240, [R1+0x1dcc] ;  /* 0x001dcc0001f07983 */ /* 0x002ee80000300800 */
[----:B------:R-:W3:Y:S04]  /*11a810*/  LDL.LU R243, [R1+0x11b8] ;  /* 0x0011b80001f37983 */ /* 0x000ee80000300800 */
[----:B------:R-:W3:Y:S04]  /*11a820*/  LDL.LU R234, [R1+0x5714] ;  /* 0x0057140001ea7983 */ /* 0x000ee80000300800 */
[----:B----4-:R-:W4:Y:S01]  /*11a830*/  LDL.LU R242, [R1+0x1ddc] ;  /* 0x001ddc0001f27983 */ /* 0x010f220000300800 */
[----:B------:R-:W-:-:S02]  /*11a840*/  ISETP.LT.AND P3, PT, R227, c[0x0][0x178], !P1 ;  /* 0x00005e00e3007a0c */ /* 0x000fc40004f61270 */
[----:B------:R-:W-:Y:S02]  /*11a850*/  ISETP.LT.AND P2, PT, R123, c[0x0][0x178], !P1 ;  /* 0x00005e007b007a0c */ /* 0x000fe40004f41270 */
[----:B------:R-:W-:Y:S02]  /*11a860*/  ISETP.LT.AND P6, PT, R195, c[0x0][0x178], !P1 ;  /* 0x00005e00c3007a0c */ /* 0x000fe40004fc1270 */
[----:B------:R-:W-:Y:S01]  /*11a870*/  ISETP.LT.AND P4, PT, R75, c[0x0][0x178], !P1 ;  /* 0x00005e004b007a0c */ /* 0x000fe20004f81270 */
[----:B------:R-:W-:Y:S01]  /*11a880*/  IMAD.WIDE R2, R235, 0x4, R4 ;  /* 0x00000004eb027825 */ /* 0x000fe200078e0204 */
[----:B------:R-:W-:-:S03]  /*11a890*/  ISETP.LT.AND P0, PT, R139, c[0x0][0x178], !P1 ;  /* 0x00005e008b007a0c */ /* 0x000fc60004f01270 */
[----:B------:R-:W-:Y:S01]  /*11a8a0*/  IMAD.WIDE R228, R235, 0x4, R8 ;  /* 0x00000004ebe47825 */ /* 0x000fe200078e0208 */
[----:B------:R-:W-:Y:S01]  /*11a8b0*/  ISETP.LT.AND P5, PT, R155, c[0x0][0x178], !P1 ;  /* 0x00005e009b007a0c */ /* 0x000fe20004fa1270 */
[----:B------:R1:W-:Y:S02]  /*11a8c0*/  @P3 STG.E [R2.64], R249 ;  /* 0x000000f902003986 */ /* 0x0003e4000c101904 */
[----:B------:R-:W-:-:S04]  /*11a8d0*/  IMAD.WIDE R230, R235, 0x4, R210 ;  /* 0x00000004ebe67825 */ /* 0x000fc800078e02d2 */
[----:B------:R-:W-:Y:S01]  /*11a8e0*/  IMAD.WIDE R232, R235, 0x4, R208 ;  /* 0x00000004ebe87825 */ /* 0x000fe200078e02d0 */
[----:B------:R-:W-:-:S03]  /*11a8f0*/  ISETP.LT.AND P1, PT, R179, c[0x0][0x178], !P1 ;  /* 0x00005e00b3007a0c */ /* 0x000fc60004f21270 */
[C---:B-1----:R-:W-:Y:S01]  /*11a900*/  IMAD.WIDE R2, R235.reuse, 0x4, R14 ;  /* 0x00000004eb027825 */ /* 0x042fe200078e020e */
[----:B--2---:R-:W-:Y:S02]  /*11a910*/  ISETP.GE.AND P3, PT, R236, c[0x0][0x17c], PT ;  /* 0x00005f00ec007a0c */ /* 0x004fe40003f66270 */
[----:B------:R-:W2:Y:S04]  /*11a920*/  LDL.LU R236, [R1+0x11bc] ;  /* 0x0011bc0001ec7983 */ /* 0x000ea80000300800 */
[----:B---3--:R1:W-:Y:S04]  /*11a930*/  @P2 STG.E [R228.64], R248 ;  /* 0x000000f8e4002986 */ /* 0x0083e8000c101904 */
[----:B------:R3:W-:Y:S04]  /*11a940*/  @P6 STG.E [R230.64], R239 ;  /* 0x000000efe6006986 */ /* 0x0007e8000c101904 */
[----:B------:R3:W-:Y:S04]  /*11a950*/  @P4 STG.E [R232.64], R241 ;  /* 0x000000f1e8004986 */ /* 0x0007e8000c101904 */
[----:B-1----:R-:W2:Y:S04]  /*11a960*/  LDL.LU R248, [R1+0x1dbc] ;  /* 0x001dbc0001f87983 */ /* 0x002ea80000300800 */
[----:B---3--:R-:W3:Y:S04]  /*11a970*/  LDL.LU R239, [R1+0x1d9c] ;  /* 0x001d9c0001ef7983 */ /* 0x008ee80000300800 */
[----:B------:R-:W3:Y:S01]  /*11a980*/  LDL.LU R241, [R1+0x1d7c] ;  /* 0x001d7c0001f17983 */ /* 0x000ee20000300800 */
[----:B------:R-:W-:Y:S01]  /*11a990*/  IMAD.WIDE R228, R235, 0x4, R12 ;  /* 0x00000004ebe47825 */ /* 0x000fe200078e020c */
[----:B------:R-:W-:-:S02]  /*11a9a0*/  ISETP.LT.AND P2, PT, R194, c[0x0][0x178], !P3 ;  /* 0x00005e00c2007a0c */ /* 0x000fc40005f41270 */
[----:B------:R-:W-:Y:S01]  /*11a9b0*/  ISETP.LT.AND P4, PT, R227, c[0x0][0x178], !P3 ;  /* 0x00005e00e3007a0c */ /* 0x000fe20005f81270 */
[----:B------:R1:W-:Y:S04]  /*11a9c0*/  @P0 STG.E [R2.64], R238 ;  /* 0x000000ee02000986 */ /* 0x0003e8000c101904 */
[----:B------:R1:W-:Y:S04]  /*11a9d0*/  @P5 STG.E [R228.64], R237 ;  /* 0x000000ede4005986 */ /* 0x0003e8000c101904 */
[----:B-1----:R-:W3:Y:S01]  /*11a9e0*/  LDL.LU R238, [R1+0x1c8c] ;  /* 0x001c8c0001ee7983 */ /* 0x002ee20000300800 */
[----:B------:R-:W-:-:S03]  /*11a9f0*/  IADD3 R2, R235, c[0x0][0x198], RZ ;  /* 0x00006600eb027a10 */ /* 0x000fc60007ffe0ff */
[----:B------:R-:W3:Y:S01]  /*11aa00*/  LDL.LU R237, [R1+0x167c] ;  /* 0x00167c0001ed7983 */ /* 0x000ee20000300800 */
[----:B------:R-:W-:-:S04]  /*11aa10*/  IMAD.WIDE R228, R235, 0x4, R10 ;  /* 0x00000004ebe47825 */ /* 0x000fc800078e020a */
[----:B------:R-:W-:-:S04]  /*11aa20*/  IMAD.WIDE R230, R2, 0x4, R6 ;  /* 0x0000000402e67825 */ /* 0x000fc800078e0206 */
[----:B------:R-:W-:Y:S01]  /*11aa30*/  IMAD.WIDE R232, R2, 0x4, R4 ;  /* 0x0000000402e87825 */ /* 0x000fe200078e0204 */
[----:B------:R-:W-:Y:S04]  /*11aa40*/  @P1 STG.E [R228.64], R243 ;  /* 0x000000f3e4001986 */ /* 0x000fe8000c101904 */
[----:B----4-:R-:W-:Y:S04]  /*11aa50*/  @P2 STG.E [R230.64], R242 ;  /* 0x000000f2e6002986 */ /* 0x010fe8000c101904 */
[----:B------:R1:W-:Y:S04]  /*11aa60*/  @P4 STG.E [R232.64], R240 ;  /* 0x000000f0e8004986 */ /* 0x0003e8000c101904 */
[----:B-1----:R-:W4:Y:S04]  /*11aa70*/  LDL.LU R240, [R1+0x1180] ;  /* 0x0011800001f07983 */ /* 0x002f280000300800 */
[----:B------:R-:W4:Y:S04]  /*11aa80*/  LDL.LU R3, [R1+0x571c] ;  /* 0x00571c0001037983 */ /* 0x000f280000300800 */
[----:B------:R-:W4:Y:S01]  /*11aa90*/  LDL.LU R243, [R1+0xe90] ;  /* 0x000e900001f37983 */ /* 0x000f220000300800 */
[----:B------:R-:W-:-:S02]  /*11aaa0*/  ISETP.LT.AND P0, PT, R123, c[0x0][0x178], !P3 ;  /* 0x00005e007b007a0c */ /* 0x000fc40005f01270 */
[----:B------:R-:W-:Y:S02]  /*11aab0*/  ISETP.LT.AND P5, PT, R195, c[0x0][0x178], !P3 ;  /* 0x00005e00c3007a0c */ /* 0x000fe40005fa1270 */
[----:B------:R-:W-:Y:S01]  /*11aac0*/  ISETP.LT.AND P6, PT, R75, c[0x0][0x178], !P3 ;  /* 0x00005e004b007a0c */ /* 0x000fe20005fc1270 */
[C---:B------:R-:W-:Y:S01]  /*11aad0*/  IMAD.WIDE R228, R2.reuse, 0x4, R8 ;  /* 0x0000000402e47825 */ /* 0x040fe200078e0208 */
[----:B------:R-:W4:Y:S01]  /*11aae0*/  LDL.LU R242, [R1+0xb30] ;  /* 0x000b300001f27983 */ /* 0x000f220000300800 */
[----:B------:R-:W-:Y:S02]  /*11aaf0*/  ISETP.LT.AND P4, PT, R139, c[0x0][0x178], !P3 ;  /* 0x00005e008b007a0c */ /* 0x000fe40005f81270 */
[C---:B------:R-:W-:Y:S01]  /*11ab00*/  IMAD.WIDE R230, R2.reuse, 0x4, R210 ;  /* 0x0000000402e67825 */ /* 0x040fe200078e02d2 */
[----:B------:R-:W-:Y:S01]  /*11ab10*/  ISETP.LT.AND P2, PT, R155, c[0x0][0x178], !P3 ;  /* 0x00005e009b007a0c */ /* 0x000fe20005f41270 */
[----:B------:R-:W4:Y:S02]  /*11ab20*/  LDL.LU R249, [R1+0x700] ;  /* 0x0007000001f97983 */ /* 0x000f240000300800 */
[----:B------:R-:W-:Y:S01]  /*11ab30*/  IMAD.WIDE R232, R2, 0x4, R208 ;  /* 0x0000000402e87825 */ /* 0x000fe200078e02d0 */
[----:B------:R-:W-:-:S02]  /*11ab40*/  ISETP.LT.AND P3, PT, R179, c[0x0][0x178], !P3 ;  /* 0x00005e00b3007a0c */ /* 0x000fc40005f61270 */
[----:B------:R-:W-:Y:S01]  /*11ab50*/  ISETP.GE.AND P1, PT, R234, c[0x0][0x17c], PT ;  /* 0x00005f00ea007a0c */ /* 0x000fe20003f26270 */
[----:B--2---:R1:W-:Y:S04]  /*11ab60*/  @P0 STG.E [R228.64], R248 ;  /* 0x000000f8e4000986 */ /* 0x0043e8000c101904 */
[----:B---3--:R2:W-:Y:S04]  /*11ab70*/  @P5 STG.E [R230.64], R239 ;  /* 0x000000efe6005986 */ /* 0x0085e8000c101904 */
[----:B------:R3:W-:Y:S01]  /*11ab80*/  @P6 STG.E [R232.64], R241 ;  /* 0x000000f1e8006986 */ /* 0x0007e2000c101904 */
[----:B-1----:R-:W-:-:S03]  /*11ab90*/  IMAD.WIDE R228, R2, 0x4, R14 ;  /* 0x0000000402e47825 */ /* 0x002fc600078e020e */
[----:B--2---:R-:W2:Y:S04]  /*11aba0*/  LDL.LU R239, [R1+0x510] ;  /* 0x0005100001ef7983 */ /* 0x004ea80000300800 */
[----:B---3--:R-:W3:Y:S01]  /*11abb0*/  LDL.LU R241, [R1+0x330] ;  /* 0x0003300001f17983 */ /* 0x008ee20000300800 */
[----:B------:R-:W-:Y:S01]  /*11abc0*/  IMAD.WIDE R230, R2, 0x4, R12 ;  /* 0x0000000402e67825 */ /* 0x000fe200078e020c */
[----:B------:R-:W-:Y:S02]  /*11abd0*/  ISETP.LT.AND P0, PT, R194, c[0x0][0x178], !P1 ;  /* 0x00005e00c2007a0c */ /* 0x000fe40004f01270 */
[----:B------:R-:W3:Y:S01]  /*11abe0*/  LDL.LU R248, [R1+0x320] ;  /* 0x0003200001f87983 */ /* 0x000ee20000300800 */
[----:B------:R-:W-:Y:S01]  /*11abf0*/  IMAD.WIDE R232, R2, 0x4, R10 ;  /* 0x0000000402e87825 */ /* 0x000fe200078e020a */
[----:B------:R-:W-:-:S02]  /*11ac00*/  ISETP.LT.AND P5, PT, R227, c[0x0][0x178], !P1 ;  /* 0x00005e00e3007a0c */ /* 0x000fc40004fa1270 */
[----:B------:R-:W-:Y:S01]  /*11ac10*/  IADD3 R2, R2, c[0x0][0x198], RZ ;  /* 0x0000660002027a10 */ /* 0x000fe20007ffe0ff */
[----:B------:R-:W-:Y:S04]  /*11ac20*/  @P4 STG.E [R228.64], R238 ;  /* 0x000000eee4004986 */ /* 0x000fe8000c101904 */
[----:B------:R1:W-:Y:S04]  /*11ac30*/  @P2 STG.E [R230.64], R237 ;  /* 0x000000ede6002986 */ /* 0x0003e8000c101904 */
[----:B------:R1:W-:Y:S04]  /*11ac40*/  @P3 STG.E [R232.64], R236 ;  /* 0x000000ece8003986 */ /* 0x0003e8000c101904 */
[----:B-1----:R-:W3:Y:S04]  /*11ac50*/  LDL.LU R237, [R1+0xe0] ;  /* 0x0000e00001ed7983 */ /* 0x002ee80000300800 */
[----:B------:R-:W3:Y:S01]  /*11ac60*/  LDL.LU R236, [R1+0x1184] ;  /* 0x0011840001ec7983 */ /* 0x000ee20000300800 */
[----:B------:R-:W-:-:S03]  /*11ac70*/  IMAD.WIDE R228, R2, 0x4, R6 ;  /* 0x0000000402e47825 */ /* 0x000fc600078e0206 */
[----:B------:R-:W3:Y:S01]  /*11ac80*/  LDL.LU R238, [R1+0x704] ;  /* 0x0007040001ee7983 */ /* 0x000ee20000300800 */
[----:B------:R-:W-:-:S03]  /*11ac90*/  IMAD.WIDE R230, R2, 0x4, R4 ;  /* 0x0000000402e67825 */ /* 0x000fc600078e0204 */
[----:B----4-:R1:W-:Y:S04]  /*11aca0*/  @P0 STG.E [R228.64], R240 ;  /* 0x000000f0e4000986 */ /* 0x0103e8000c101904 */
[----:B------:R4:W-:Y:S04]  /*11acb0*/  @P5 STG.E [R230.64], R243 ;  /* 0x000000f3e6005986 */ /* 0x0009e8000c101904 */
[----:B-1----:R-:W3:Y:S04]  /*11acc0*/  LDL.LU R240, [R1+0x324] ;  /* 0x0003240001f07983 */ /* 0x002ee80000300800 */
[----:B----4-:R-:W4:Y:S01]  /*11acd0*/  LDL.LU R243, [R1+0xe94] ;  /* 0x000e940001f37983 */ /* 0x010f220000300800 */
[----:B------:R-:W-:-:S02]  /*11ace0*/  ISETP.LT.AND P6, PT, R123, c[0x0][0x178], !P1 ;  /* 0x00005e007b007a0c */ /* 0x000fc40004fc1270 */
[----:B------:R-:W-:Y:S02]  /*11acf0*/  ISETP.LT.AND P3, PT, R195, c[0x0][0x178], !P1 ;  /* 0x00005e00c3007a0c */ /* 0x000fe40004f61270 */
[----:B------:R-:W-:Y:S01]  /*11ad00*/  ISETP.LT.AND P2, PT, R75, c[0x0][0x178], !P1 ;  /* 0x00005e004b007a0c */ /* 0x000fe20004f41270 */
[C---:B------:R-:W-:Y:S01]  /*11ad10*/  IMAD.WIDE R232, R2.reuse, 0x4, R8 ;  /* 0x0000000402e87825 */ /* 0x040fe200078e0208 */
[----:B------:R-:W-:Y:S01]  /*11ad20*/  ISETP.LT.AND P4, PT, R139, c[0x0][0x178], !P1 ;  /* 0x00005e008b007a0c */ /* 0x000fe20004f81270 */
[----:B------:R-:W4:Y:S01]  /*11ad30*/  LDL.LU R234, [R1+0x5720] ;  /* 0x0057200001ea7983 */ /* 0x000f220000300800 */
[----:B------:R-:W-:Y:S01]  /*11ad40*/  ISETP.GE.AND P0, PT, R3, c[0x0][0x17c], PT ;  /* 0x00005f0003007a0c */ /* 0x000fe20003f06270 */
[----:B------:R-:W-:Y:S01]  /*11ad50*/  IMAD.WIDE R230, R2, 0x4, R210 ;  /* 0x0000000402e67825 */ /* 0x000fe200078e02d2 */
[----:B------:R-:W-:-:S03]  /*11ad60*/  ISETP.LT.AND P5, PT, R155, c[0x0][0x178], !P1 ;  /* 0x00005e009b007a0c */ /* 0x000fc60004fa1270 */
[----:B------:R1:W-:Y:S01]  /*11ad70*/  @P6 STG.E [R232.64], R242 ;  /* 0x000000f2e8006986 */ /* 0x0003e2000c101904 */
[----:B------:R-:W-:Y:S01]  /*11ad80*/  IMAD.WIDE R228, R2, 0x4, R14 ;  /* 0x0000000402e47825 */ /* 0x000fe200078e020e */
[----:B------:R-:W-:Y:S02]  /*11ad90*/  ISETP.LT.AND P1, PT, R179, c[0x0][0x178], !P1 ;  /* 0x00005e00b3007a0c */ /* 0x000fe40004f21270 */
[----:B------:R-:W-:Y:S01]  /*11ada0*/  ISETP.LT.AND P6, PT, R194, c[0x0][0x178], !P0 ;  /* 0x00005e00c2007a0c */ /* 0x000fe200047c1270 */
[----:B------:R1:W-:Y:S04]  /*11adb0*/  @P3 STG.E [R230.64], R249 ;  /* 0x000000f9e6003986 */ /* 0x0003e8000c101904 */
[----:B-1----:R-:W4:Y:S01]  /*11adc0*/  LDL.LU R242, [R1+0xb34] ;  /* 0x000b340001f27983 */ /* 0x002f220000300800 */
[C---:B------:R-:W-:Y:S01]  /*11add0*/  IMAD.WIDE R232, R2.reuse, 0x4, R208 ;  /* 0x0000000402e87825 */ /* 0x040fe200078e02d0 */
[----:B------:R-:W-:-:S03]  /*11ade0*/  IADD3 R3, R2, c[0x0][0x198], RZ ;  /* 0x0000660002037a10 */ /* 0x000fc60007ffe0ff */
[C---:B------:R-:W-:Y:S01]  /*11adf0*/  IMAD.WIDE R230, R2.reuse, 0x4, R10 ;  /* 0x0000000402e67825 */ /* 0x040fe200078e020a */
[----:B--2---:R1:W-:Y:S04]  /*11ae00*/  @P2 STG.E [R232.64], R239 ;  /* 0x000000efe8002986 */ /* 0x0043e8000c101904 */
[----:B---3--:R2:W-:Y:S04]  /*11ae10*/  @P4 STG.E [R228.64], R241 ;  /* 0x000000f1e4004986 */ /* 0x0085e8000c101904 */
[----:B-1----:R-:W3:Y:S04]  /*11ae20*/  LDL.LU R239, [R1+0x514] ;  /* 0x0005140001ef7983 */ /* 0x002ee80000300800 */
[----:B--2---:R-:W2:Y:S01]  /*11ae30*/  LDL.LU R241, [R1+0x334] ;  /* 0x0003340001f17983 */ /* 0x004ea20000300800 */
[----:B------:R-:W-:-:S04]  /*11ae40*/  IMAD.WIDE R228, R2, 0x4, R12 ;  /* 0x0000000402e47825 */ /* 0x000fc800078e020c */
[----:B------:R-:W-:Y:S01]  /*11ae50*/  IMAD.WIDE R232, R3, 0x4, R6 ;  /* 0x0000000403e87825 */ /* 0x000fe200078e0206 */
[----:B------:R1:W-:Y:S01]  /*11ae60*/  @P5 STG.E [R228.64], R248 ;  /* 0x000000f8e4005986 */ /* 0x0003e2000c101904 */
[----:B------:R-:W-:-:S03]  /*11ae70*/  ISETP.LT.AND P4, PT, R227, c[0x0][0x178], !P0 ;  /* 0x00005e00e3007a0c */ /* 0x000fc60004781270 */
[----:B------:R-:W-:Y:S04]  /*11ae80*/  @P1 STG.E [R230.64], R237 ;  /* 0x000000ede6001986 */ /* 0x000fe8000c101904 */
[----:B------:R1:W-:Y:S02]  /*11ae90*/  @P6 STG.E [R232.64], R236 ;  /* 0x000000ece8006986 */ /* 0x0003e4000c101904 */
[----:B-1----:R-:W-:Y:S02]  /*11aea0*/  IMAD.WIDE R228, R3, 0x4, R4 ;  /* 0x0000000403e47825 */ /* 0x002fe400078e0204 */
[----:B------:R-:W2:Y:S04]  /*11aeb0*/  LDL.LU R236, [R1+0xe4] ;  /* 0x0000e40001ec7983 */ /* 0x000ea80000300800 */
[----:B------:R-:W2:Y:S04]  /*11aec0*/  LDL.LU R237, [R1+0x1df0] ;  /* 0x001df00001ed7983 */ /* 0x000ea80000300800 */
[----:B------:R-:W2:Y:S04]  /*11aed0*/  LDL.LU R235, [R1+0x572c] ;  /* 0x00572c0001eb7983 */ /* 0x000ea80000300800 */
[----:B------:R-:W2:Y:S04]  /*11aee0*/  LDL.LU R249, [R1+0x1c90] ;  /* 0x001c900001f97983 */ /* 0x000ea80000300800 */
[----:B----4-:R1:W-:Y:S04]  /*11aef0*/  @P4 STG.E [R228.64], R243 ;  /* 0x000000f3e4004986 */ /* 0x0103e8000c101904 */
[----:B-1----:R-:W4:Y:S01]  /*11af00*/  LDL.LU R243, [R1+0x13d0] ;  /* 0x0013d00001f37983 */ /* 0x002f220000300800 */
        /* <DEDUP_REMOVED lines=8> */
[----:B------:R-:W-:-:S03]  /*11af90*/  ISETP.GE.AND P4, PT, R234, c[0x0][0x17c], PT ;  /* 0x00005f00ea007a0c */ /* 0x000fc60003f86270 */
[----:B------:R1:W-:Y:S01]  /*11afa0*/  @P3 STG.E [R232.64], R238 ;  /* 0x000000eee8003986 */ /* 0x0003e2000c101904 */
[----:B------:R-:W-:Y:S01]  /*11afb0*/  ISETP.LT.AND P0, PT, R179, c[0x0][0x178], !P0 ;  /* 0x00005e00b3007a0c */ /* 0x000fe20004701270 */
[C---:B-1----:R-:W-:Y:S02]  /*11afc0*/  IMAD.WIDE R230, R3.reuse, 0x4, R208 ;  /* 0x0000000403e67825 */ /* 0x042fe400078e02d0 */
[----:B------:R-:W4:Y:S02]  /*11afd0*/  LDL.LU R242, [R1+0xea0] ;  /* 0x000ea00001f27983 */ /* 0x000f240000300800 */
[C---:B------:R-:W-:Y:S02]  /*11afe0*/  IMAD.WIDE R232, R3.reuse, 0x4, R14 ;  /* 0x0000000403e87825 */ /* 0x040fe400078e020e */
[----:B------:R-:W4:Y:S01]  /*11aff0*/  LDL.LU R238, [R1+0x960] ;  /* 0x0009600001ee7983 */ /* 0x000f220000300800 */
[----:B------:R-:W-:Y:S01]  /*11b000*/  ISETP.LT.AND P2, PT, R194, c[0x0][0x178], !P4 ;  /* 0x00005e00c2007a0c */ /* 0x000fe20006741270 */
[C---:B------:R-:W-:Y:S01]  /*11b010*/  IMAD.WIDE R228, R3.reuse, 0x4, R12 ;  /* 0x0000000403e47825 */ /* 0x040fe200078e020c */
[----:B------:R-:W-:-:S03]  /*11b020*/  IADD3 R234, R3, c[0x0][0x198], RZ ;  /* 0x0000660003ea7a10 */ /* 0x000fc60007ffe0ff */
[----:B------:R-:W-:Y:S01]  /*11b030*/  IMAD.WIDE R2, R3, 0x4, R10 ;  /* 0x0000000403027825 */ /* 0x000fe200078e020a */
[----:B---3--:R-:W-:Y:S04]  /*11b040*/  @P1 STG.E [R230.64], R239 ;  /* 0x000000efe6001986 */ /* 0x008fe8000c101904 */
[----:B--2---:R1:W-:Y:S04]  /*11b050*/  @P5 STG.E [R232.64], R241 ;  /* 0x000000f1e8005986 */ /* 0x0043e8000c101904 */
[----:B------:R2:W-:Y:S04]  /*11b060*/  @P6 STG.E [R228.64], R240 ;  /* 0x000000f0e4006986 */ /* 0x0005e8000c101904 */
[----:B-1----:R-:W3:Y:S01]  /*11b070*/  LDL.LU R241, [R1+0x950] ;  /* 0x0009500001f17983 */ /* 0x002ee20000300800 */
[----:B------:R-:W-:Y:S01]  /*11b080*/  ISETP.LT.AND P6, PT, R227, c[0x0][0x178], !P4 ;  /* 0x00005e00e3007a0c */ /* 0x000fe200067c1270 */
[C---:B--2---:R-:W-:Y:S01]  /*11b090*/  IMAD.WIDE R228, R234.reuse, 0x4, R6 ;  /* 0x00000004eae47825 */ /* 0x044fe200078e0206 */
[----:B------:R-:W-:Y:S01]  /*11b0a0*/  ISETP.LT.AND P5, PT, R123, c[0x0][0x178], !P4 ;  /* 0x00005e007b007a0c */ /* 0x000fe200067a1270 */
[----:B------:R1:W-:Y:S04]  /*11b0b0*/  @P0 STG.E [R2.64], R236 ;  /* 0x000000ec02000986 */ /* 0x0003e8000c101904 */
[----:B------:R2:W-:Y:S04]  /*11b0c0*/  @P2 STG.E [R228.64], R237 ;  /* 0x000000ede4002986 */ /* 0x0005e8000c101904 */
[----:B-1----:R-:W3:Y:S04]  /*11b0d0*/  LDL.LU R236, [R1+0x1c94] ;  /* 0x001c940001ec7983 */ /* 0x002ee80000300800 */
[----:B------:R-:W3:Y:S04]  /*11b0e0*/  LDL.LU R248, [R1+0x520] ;  /* 0x0005200001f87983 */ /* 0x000ee80000300800 */
[----:B------:R-:W3:Y:S04]  /*11b0f0*/  LDL.LU R239, [R1+0x100] ;  /* 0x0001000001ef7983 */ /* 0x000ee80000300800 */
[----:B--2---:R-:W2:Y:S01]  /*11b100*/  LDL.LU R237, [R1+0x1df4] ;  /* 0x001df40001ed7983 */ /* 0x004ea20000300800 */
[----:B------:R-:W-:-:S03]  /*11b110*/  IMAD.WIDE R2, R234, 0x4, R4 ;  /* 0x00000004ea027825 */ /* 0x000fc600078e0204 */
[----:B------:R-:W2:Y:S01]  /*11b120*/  LDL.LU R240, [R1+0x524] ;  /* 0x0005240001f07983 */ /* 0x000ea20000300800 */
[----:B------:R-:W-:-:S03]  /*11b130*/  IMAD.WIDE R228, R234, 0x4, R8 ;  /* 0x00000004eae47825 */ /* 0x000fc600078e0208 */
[----:B------:R-:W-:Y:S04]  /*11b140*/  @P6 STG.E [R2.64], R249 ;  /* 0x000000f902006986 */ /* 0x000fe8000c101904 */
[----:B------:R-:W2:Y:S04]  /*11b150*/  LDL.LU R244, [R1+0x5728] ;  /* 0x0057280001f47983 */ /* 0x000ea80000300800 */
[----:B----4-:R1:W-:Y:S04]  /*11b160*/  @P5 STG.E [R228.64], R243 ;  /* 0x000000f3e4005986 */ /* 0x0103e8000c101904 */
[----:B-1----:R-:W4:Y:S01]  /*11b170*/  LDL.LU R243, [R1+0x13d4] ;  /* 0x0013d40001f37983 */ /* 0x002f220000300800 */
[----:B------:R-:W-:-:S02]  /*11b180*/  ISETP.LT.AND P3, PT, R195, c[0x0][0x178], !P4 ;  /* 0x00005e00c3007a0c */ /* 0x000fc40006761270 */
[----:B------:R-:W-:Y:S02]  /*11b190*/  ISETP.LT.AND P1, PT, R75, c[0x0][0x178], !P4 ;  /* 0x00005e004b007a0c */ /* 0x000fe40006721270 */
[----:B------:R-:W-:Y:S01]  /*11b1a0*/  ISETP.LT.AND P2, PT, R139, c[0x0][0x178], !P4 ;  /* 0x00005e008b007a0c */ /* 0x000fe20006741270 */
[----:B------:R-:W-:-:S04]  /*11b1b0*/  IMAD.WIDE R230, R234, 0x4, R210 ;  /* 0x00000004eae67825 */ /* 0x000fc800078e02d2 */
[----:B------:R-:W-:Y:S01]  /*11b1c0*/  IMAD.WIDE R232, R234, 0x4, R208 ;  /* 0x00000004eae87825 */ /* 0x000fe200078e02d0 */
[----:B------:R-:W-:-:S03]  /*11b1d0*/  ISETP.GE.AND P0, PT, R235, c[0x0][0x17c], PT ;  /* 0x00005f00eb007a0c */ /* 0x000fc60003f06270 */
[----:B------:R-:W-:Y:S01]  /*11b1e0*/  IMAD.WIDE R2, R234, 0x4, R14 ;  /* 0x00000004ea027825 */ /* 0x000fe200078e020e */
[----:B------:R1:W-:Y:S01]  /*11b1f0*/  @P3 STG.E [R230.64], R242 ;  /* 0x000000f2e6003986 */ /* 0x0003e2000c101904 */
[----:B------:R-:W-:-:S03]  /*11b200*/  ISETP.LT.AND P5, PT, R194, c[0x0][0x178], !P0 ;  /* 0x00005e00c2007a0c */ /* 0x000fc600047a1270 */
[----:B------:R1:W-:Y:S01]  /*11b210*/  @P1 STG.E [R232.64], R238 ;  /* 0x000000eee8001986 */ /* 0x0003e2000c101904 */
[----:B------:R-:W-:Y:S02]  /*11b220*/  ISETP.LT.AND P1, PT, R155, c[0x0][0x178], !P4 ;  /* 0x00005e009b007a0c */ /* 0x000fe40006721270 */
[----:B------:R-:W-:Y:S01]  /*11b230*/  ISETP.LT.AND P4, PT, R179, c[0x0][0x178], !P4 ;  /* 0x00005e00b3007a0c */ /* 0x000fe20006781270 */
[----:B-1----:R-:W4:Y:S04]  /*11b240*/  LDL.LU R242, [R1+0xea4] ;  /* 0x000ea40001f27983 */ /* 0x002f280000300800 */
[----:B------:R-:W4:Y:S01]  /*11b250*/  LDL.LU R238, [R1+0x964] ;  /* 0x0009640001ee7983 */ /* 0x000f220000300800 */
[----:B------:R-:W-:Y:S02]  /*11b260*/  ISETP.LT.AND P3, PT, R227, c[0x0][0x178], !P0 ;  /* 0x00005e00e3007a0c */ /* 0x000fe40004761270 */
[C---:B------:R-:W-:Y:S01]  /*11b270*/  IADD3 R235, R234.reuse, c[0x0][0x198], RZ ;  /* 0x00006600eaeb7a10 */ /* 0x040fe20007ffe0ff */
[----:B------:R-:W-:Y:S01]  /*11b280*/  IMAD.WIDE R228, R234, 0x4, R10 ;  /* 0x00000004eae47825 */ /* 0x000fe200078e020a */
[----:B------:R-:W-:-:S03]  /*11b290*/  ISETP.LT.AND P6, PT, R123, c[0x0][0x178], !P0 ;  /* 0x00005e007b007a0c */ /* 0x000fc600047c1270 */
[----:B------:R-:W-:-:S04]  /*11b2a0*/  IMAD.WIDE R230, R235, 0x4, R6 ;  /* 0x00000004ebe67825 */ /* 0x000fc800078e0206 */
[----:B------:R-:W-:Y:S01]  /*11b2b0*/  IMAD.WIDE R232, R235, 0x4, R4 ;  /* 0x00000004ebe87825 */ /* 0x000fe200078e0204 */
[----:B---3--:R1:W-:Y:S04]  /*11b2c0*/  @P2 STG.E [R2.64], R241 ;  /* 0x000000f102002986 */ /* 0x0083e8000c101904 */
[----:B-1----:R-:W3:Y:S01]  /*11b2d0*/  LDL.LU R241, [R1+0x954] ;  /* 0x0009540001f17983 */ /* 0x002ee20000300800 */
[----:B------:R-:W-:-:S05]  /*11b2e0*/  IMAD.WIDE R2, R234, 0x4, R12 ;  /* 0x00000004ea027825 */ /* 0x000fca00078e020c */
[----:B------:R-:W-:Y:S04]  /*11b2f0*/  @P1 STG.E [R2.64], R248 ;  /* 0x000000f802001986 */ /* 0x000fe8000c101904 */
[----:B------:R1:W-:Y:S04]  /*11b300*/  @P4 STG.E [R228.64], R239 ;  /* 0x000000efe4004986 */ /* 0x0003e8000c101904 */
[----:B--2---:R2:W-:Y:S04]  /*11b310*/  @P5 STG.E [R230.64], R237 ;  /* 0x000000ede6005986 */ /* 0x0045e8000c101904 */
[----:B------:R2:W-:Y:S04]  /*11b320*/  @P3 STG.E [R232.64], R236 ;  /* 0x000000ece8003986 */ /* 0x0005e8000c101904 */
[----:B-1----:R-:W3:Y:S04]  /*11b330*/  LDL.LU R239, [R1+0x104] ;  /* 0x0001040001ef7983 */ /* 0x002ee80000300800 */
[----:B--2---:R-:W2:Y:S01]  /*11b340*/  LDL.LU R237, [R1+0x1e70] ;  /* 0x001e700001ed7983 */ /* 0x004ea20000300800 */
[----:B------:R-:W-:-:S03]  /*11b350*/  IMAD.WIDE R2, R235, 0x4, R8 ;  /* 0x00000004eb027825 */ /* 0x000fc600078e0208 */
[----:B------:R-:W2:Y:S04]  /*11b360*/  LDL.LU R236, [R1+0x1e30] ;  /* 0x001e300001ec7983 */ /* 0x000ea80000300800 */
[----:B------:R-:W2:Y:S04]  /*11b370*/  LDL.LU R234, [R1+0x5730] ;  /* 0x0057300001ea7983 */ /* 0x000ea80000300800 */
[----:B------:R-:W2:Y:S04]  /*11b380*/  LDL.LU R248, [R1+0x1e00] ;  /* 0x001e000001f87983 */ /* 0x000ea80000300800 */
[----:B----4-:R1:W-:Y:S04]  /*11b390*/  @P6 STG.E [R2.64], R243 ;  /* 0x000000f302006986 */ /* 0x0103e8000c101904 */
[----:B-1----:R-:W2:Y:S01]  /*11b3a0*/  LDL.LU R243, [R1+0x1de0] ;  /* 0x001de00001f37983 */ /* 0x002ea20000300800 */
[----:B------:R-:W-:-:S02]  /*11b3b0*/  ISETP.LT.AND P2, PT, R195, c[0x0][0x178], !P0 ;  /* 0x00005e00c3007a0c */ /* 0x000fc40004741270 */
[----:B------:R-:W-:Y:S02]  /*11b3c0*/  ISETP.LT.AND P3, PT, R75, c[0x0][0x178], !P0 ;  /* 0x00005e004b007a0c */ /* 0x000fe40004761270 */
[----:B------:R-:W-:Y:S01]  /*11b3d0*/  ISETP.LT.AND P4, PT, R139, c[0x0][0x178], !P0 ;  /* 0x00005e008b007a0c */ /* 0x000fe20004781270 */
[----:B------:R-:W-:Y:S01]  /*11b3e0*/  IMAD.WIDE R228, R235, 0x4, R210 ;  /* 0x00000004ebe47825 */ /* 0x000fe200078e02d2 */
[----:B------:R-:W-:-:S03]  /*11b3f0*/  ISETP.LT.AND P5, PT, R155, c[0x0][0x178], !P0 ;  /* 0x00005e009b007a0c */ /* 0x000fc600047a1270 */
[----:B------:R-:W-:Y:S01]  /*11b400*/  IMAD.WIDE R2, R235, 0x4, R208 ;  /* 0x00000004eb027825 */ /* 0x000fe200078e02d0 */
[----:B------:R-:W-:-:S03]  /*11b410*/  ISETP.GE.AND P1, PT, R244, c[0x0][0x17c], PT ;  /* 0x00005f00f4007a0c */ /* 0x000fc60003f26270 */
[----:B------:R1:W-:Y:S01]  /*11b420*/  @P2 STG.E [R228.64], R242 ;  /* 0x000000f2e4002986 */ /* 0x0003e2000c101904 */
[----:B------:R-:W-:Y:S01]  /*11b430*/  ISETP.LT.AND P0, PT, R179, c[0x0][0x178], !P0 ;  /* 0x00005e00b3007a0c */ /* 0x000fe20004701270 */
[C---:B------:R-:W-:Y:S02]  /*11b440*/  IMAD.WIDE R230, R235.reuse, 0x4, R12 ;  /* 0x00000004ebe67825 */ /* 0x040fe400078e020c */
[----:B------:R1:W-:Y:S01]  /*11b450*/  @P3 STG.E [R2.64], R238 ;  /* 0x000000ee02003986 */ /* 0x0003e2000c101904 */
[----:B------:R-:W-:Y:S01]  /*11b460*/  ISETP.LT.AND P6, PT, R194, c[0x0][0x178], !P1 ;  /* 0x00005e00c2007a0c */ /* 0x000fe20004fc1270 */
[----:B-1----:R-:W-:Y:S02]  /*11b470*/  IMAD.WIDE R228, R235, 0x4, R14 ;  /* 0x00000004ebe47825 */ /* 0x002fe400078e020e */
[----:B------:R-:W2:Y:S04]  /*11b480*/  LDL.LU R242, [R1+0x13f0] ;  /* 0x0013f00001f27983 */ /* 0x000ea80000300800 */
[----:B------:R-:W2:Y:S01]  /*11b490*/  LDL.LU R238, [R1+0x1190] ;  /* 0x0011900001ee7983 */ /* 0x000ea20000300800 */
[----:B------:R-:W-:-:S02]  /*11b4a0*/  ISETP.LT.AND P2, PT, R227, c[0x0][0x178], !P1 ;  /* 0x00005e00e3007a0c */ /* 0x000fc40004f41270 */
[----:B------:R-:W-:-:S05]  /*11b4b0*/  IADD3 R2, R235, c[0x0][0x198], RZ ;  /* 0x00006600eb027a10 */ /* 0x000fca0007ffe0ff */
[----:B------:R-:W-:Y:S01]  /*11b4c0*/  IMAD.WIDE R232, R2, 0x4, R4 ;  /* 0x0000000402e87825 */ /* 0x000fe200078e0204 */
[----:B---3--:R1:W-:Y:S04]  /*11b4d0*/  @P4 STG.E [R228.64], R241 ;  /* 0x000000f1e4004986 */ /* 0x0083e8000c101904 */
[----:B------:R3:W-:Y:S04]  /*11b4e0*/  @P5 STG.E [R230.64], R240 ;  /* 0x000000f0e6005986 */ /* 0x0007e8000c101904 */
[----:B-1----:R-:W4:Y:S01]  /*11b4f0*/  LDL.LU R241, [R1+0xb40] ;  /* 0x000b400001f17983 */ /* 0x002f220000300800 */
[----:B------:R-:W-:-:S03]  /*11b500*/  IMAD.WIDE R228, R235, 0x4, R10 ;  /* 0x00000004ebe47825 */ /* 0x000fc600078e020a */
[----:B---3--:R-:W3:Y:S01]  /*11b510*/  LDL.LU R240, [R1+0x6f0] ;  /* 0x0006f00001f07983 */ /* 0x008ee20000300800 */
[C---:B------:R-:W-:Y:S01]  /*11b520*/  IMAD.WIDE R230, R2.reuse, 0x4, R6 ;  /* 0x0000000402e67825 */ /* 0x040fe200078e0206 */
[----:B------:R-:W-:Y:S02]  /*11b530*/  ISETP.LT.AND P5, PT, R123, c[0x0][0x178], !P1 ;  /* 0x00005e007b007a0c */ /* 0x000fe40004fa1270 */
[----:B------:R-:W-:Y:S01]  /*11b540*/  ISETP.LT.AND P4, PT, R195, c[0x0][0x178], !P1 ;  /* 0x00005e00c3007a0c */ /* 0x000fe20004f81270 */
[----:B------:R1:W-:Y:S04]  /*11b550*/  @P0 STG.E [R228.64], R239 ;  /* 0x000000efe4000986 */ /* 0x0003e8000c101904 */
[----:B--2---:R2:W-:Y:S04]  /*11b560*/  @P6 STG.E [R230.64], R237 ;  /* 0x000000ede6006986 */ /* 0x0045e8000c101904 */
[----:B------:R2:W-:Y:S01]  /*11b570*/  @P2 STG.E [R232.64], R236 ;  /* 0x000000ece8002986 */ /* 0x0005e2000c101904 */
[----:B-1----:R-:W-:-:S03]  /*11b580*/  IMAD.WIDE R228, R2, 0x4, R8 ;  /* 0x0000000402e47825 */ /* 0x002fc600078e0208 */
[----:B--2---:R-:W2:Y:S01]  /*11b590*/  LDL.LU R237, [R1+0x1e74] ;  /* 0x001e740001ed7983 */ /* 0x004ea20000300800 */
[----:B------:R-:W-:-:S03]  /*11b5a0*/  IMAD.WIDE R230, R2, 0x4, R210 ;  /* 0x0000000402e67825 */ /* 0x000fc600078e02d2 */
[----:B------:R-:W2:Y:S04]  /*11b5b0*/  LDL.LU R236, [R1+0x1e34] ;  /* 0x001e340001ec7983 */ /* 0x000ea80000300800 */
[----:B------:R-:W2:Y:S04]  /*11b5c0*/  LDL.LU R235, [R1+0x5738] ;  /* 0x0057380001eb7983 */ /* 0x000ea80000300800 */
[----:B------:R-:W2:Y:S04]  /*11b5d0*/  LDL.LU R239, [R1+0x1194] ;  /* 0x0011940001ef7983 */ /* 0x000ea80000300800 */
[----:B------:R1:W-:Y:S04]  /*11b5e0*/  @P5 STG.E [R228.64], R248 ;  /* 0x000000f8e4005986 */ /* 0x0003e8000c101904 */
[----:B-1----:R-:W2:Y:S04]  /*11b5f0*/  LDL.LU R248, [R1+0x1e04] ;  /* 0x001e040001f87983 */ /* 0x002ea80000300800 */
[----:B------:R1:W-:Y:S04]  /*11b600*/  @P4 STG.E [R230.64], R243 ;  /* 0x000000f3e6004986 */ /* 0x0003e8000c101904 */
        /* <DEDUP_REMOVED lines=8> */
[----:B------:R-:W-:Y:S01]  /*11b690*/  IMAD.WIDE R230, R2, 0x4, R12 ;  /* 0x0000000402e67825 */ /* 0x000fe200078e020c */
[----:B------:R1:W-:Y:S01]  /*11b6a0*/  @P3 STG.E [R232.64], R242 ;  /* 0x000000f2e8003986 */ /* 0x0003e2000c101904 */
[----:B------:R-:W-:-:S03]  /*11b6b0*/  ISETP.LT.AND P3, PT, R194, c[0x0][0x178], !P0 ;  /* 0x00005e00c2007a0c */ /* 0x000fc60004761270 */
[----:B------:R1:W-:Y:S01]  /*11b6c0*/  @P2 STG.E [R228.64], R238 ;  /* 0x000000eee4002986 */ /* 0x0003e2000c101904 */
[----:B------:R-:W-:Y:S02]  /*11b6d0*/  ISETP.LT.AND P4, PT, R227, c[0x0][0x178], !P0 ;  /* 0x00005e00e3007a0c */ /* 0x000fe40004781270 */
[C---:B------:R-:W-:Y:S01]  /*11b6e0*/  IADD3 R234, R2.reuse, c[0x0][0x198], RZ ;  /* 0x0000660002ea7a10 */ /* 0x040fe20007ffe0ff */
[----:B-1----:R-:W2:Y:S01]  /*11b6f0*/  LDL.LU R242, [R1+0x13f4] ;  /* 0x0013f40001f27983 */ /* 0x002ea20000300800 */
[----:B------:R-:W-:Y:S01]  /*11b700*/  IMAD.WIDE R232, R2, 0x4, R10 ;  /* 0x0000000402e87825 */ /* 0x000fe200078e020a */
[----:B------:R-:W-:-:S03]  /*11b710*/  ISETP.LT.AND P5, PT, R195, c[0x0][0x178], !P0 ;  /* 0x00005e00c3007a0c */ /* 0x000fc600047a1270 */
[----:B------:R-:W-:-:S04]  /*11b720*/  IMAD.WIDE R2, R234, 0x4, R6 ;  /* 0x00000004ea027825 */ /* 0x000fc800078e0206 */
[----:B------:R-:W-:Y:S01]  /*11b730*/  IMAD.WIDE R228, R234, 0x4, R4 ;  /* 0x00000004eae47825 */ /* 0x000fe200078e0204 */
[----:B----4-:R1:W-:Y:S04]  /*11b740*/  @P6 STG.E [R230.64], R241 ;  /* 0x000000f1e6006986 */ /* 0x0103e8000c101904 */
[----:B---3--:R3:W-:Y:S04]  /*11b750*/  @P1 STG.E [R232.64], R240 ;  /* 0x000000f0e8001986 */ /* 0x0087e8000c101904 */
[----:B-1----:R-:W4:Y:S04]  /*11b760*/  LDL.LU R241, [R1+0xb44] ;  /* 0x000b440001f17983 */ /* 0x002f280000300800 */
[----:B---3--:R-:W3:Y:S01]  /*11b770*/  LDL.LU R240, [R1+0x6f4] ;  /* 0x0006f40001f07983 */ /* 0x008ee20000300800 */
[----:B------:R-:W-:-:S03]  /*11b780*/  ISETP.LT.AND P6, PT, R123, c[0x0][0x178], !P0 ;  /* 0x00005e007b007a0c */ /* 0x000fc600047c1270 */
[----:B--2---:R1:W-:Y:S04]  /*11b790*/  @P3 STG.E [R2.64], R237 ;  /* 0x000000ed02003986 */ /* 0x0043e8000c101904 */
[----:B------:R2:W-:Y:S04]  /*11b7a0*/  @P4 STG.E [R228.64], R236 ;  /* 0x000000ece4004986 */ /* 0x0005e8000c101904 */
[----:B-1----:R-:W3:Y:S01]  /*11b7b0*/  LDL.LU R237, [R1+0x573c] ;  /* 0x00573c0001ed7983 */ /* 0x002ee20000300800 */
[----:B------:R-:W-:-:S03]  /*11b7c0*/  IMAD.WIDE R2, R234, 0x4, R8 ;  /* 0x00000004ea027825 */ /* 0x000fc600078e0208 */
[----:B------:R-:W3:Y:S01]  /*11b7d0*/  LDL.LU R251, [R1+0x1ec0] ;  /* 0x001ec00001fb7983 */ /* 0x000ee20000300800 */
[----:B--2---:R-:W-:-:S03]  /*11b7e0*/  IMAD.WIDE R228, R234, 0x4, R210 ;  /* 0x00000004eae47825 */ /* 0x004fc600078e02d2 */
[----:B------:R-:W2:Y:S04]  /*11b7f0*/  LDL.LU R238, [R1+0x1eb0] ;  /* 0x001eb00001ee7983 */ /* 0x000ea80000300800 */
[----:B------:R-:W2:Y:S04]  /*11b800*/  LDL.LU R236, [R1+0x1ea0] ;  /* 0x001ea00001ec7983 */ /* 0x000ea80000300800 */
[----:B------:R-:W-:Y:S04]  /*11b810*/  @P6 STG.E [R2.64], R248 ;  /* 0x000000f802006986 */ /* 0x000fe8000c101904 */
[----:B------:R-:W2:Y:S04]  /*11b820*/  LDL.LU R250, [R1+0x1e60] ;  /* 0x001e600001fa7983 */ /* 0x000ea80000300800 */
[----:B------:R1:W-:Y:S04]  /*11b830*/  @P5 STG.E [R228.64], R243 ;  /* 0x000000f3e4005986 */ /* 0x0003e8000c101904 */
[----:B-1----:R-:W2:Y:S01]  /*11b840*/  LDL.LU R243, [R1+0x1e10] ;  /* 0x001e100001f37983 */ /* 0x002ea20000300800 */
[----:B------:R-:W-:-:S02]  /*11b850*/  ISETP.LT.AND P2, PT, R75, c[0x0][0x178], !P0 ;  /* 0x00005e004b007a0c */ /* 0x000fc40004741270 */
[----:B------:R-:W-:Y:S02]  /*11b860*/  ISETP.LT.AND P1, PT, R139, c[0x0][0x178], !P0 ;  /* 0x00005e008b007a0c */ /* 0x000fe40004721270 */
[----:B------:R-:W-:Y:S01]  /*11b870*/  ISETP.LT.AND P4, PT, R155, c[0x0][0x178], !P0 ;  /* 0x00005e009b007a0c */ /* 0x000fe20004781270 */
[----:B------:R-:W-:Y:S01]  /*11b880*/  IMAD.WIDE R230, R234, 0x4, R208 ;  /* 0x00000004eae67825 */ /* 0x000fe200078e02d0 */
[----:B------:R-:W-:-:S03]  /*11b890*/  ISETP.LT.AND P0, PT, R179, c[0x0][0x178], !P0 ;  /* 0x00005e00b3007a0c */ /* 0x000fc60004701270 */
[----:B------:R-:W-:-:S04]  /*11b8a0*/  IMAD.WIDE R232, R234, 0x4, R14 ;  /* 0x00000004eae87825 */ /* 0x000fc800078e020e */
[----:B------:R-:W-:Y:S01]  /*11b8b0*/  IMAD.WIDE R2, R234, 0x4, R12 ;  /* 0x00000004ea027825 */ /* 0x000fe200078e020c */
[----:B------:R-:W-:Y:S01]  /*11b8c0*/  ISETP.GE.AND P3, PT, R235, c[0x0][0x17c], PT ;  /* 0x00005f00eb007a0c */ /* 0x000fe20003f66270 */
[----:B------:R-:W2:Y:S04]  /*11b8d0*/  LDL.LU R249, [R1+0x16a0] ;  /* 0x0016a00001f97983 */ /* 0x000ea80000300800 */
[----:B------:R1:W-:Y:S01]  /*11b8e0*/  @P2 STG.E [R230.64], R242 ;  /* 0x000000f2e6002986 */ /* 0x0003e2000c101904 */
[----:B------:R1:W-:Y:S01]  /*11b8f0*/  @P1 STG.E [R232.64], R239 ;  /* 0x000000efe8001986 */ /* 0x0003e2000c101904 */
[----:B------:R-:W-:Y:S02]  /*11b900*/  ISETP.LT.AND P1, PT, R194, c[0x0][0x178], !P3 ;  /* 0x00005e00c2007a0c */ /* 0x000fe40005f21270 */
[----:B------:R-:W-:-:S02]  /*11b910*/  ISETP.LT.AND P5, PT, R227, c[0x0][0x178], !P3 ;  /* 0x00005e00e3007a0c */ /* 0x000fc40005fa1270 */
[----:B------:R-:W-:Y:S02]  /*11b920*/  ISETP.LT.AND P2, PT, R123, c[0x0][0x178], !P3 ;  /* 0x00005e007b007a0c */ /* 0x000fe40005f41270 */
[----:B------:R-:W-:Y:S01]  /*11b930*/  IADD3 R235, R234, c[0x0][0x198], RZ ;  /* 0x00006600eaeb7a10 */ /* 0x000fe20007ffe0ff */
[----:B------:R-:W2:Y:S04]  /*11b940*/  LDL.LU R248, [R1+0x1690] ;  /* 0x0016900001f87983 */ /* 0x000ea80000300800 */
[----:B-1----:R-:W2:Y:S01]  /*11b950*/  LDL.LU R242, [R1+0x1390] ;  /* 0x0013900001f27983 */ /* 0x002ea20000300800 */
[----:B------:R-:W-:-:S04]  /*11b960*/  IMAD.WIDE R228, R235, 0x4, R6 ;  /* 0x00000004ebe47825 */ /* 0x000fc800078e0206 */
[----:B------:R-:W-:Y:S01]  /*11b970*/  IMAD.WIDE R230, R235, 0x4, R4 ;  /* 0x00000004ebe67825 */ /* 0x000fe200078e0204 */
[----:B------:R-:W-:-:S03]  /*11b980*/  ISETP.LT.AND P6, PT, R75, c[0x0][0x178], !P3 ;  /* 0x00005e004b007a0c */ /* 0x000fc60005fc1270 */
[----:B------:R-:W-:Y:S01]  /*11b990*/  IMAD.WIDE R232, R235, 0x4, R8 ;  /* 0x00000004ebe87825 */ /* 0x000fe200078e0208 */
[----:B----4-:R1:W-:Y:S01]  /*11b9a0*/  @P4 STG.E [R2.64], R241 ;  /* 0x000000f102004986 */ /* 0x0103e2000c101904 */
[----:B------:R-:W-:Y:S02]  /*11b9b0*/  ISETP.LT.AND P4, PT, R195, c[0x0][0x178], !P3 ;  /* 0x00005e00c3007a0c */ /* 0x000fe40005f81270 */
[----:B-1----:R-:W-:-:S05]  /*11b9c0*/  IMAD.WIDE R2, R234, 0x4, R10 ;  /* 0x00000004ea027825 */ /* 0x002fca00078e020a */
[----:B---3--:R1:W-:Y:S04]  /*11b9d0*/  @P0 STG.E [R2.64], R240 ;  /* 0x000000f002000986 */ /* 0x0083e8000c101904 */
[----:B-1----:R-:W3:Y:S01]  /*11b9e0*/  LDL.LU R240, [R1+0x1ec4] ;  /* 0x001ec40001f07983 */ /* 0x002ee20000300800 */
[----:B------:R-:W4:Y:S02]  /*11b9f0*/  LDL.LU R241, [R1+0x1eb4] ;  /* 0x001eb40001f17983 */ /* 0x000f240000300800 */
[----:B------:R-:W4:Y:S02]  /*11ba00*/  LDL.LU R239, [R1+0x16a4] ;  /* 0x0016a40001ef7983 */ /* 0x000f240000300800 */
[----:B------:R-:W-:Y:S01]  /*11ba10*/  IMAD.WIDE R2, R235, 0x4, R210 ;  /* 0x00000004eb027825 */ /* 0x000fe200078e02d2 */
[----:B------:R-:W-:-:S02]  /*11ba20*/  ISETP.GE.AND P0, PT, R237, c[0x0][0x17c], PT ;  /* 0x00005f00ed007a0c */ /* 0x000fc40003f06270 */
[----:B------:R-:W4:Y:S04]  /*11ba30*/  LDL.LU R237, [R1+0x1694] ;  /* 0x0016940001ed7983 */ /* 0x000f280000300800 */
[----:B------:R1:W-:Y:S04]  /*11ba40*/  @P1 STG.E [R228.64], R251 ;  /* 0x000000fbe4001986 */ /* 0x0003e8000c101904 */
[----:B--2---:R2:W-:Y:S04]  /*11ba50*/  @P5 STG.E [R230.64], R238 ;  /* 0x000000eee6005986 */ /* 0x0045e8000c101904 */
[----:B------:R2:W-:Y:S01]  /*11ba60*/  @P2 STG.E [R232.64], R236 ;  /* 0x000000ece8002986 */ /* 0x0005e2000c101904 */
[----:B-1----:R-:W-:-:S03]  /*11ba70*/  IMAD.WIDE R228, R235, 0x4, R208 ;  /* 0x00000004ebe47825 */ /* 0x002fc600078e02d0 */
[----:B--2---:R-:W2:Y:S04]  /*11ba80*/  LDL.LU R238, [R1+0x5744] ;  /* 0x0057440001ee7983 */ /* 0x004ea80000300800 */
[----:B------:R-:W2:Y:S04]  /*11ba90*/  LDL.LU R236, [R1+0x1ea4] ;  /* 0x001ea40001ec7983 */ /* 0x000ea80000300800 */
[----:B------:R1:W-:Y:S04]  /*11baa0*/  @P4 STG.E [R2.64], R250 ;  /* 0x000000fa02004986 */ /* 0x0003e8000c101904 */
[----:B-1----:R-:W2:Y:S04]  /*11bab0*/  LDL.LU R250, [R1+0x1e64] ;  /* 0x001e640001fa7983 */ /* 0x002ea80000300800 */
[----:B------:R1:W-:Y:S04]  /*11bac0*/  @P6 STG.E [R228.64], R243 ;  /* 0x000000f3e4006986 */ /* 0x0003e8000c101904 */
[----:B-1----:R-:W2:Y:S01]  /*11bad0*/  LDL.LU R243, [R1+0x1e14] ;  /* 0x001e140001f37983 */ /* 0x002ea20000300800 */
[----:B------:R-:W-:-:S02]  /*11bae0*/  ISETP.LT.AND P2, PT, R139, c[0x0][0x178], !P3 ;  /* 0x00005e008b007a0c */ /* 0x000fc40005f41270 */
[----:B------:R-:W-:Y:S01]  /*11baf0*/  ISETP.LT.AND P1, PT, R155, c[0x0][0x178], !P3 ;  /* 0x00005e009b007a0c */ /* 0x000fe20005f21270 */
[----:B------:R-:W-:Y:S01]  /*11bb00*/  ISETP.LT.AND P3, PT, R179, c[0x0][0x178], !P3 ;  /* 0x00005e00b3007a0c */ /* 0x000fe20005f61270 */
[----:B------:R-:W-:Y:S02]  /*11bb10*/  ISETP.LT.AND P4, PT, R194, c[0x0][0x178], !P0 ;  /* 0x00005e00c2007a0c */ /* 0x000fe40004781270 */
[C---:B------:R-:W-:Y:S01]  /*11bb20*/  IADD3 R234, R235.reuse, c[0x0][0x198], RZ ;  /* 0x00006600ebea7a10 */ /* 0x040fe20007ffe0ff */
[----:B------:R-:W-:Y:S01]  /*11bb30*/  IMAD.WIDE R2, R235, 0x4, R14 ;  /* 0x00000004eb027825 */ /* 0x000fe200078e020e */
[----:B------:R-:W-:-:S03]  /*11bb40*/  ISETP.LT.AND P6, PT, R227, c[0x0][0x178], !P0 ;  /* 0x00005e00e3007a0c */ /* 0x000fc600047c1270 */
[----:B------:R-:W-:-:S04]  /*11bb50*/  IMAD.WIDE R228, R235, 0x4, R12 ;  /* 0x00000004ebe47825 */ /* 0x000fc800078e020c */
[----:B------:R-:W-:-:S04]  /*11bb60*/  IMAD.WIDE R230, R235, 0x4, R10 ;  /* 0x00000004ebe67825 */ /* 0x000fc800078e020a */
[C---:B------:R-:W-:Y:S01]  /*11bb70*/  IMAD.WIDE R232, R234.reuse, 0x4, R6 ;  /* 0x00000004eae87825 */ /* 0x040fe200078e0206 */
[----:B------:R-:W-:Y:S01]  /*11bb80*/  ISETP.LT.AND P5, PT, R123, c[0x0][0x178], !P0 ;  /* 0x00005e007b007a0c */ /* 0x000fe200047a1270 */
[----:B------:R1:W-:Y:S02]  /*11bb90*/  @P2 STG.E [R2.64], R249 ;  /* 0x000000f902002986 */ /* 0x0003e4000c101904 */
[----:B------:R1:W-:Y:S02]  /*11bba0*/  @P1 STG.E [R228.64], R248 ;  /* 0x000000f8e4001986 */ /* 0x0003e4000c101904 */
[----:B------:R1:W-:Y:S01]  /*11bbb0*/  @P3 STG.E [R230.64], R242 ;  /* 0x000000f2e6003986 */ /* 0x0003e2000c101904 */
[----:B------:R-:W-:Y:S02]  /*11bbc0*/  ISETP.LT.AND P2, PT, R195, c[0x0][0x178], !P0 ;  /* 0x00005e00c3007a0c */ /* 0x000fe40004741270 */
[----:B------:R-:W-:Y:S01]  /*11bbd0*/  ISETP.LT.AND P3, PT, R75, c[0x0][0x178], !P0 ;  /* 0x00005e004b007a0c */ /* 0x000fe20004761270 */
[----:B-1----:R-:W-:-:S04]  /*11bbe0*/  IMAD.WIDE R2, R234, 0x4, R4 ;  /* 0x00000004ea027825 */ /* 0x002fc800078e0204 */
[----:B------:R-:W-:-:S04]  /*11bbf0*/  IMAD.WIDE R228, R234, 0x4, R8 ;  /* 0x00000004eae47825 */ /* 0x000fc800078e0208 */
[C---:B------:R-:W-:Y:S01]  /*11bc00*/  IMAD.WIDE R230, R234.reuse, 0x4, R14 ;  /* 0x00000004eae67825 */ /* 0x040fe200078e020e */
[----:B---3--:R1:W-:Y:S03]  /*11bc10*/  @P4 STG.E [R232.64], R240 ;  /* 0x000000f0e8004986 */ /* 0x0083e6000c101904 */
[----:B----4-:R3:W-:Y:S01]  /*11bc20*/  @P6 STG.E [R2.64], R241 ;  /* 0x000000f102006986 */ /* 0x0107e2000c101904 */
[----:B------:R-:W-:Y:S02]  /*11bc30*/  ISETP.LT.AND P6, PT, R139, c[0x0][0x178], !P0 ;  /* 0x00005e008b007a0c */ /* 0x000fe400047c1270 */
[----:B------:R-:W-:Y:S01]  /*11bc40*/  ISETP.LT.AND P4, PT, R155, c[0x0][0x178], !P0 ;  /* 0x00005e009b007a0c */ /* 0x000fe20004781270 */
[----:B-1----:R-:W4:Y:S01]  /*11bc50*/  LDL.LU R240, [R1+0x1394] ;  /* 0x0013940001f07983 */ /* 0x002f220000300800 */
[----:B------:R-:W4:Y:S02]  /*11bc60*/  LDL.LU R242, [R1+0x1188] ;  /* 0x0011880001f27983 */ /* 0x000f240000300800 */
[----:B------:R-:W4:Y:S02]  /*11bc70*/  LDL.LU R249, [R1+0xe98] ;  /* 0x000e980001f97983 */ /* 0x000f240000300800 */
[----:B---3--:R-:W-:-:S04]  /*11bc80*/  IMAD.WIDE R2, R234, 0x4, R210 ;  /* 0x00000004ea027825 */ /* 0x008fc800078e02d2 */
[----:B------:R-:W-:Y:S01]  /*11bc90*/  IMAD.WIDE R232, R234, 0x4, R12 ;  /* 0x00000004eae87825 */ /* 0x000fe200078e020c */
[----:B--2---:R-:W-:Y:S01]  /*11bca0*/  ISETP.GE.AND P1, PT, R238, c[0x0][0x17c], PT ;  /* 0x00005f00ee007a0c */ /* 0x004fe20003f26270 */
[----:B------:R1:W-:Y:S04]  /*11bcb0*/  @P5 STG.E [R228.64], R236 ;  /* 0x000000ece4005986 */ /* 0x0003e8000c101904 */
[----:B-1----:R-:W2:Y:S01]  /*11bcc0*/  LDL.LU R236, [R1+0x5748] ;  /* 0x0057480001ec7983 */ /* 0x002ea20000300800 */
[----:B------:R-:W2:Y:S02]  /*11bcd0*/  LDL.LU R248, [R1+0xb38] ;  /* 0x000b380001f87983 */ /* 0x000ea40000300800 */
[----:B------:R-:W2:Y:S02]  /*11bce0*/  LDL.LU R238, [R1+0x708] ;  /* 0x0007080001ee7983 */ /* 0x000ea40000300800 */
[----:B------:R-:W-:Y:S01]  /*11bcf0*/  IMAD.WIDE R228, R234, 0x4, R208 ;  /* 0x00000004eae47825 */ /* 0x000fe200078e02d0 */
[----:B------:R-:W2:Y:S04]  /*11bd00*/  LDL.LU R241, [R1+0x518] ;  /* 0x0005180001f17983 */ /* 0x000ea80000300800 */
[----:B------:R-:W-:Y:S04]  /*11bd10*/  @P2 STG.E [R2.64], R250 ;  /* 0x000000fa02002986 */ /* 0x000fe8000c101904 */
[----:B------:R-:W-:Y:S01]  /*11bd20*/  @P3 STG.E [R228.64], R243 ;  /* 0x000000f3e4003986 */ /* 0x000fe2000c101904 */
[----:B------:R1:W-:Y:S02]  /*11bd30*/  @P6 STG.E [R230.64], R239 ;  /* 0x000000efe6006986 */ /* 0x0003e4000c101904 */
[----:B------:R1:W-:Y:S02]  /*11bd40*/  @P4 STG.E [R232.64], R237 ;  /* 0x000000ede8004986 */ /* 0x0003e4000c101904 */
[----:B-1----:R-:W2:Y:S01]  /*11bd50*/  LDL.LU R239, [R1+0x338] ;  /* 0x0003380001ef7983 */ /* 0x002ea20000300800 */
[----:B------:R-:W2:Y:S01]  /*11bd60*/  LDL.LU R237, [R1+0x328] ;  /* 0x0003280001ed7983 */ /* 0x000ea20000300800 */
[----:B------:R-:W-:-:S02]  /*11bd70*/  ISETP.LT.AND P0, PT, R179, c[0x0][0x178], !P0 ;  /* 0x00005e00b3007a0c */ /* 0x000fc40004701270 */
[----:B------:R-:W-:Y:S02]  /*11bd80*/  ISETP.LT.AND P5, PT, R194, c[0x0][0x178], !P1 ;  /* 0x00005e00c2007a0c */ /* 0x000fe40004fa1270 */
[C---:B------:R-:W-:Y:S01]  /*11bd90*/  IADD3 R235, R234.reuse, c[0x0][0x198], RZ ;  /* 0x00006600eaeb7a10 */ /* 0x040fe20007ffe0ff */
[----:B------:R-:W-:Y:S01]  /*11bda0*/  IMAD.WIDE R2, R234, 0x4, R10 ;  /* 0x00000004ea027825 */ /* 0x000fe200078e020a */
[----:B------:R-:W-:Y:S02]  /*11bdb0*/  ISETP.LT.AND P3, PT, R227, c[0x0][0x178], !P1 ;  /* 0x00005e00e3007a0c */ /* 0x000fe40004f61270 */
[----:B------:R-:W-:Y:S01]  /*11bdc0*/  ISETP.LT.AND P2, PT, R123, c[0x0][0x178], !P1 ;  /* 0x00005e007b007a0c */ /* 0x000fe20004f41270 */
[----:B------:R-:W-:Y:S01]  /*11bdd0*/  IMAD.WIDE R228, R235, 0x4, R6 ;  /* 0x00000004ebe47825 */ /* 0x000fe200078e0206 */
[----:B------:R-:W-:Y:S02]  /*11bde0*/  ISETP.LT.AND P6, PT, R195, c[0x0][0x178], !P1 ;  /* 0x00005e00c3007a0c */ /* 0x000fe40004fc1270 */
[----:B------:R-:W-:Y:S01]  /*11bdf0*/  ISETP.LT.AND P4, PT, R75, c[0x0][0x178], !P1 ;  /* 0x00005e004b007a0c */ /* 0x000fe20004f81270 */
[----:B------:R-:W-:-:S04]  /*11be00*/  IMAD.WIDE R230, R235, 0x4, R210 ;  /* 0x00000004ebe67825 */ /* 0x000fc800078e02d2 */
[----:B------:R-:W-:Y:S01]  /*11be10*/  IMAD.WIDE R232, R235, 0x4, R208 ;  /* 0x00000004ebe87825 */ /* 0x000fe200078e02d0 */
[----:B----4-:R1:W-:Y:S03]  /*11be20*/  @P0 STG.E [R2.64], R240 ;  /* 0x000000f002000986 */ /* 0x0103e6000c101904 */
[----:B------:R4:W-:Y:S01]  /*11be30*/  @P5 STG.E [R228.64], R242 ;  /* 0x000000f2e4005986 */ /* 0x0009e2000c101904 */
[----:B------:R-:W-:Y:S02]  /*11be40*/  ISETP.LT.AND P0, PT, R139, c[0x0][0x178], !P1 ;  /* 0x00005e008b007a0c */ /* 0x000fe40004f01270 */
[----:B------:R-:W-:Y:S01]  /*11be50*/  ISETP.LT.AND P5, PT, R155, c[0x0][0x178], !P1 ;  /* 0x00005e009b007a0c */ /* 0x000fe20004fa1270 */
[----:B-1----:R-:W3:Y:S01]  /*11be60*/  LDL.LU R240, [R1+0xe9c] ;  /* 0x000e9c0001f07983 */ /* 0x002ee20000300800 */
[----:B------:R-:W3:Y:S02]  /*11be70*/  LDL.LU R243, [R1+0xe8] ;  /* 0x0000e80001f37983 */ /* 0x000ee40000300800 */
[----:B------:R-:W3:Y:S02]  /*11be80*/  LDL.LU R234, [R1+0x5750] ;  /* 0x0057500001ea7983 */ /* 0x000ee40000300800 */
[----:B----4-:R-:W4:Y:S02]  /*11be90*/  LDL.LU R242, [R1+0x118c] ;  /* 0x00118c0001f27983 */ /* 0x010f240000300800 */
[----:B------:R-:W-:-:S04]  /*11bea0*/  IMAD.WIDE R2, R235, 0x4, R4 ;  /* 0x00000004eb027825 */ /* 0x000fc800078e0204 */
[C---:B------:R-:W-:Y:S01]  /*11beb0*/  IMAD.WIDE R228, R235.reuse, 0x4, R8 ;  /* 0x00000004ebe47825 */ /* 0x040fe200078e0208 */
[----:B------:R1:W-:Y:S03]  /*11bec0*/  @P3 STG.E [R2.64], R249 ;  /* 0x000000f902003986 */ /* 0x0003e6000c101904 */
[C---:B-1----:R-:W-:Y:S01]  /*11bed0*/  IMAD.WIDE R2, R235.reuse, 0x4, R14 ;  /* 0x00000004eb027825 */ /* 0x042fe200078e020e */
[----:B--2---:R-:W-:Y:S01]  /*11bee0*/  ISETP.GE.AND P3, PT, R236, c[0x0][0x17c], PT ;  /* 0x00005f00ec007a0c */ /* 0x004fe20003f66270 */
[----:B------:R1:W-:Y:S04]  /*11bef0*/  @P2 STG.E [R228.64], R248 ;  /* 0x000000f8e4002986 */ /* 0x0003e8000c101904 */
[----:B------:R-:W2:Y:S01]  /*11bf00*/  LDL.LU R236, [R1+0xec] ;  /* 0x0000ec0001ec7983 */ /* 0x000ea20000300800 */
[----:B------:R1:W-:Y:S02]  /*11bf10*/  @P6 STG.E [R230.64], R238 ;  /* 0x000000eee6006986 */ /* 0x0003e4000c101904 */
[----:B------:R1:W-:Y:S02]  /*11bf20*/  @P4 STG.E [R232.64], R241 ;  /* 0x000000f1e8004986 */ /* 0x0003e4000c101904 */
[----:B-1----:R-:W2:Y:S01]  /*11bf30*/  LDL.LU R248, [R1+0xb3c] ;  /* 0x000b3c0001f87983 */ /* 0x002ea20000300800 */
[----:B------:R-:W2:Y:S02]  /*11bf40*/  LDL.LU R238, [R1+0x70c] ;  /* 0x00070c0001ee7983 */ /* 0x000ea40000300800 */
[----:B------:R-:W2:Y:S02]  /*11bf50*/  LDL.LU R241, [R1+0x51c] ;  /* 0x00051c0001f17983 */ /* 0x000ea40000300800 */
[----:B------:R-:W-:Y:S01]  /*11bf60*/  IMAD.WIDE R228, R235, 0x4, R12 ;  /* 0x00000004ebe47825 */ /* 0x000fe200078e020c */
[----:B------:R1:W-:Y:S04]  /*11bf70*/  @P0 STG.E [R2.64], R239 ;  /* 0x000000ef02000986 */ /* 0x0003e8000c101904 */
[----:B------:R1:W-:Y:S04]  /*11bf80*/  @P5 STG.E [R228.64], R237 ;  /* 0x000000ede4005986 */ /* 0x0003e8000c101904 */
[----:B-1----:R-:W2:Y:S01]  /*11bf90*/  LDL.LU R239, [R1+0x33c] ;  /* 0x00033c0001ef7983 */ /* 0x002ea20000300800 */
[----:B------:R-:W2:Y:S01]  /*11bfa0*/  LDL.LU R237, [R1+0x32c] ;  /* 0x00032c0001ed7983 */ /* 0x000ea20000300800 */
[----:B------:R-:W-:-:S02]  /*11bfb0*/  ISETP.LT.AND P1, PT, R179, c[0x0][0x178], !P1 ;  /* 0x00005e00b3007a0c */ /* 0x000fc40004f21270 */
[----:B------:R-:W-:Y:S02]  /*11bfc0*/  ISETP.LT.AND P2, PT, R194, c[0x0][0x178], !P3 ;  /* 0x00005e00c2007a0c */ /* 0x000fe40005f41270 */
[----:B------:R-:W-:Y:S02]  /*11bfd0*/  ISETP.LT.AND P4, PT, R227, c[0x0][0x178], !P3 ;  /* 0x00005e00e3007a0c */ /* 0x000fe40005f81270 */
[C---:B------:R-:W-:Y:S01]  /*11bfe0*/  IADD3 R2, R235.reuse, c[0x0][0x198], RZ ;  /* 0x00006600eb027a10 */ /* 0x040fe20007ffe0ff */
[----:B------:R-:W-:Y:S01]  /*11bff0*/  IMAD.WIDE R228, R235, 0x4, R10 ;  /* 0x00000004ebe47825 */ /* 0x000fe200078e020a */
[----:B------:R-:W-:Y:S02]  /*11c000*/  ISETP.LT.AND P0, PT, R123, c[0x0][0x178], !P3 ;  /* 0x00005e007b007a0c */ /* 0x000fe40005f01270 */
[----:B------:R-:W-:Y:S01]  /*11c010*/  ISETP.LT.AND P5, PT, R195, c[0x0][0x178], !P3 ;  /* 0x00005e00c3007a0c */ /* 0x000fe20005fa1270 */
[----:B------:R-:W-:-:S04]  /*11c020*/  IMAD.WIDE R230, R2, 0x4, R6 ;  /* 0x0000000402e67825 */ /* 0x000fc800078e0206 */
[----:B------:R-:W-:Y:S01]  /*11c030*/  IMAD.WIDE R232, R2, 0x4, R4 ;  /* 0x0000000402e87825 */ /* 0x000fe200078e0204 */
[----:B------:R-:W-:Y:S01]  /*11c040*/  ISETP.LT.AND P6, PT, R75, c[0x0][0x178], !P3 ;  /* 0x00005e004b007a0c */ /* 0x000fe20005fc1270 */
[----:B---3--:R1:W-:Y:S02]  /*11c050*/  @P1 STG.E [R228.64], R243 ;  /* 0x000000f3e4001986 */ /* 0x0083e4000c101904 */
[----:B----4-:R-:W-:Y:S02]  /*11c060*/  @P2 STG.E [R230.64], R242 ;  /* 0x000000f2e6002986 */ /* 0x010fe4000c101904 */
[----:B------:R3:W-:Y:S01]  /*11c070*/  @P4 STG.E [R232.64], R240 ;  /* 0x000000f0e8004986 */ /* 0x0007e2000c101904 */
[----:B------:R-:W-:Y:S02]  /*11c080*/  ISETP.LT.AND P4, PT, R139, c[0x0][0x178], !P3 ;  /* 0x00005e008b007a0c */ /* 0x000fe40005f81270 */
[----:B------:R-:W-:Y:S01]  /*11c090*/  ISETP.LT.AND P2, PT, R155, c[0x0][0x178], !P3 ;  /* 0x00005e009b007a0c */ /* 0x000fe20005f41270 */
[----:B------:R-:W-:-:S02]  /*11c0a0*/  ISETP.LT.AND P3, PT, R179, c[0x0][0x178], !P3 ;  /* 0x00005e00b3007a0c */ /* 0x000fc40005f61270 */
[C---:B-1----:R-:W-:Y:S01]  /*11c0b0*/  IMAD.WIDE R228, R2.reuse, 0x4, R8 ;  /* 0x0000000402e47825 */ /* 0x042fe200078e0208 */
[----:B---3--:R-:W3:Y:S03]  /*11c0c0*/  LDL.LU R240, [R1+0x1df8] ;  /* 0x001df80001f07983 */ /* 0x008ee60000300800 */
[----:B------:R-:W4:Y:S02]  /*11c0d0*/  LDL.LU R3, [R1+0x5758] ;  /* 0x0057580001037983 */ /* 0x000f240000300800 */
[----:B------:R-:W4:Y:S02]  /*11c0e0*/  LDL.LU R243, [R1+0x1c98] ;  /* 0x001c980001f37983 */ /* 0x000f240000300800 */
[----:B------:R-:W4:Y:S02]  /*11c0f0*/  LDL.LU R242, [R1+0x13d8] ;  /* 0x0013d80001f27983 */ /* 0x000f240000300800 */
[----:B------:R-:W-:-:S04]  /*11c100*/  IMAD.WIDE R230, R2, 0x4, R210 ;  /* 0x0000000402e67825 */ /* 0x000fc800078e02d2 */
[C---:B------:R-:W-:Y:S01]  /*11c110*/  IMAD.WIDE R232, R2.reuse, 0x4, R208 ;  /* 0x0000000402e87825 */ /* 0x040fe200078e02d0 */
[----:B------:R-:W4:Y:S04]  /*11c120*/  LDL.LU R249, [R1+0xea8] ;  /* 0x000ea80001f97983 */ /* 0x000f280000300800 */
[----:B--2---:R1:W-:Y:S01]  /*11c130*/  @P0 STG.E [R228.64], R248 ;  /* 0x000000f8e4000986 */ /* 0x0043e2000c101904 */
[----:B------:R2:W-:Y:S02]  /*11c140*/  @P5 STG.E [R230.64], R238 ;  /* 0x000000eee6005986 */ /* 0x0005e4000c101904 */
[----:B------:R2:W-:Y:S02]  /*11c150*/  @P6 STG.E [R232.64], R241 ;  /* 0x000000f1e8006986 */ /* 0x0005e4000c101904 */
[C---:B-1----:R-:W-:Y:S01]  /*11c160*/  IMAD.WIDE R228, R2.reuse, 0x4, R14 ;  /* 0x0000000402e47825 */ /* 0x042fe200078e020e */
[----:B--2---:R-:W4:Y:S03]  /*11c170*/  LDL.LU R238, [R1+0x968] ;  /* 0x0009680001ee7983 */ /* 0x004f260000300800 */
[----:B------:R-:W4:Y:S02]  /*11c180*/  LDL.LU R241, [R1+0x958] ;  /* 0x0009580001f17983 */ /* 0x000f240000300800 */
[----:B------:R-:W-:-:S04]  /*11c190*/  IMAD.WIDE R230, R2, 0x4, R12 ;  /* 0x0000000402e67825 */ /* 0x000fc800078e020c */
[----:B------:R-:W-:Y:S01]  /*11c1a0*/  IMAD.WIDE R232, R2, 0x4, R10 ;  /* 0x0000000402e87825 */ /* 0x000fe200078e020a */
[----:B------:R-:W4:Y:S04]  /*11c1b0*/  LDL.LU R248, [R1+0x528] ;  /* 0x0005280001f87983 */ /* 0x000f280000300800 */
[----:B------:R-:W-:Y:S01]  /*11c1c0*/  @P4 STG.E [R228.64], R239 ;  /* 0x000000efe4004986 */ /* 0x000fe2000c101904 */
[----:B------:R1:W-:Y:S02]  /*11c1d0*/  @P2 STG.E [R230.64], R237 ;  /* 0x000000ede6002986 */ /* 0x0003e4000c101904 */
[----:B------:R1:W-:Y:S02]  /*11c1e0*/  @P3 STG.E [R232.64], R236 ;  /* 0x000000ece8003986 */ /* 0x0003e4000c101904 */
[----:B-1----:R-:W4:Y:S01]  /*11c1f0*/  LDL.LU R237, [R1+0x108] ;  /* 0x0001080001ed7983 */ /* 0x002f220000300800 */
        /* <DEDUP_REMOVED lines=13> */
[----:B---3--:R1:W-:Y:S01]  /*11c2d0*/  @P0 STG.E [R228.64], R240 ;  /* 0x000000f0e4000986 */ /* 0x0083e2000c101904 */
[----:B----4-:R-:W-:-:S03]  /*11c2e0*/  ISETP.GE.AND P0, PT, R3, c[0x0][0x17c], PT ;  /* 0x00005f0003007a0c */ /* 0x010fc60003f06270 */
[----:B------:R3:W-:Y:S01]  /*11c2f0*/  @P5 STG.E [R230.64], R243 ;  /* 0x000000f3e6005986 */ /* 0x0007e2000c101904 */
[----:B------:R4:W-:Y:S01]  /*11c300*/  @P6 STG.E [R232.64], R242 ;  /* 0x000000f2e8006986 */ /* 0x0009e2000c101904 */
[----:B------:R-:W-:Y:S01]  /*11c310*/  ISETP.LT.AND P5, PT, R155, c[0x0][0x178], !P1 ;  /* 0x00005e009b007a0c */ /* 0x000fe20004fa1270 */
[----:B------:R-:W-:Y:S01]  /*11c320*/  ISETP.LT.AND P1, PT, R179, c[0x0][0x178], !P1 ;  /* 0x00005e00b3007a0c */ /* 0x000fe20004f21270 */
[----:B------:R-:W-:Y:S01]  /*11c330*/  ISETP.LT.AND P6, PT, R194, c[0x0][0x178], !P0 ;  /* 0x00005e00c2007a0c */ /* 0x000fe200047c1270 */
[----:B-1----:R-:W4:Y:S04]  /*11c340*/  LDL.LU R240, [R1+0x52c] ;  /* 0x00052c0001f07983 */ /* 0x002f280000300800 */
[----:B---3--:R-:W3:Y:S01]  /*11c350*/  LDL.LU R243, [R1+0x1c9c] ;  /* 0x001c9c0001f37983 */ /* 0x008ee20000300800 */
[----:B------:R-:W-:-:S04]  /*11c360*/  IMAD.WIDE R230, R2, 0x4, R210 ;  /* 0x0000000402e67825 */ /* 0x000fc800078e02d2 */
[----:B------:R-:W4:Y:S02]  /*11c370*/  LDL.LU R234, [R1+0x575c] ;  /* 0x00575c0001ea7983 */ /* 0x000f240000300800 */
[C---:B----4-:R-:W-:Y:S01]  /*11c380*/  IMAD.WIDE R232, R2.reuse, 0x4, R208 ;  /* 0x0000000402e87825 */ /* 0x050fe200078e02d0 */
[----:B------:R-:W4:Y:S03]  /*11c390*/  LDL.LU R242, [R1+0x13dc] ;  /* 0x0013dc0001f27983 */ /* 0x000f260000300800 */
[C---:B------:R-:W-:Y:S01]  /*11c3a0*/  IMAD.WIDE R228, R2.reuse, 0x4, R14 ;  /* 0x0000000402e47825 */ /* 0x040fe200078e020e */
[----:B------:R1:W-:Y:S01]  /*11c3b0*/  @P3 STG.E [R230.64], R249 ;  /* 0x000000f9e6003986 */ /* 0x0003e2000c101904 */
[C---:B------:R-:W-:Y:S02]  /*11c3c0*/  IADD3 R3, R2.reuse, c[0x0][0x198], RZ ;  /* 0x0000660002037a10 */ /* 0x040fe40007ffe0ff */
[C---:B-1----:R-:W-:Y:S01]  /*11c3d0*/  IMAD.WIDE R230, R2.reuse, 0x4, R10 ;  /* 0x0000000402e67825 */ /* 0x042fe200078e020a */
[----:B------:R1:W-:Y:S03]  /*11c3e0*/  @P2 STG.E [R232.64], R238 ;  /* 0x000000eee8002986 */ /* 0x0003e6000c101904 */
[----:B------:R1:W-:Y:S02]  /*11c3f0*/  @P4 STG.E [R228.64], R241 ;  /* 0x000000f1e4004986 */ /* 0x0003e4000c101904 */
[----:B-1----:R-:W4:Y:S01]  /*11c400*/  LDL.LU R238, [R1+0x96c] ;  /* 0x00096c0001ee7983 */ /* 0x002f220000300800 */
[----:B------:R-:W-:-:S04]  /*11c410*/  IMAD.WIDE R228, R2, 0x4, R12 ;  /* 0x0000000402e47825 */ /* 0x000fc800078e020c */
[----:B------:R-:W-:-:S04]  /*11c420*/  IMAD.WIDE R232, R3, 0x4, R6 ;  /* 0x0000000403e87825 */ /* 0x000fc800078e0206 */
[----:B------:R-:W4:Y:S01]  /*11c430*/  LDL.LU R241, [R1+0x95c] ;  /* 0x00095c0001f17983 */ /* 0x000f220000300800 */
[----:B------:R-:W-:Y:S04]  /*11c440*/  @P5 STG.E [R228.64], R248 ;  /* 0x000000f8e4005986 */ /* 0x000fe8000c101904 */
[----:B------:R-:W-:Y:S01]  /*11c450*/  @P1 STG.E [R230.64], R237 ;  /* 0x000000ede6001986 */ /* 0x000fe2000c101904 */
[----:B------:R1:W-:Y:S03]  /*11c460*/  @P6 STG.E [R232.64], R236 ;  /* 0x000000ece8006986 */ /* 0x0003e6000c101904 */
[----:B-1----:R-:W4:Y:S01]  /*11c470*/  LDL.LU R236, [R1+0x10c] ;  /* 0x00010c0001ec7983 */ /* 0x002f220000300800 */
[----:B------:R-:W4:Y:S01]  /*11c480*/  LDL.LU R237, [R1+0x1e78] ;  /* 0x001e780001ed7983 */ /* 0x000f220000300800 */
[----:B------:R-:W-:-:S02]  /*11c490*/  ISETP.LT.AND P4, PT, R227, c[0x0][0x178], !P0 ;  /* 0x00005e00e3007a0c */ /* 0x000fc40004781270 */
[----:B------:R-:W-:Y:S02]  /*11c4a0*/  ISETP.LT.AND P2, PT, R123, c[0x0][0x178], !P0 ;  /* 0x00005e007b007a0c */ /* 0x000fe40004741270 */
[----:B------:R-:W-:Y:S01]  /*11c4b0*/  ISETP.LT.AND P3, PT, R195, c[0x0][0x178], !P0 ;  /* 0x00005e00c3007a0c */ /* 0x000fe20004761270 */
[----:B------:R-:W-:-:S04]  /*11c4c0*/  IMAD.WIDE R228, R3, 0x4, R4 ;  /* 0x0000000403e47825 */ /* 0x000fc800078e0204 */
[----:B------:R-:W-:Y:S01]  /*11c4d0*/  IMAD.WIDE R230, R3, 0x4, R8 ;  /* 0x0000000403e67825 */ /* 0x000fe200078e0208 */
[----:B------:R-:W-:-:S03]  /*11c4e0*/  ISETP.LT.AND P1, PT, R75, c[0x0][0x178], !P0 ;  /* 0x00005e004b007a0c */ /* 0x000fc60004721270 */
[----:B------:R-:W-:Y:S01]  /*11c4f0*/  IMAD.WIDE R232, R3, 0x4, R210 ;  /* 0x0000000403e87825 */ /* 0x000fe200078e02d2 */
[----:B------:R-:W4:Y:S01]  /*11c500*/  LDL.LU R235, [R1+0x5764] ;  /* 0x0057640001eb7983 */ /* 0x000f220000300800 */
[----:B------:R-:W-:Y:S02]  /*11c510*/  ISETP.LT.AND P5, PT, R139, c[0x0][0x178], !P0 ;  /* 0x00005e008b007a0c */ /* 0x000fe400047a1270 */
[----:B------:R-:W4:Y:S01]  /*11c520*/  LDL.LU R249, [R1+0x1e38] ;  /* 0x001e380001f97983 */ /* 0x000f220000300800 */
[----:B------:R-:W-:Y:S01]  /*11c530*/  ISETP.LT.AND P6, PT, R155, c[0x0][0x178], !P0 ;  /* 0x00005e009b007a0c */ /* 0x000fe200047c1270 */
[----:B------:R-:W-:Y:S01]  /*11c540*/  ISETP.LT.AND P0, PT, R179, c[0x0][0x178], !P0 ;  /* 0x00005e00b3007a0c */ /* 0x000fe20004701270 */
[----:B---3--:R1:W-:Y:S04]  /*11c550*/  @P4 STG.E [R228.64], R243 ;  /* 0x000000f3e4004986 */ /* 0x0083e8000c101904 */
[----:B----4-:R3:W-:Y:S01]  /*11c560*/  @P2 STG.E [R230.64], R242 ;  /* 0x000000f2e6002986 */ /* 0x0107e2000c101904 */
[----:B------:R4:W-:Y:S03]  /*11c570*/  @P3 STG.E [R232.64], R239 ;  /* 0x000000efe8003986 */ /* 0x0009e6000c101904 */
[----:B-1----:R-:W2:Y:S01]  /*11c580*/  LDL.LU R243, [R1+0x1e08] ;  /* 0x001e080001f37983 */ /* 0x002ea20000300800 */
[----:B------:R-:W-:-:S03]  /*11c590*/  IMAD.WIDE R228, R3, 0x4, R208 ;  /* 0x0000000403e47825 */ /* 0x000fc600078e02d0 */
[----:B---3--:R-:W3:Y:S01]  /*11c5a0*/  LDL.LU R242, [R1+0x1de8] ;  /* 0x001de80001f27983 */ /* 0x008ee20000300800 */
[----:B----4-:R-:W4:Y:S01]  /*11c5b0*/  LDL.LU R239, [R1+0x13f8] ;  /* 0x0013f80001ef7983 */ /* 0x010f220000300800 */
[----:B------:R-:W-:Y:S01]  /*11c5c0*/  ISETP.GE.AND P4, PT, R234, c[0x0][0x17c], PT ;  /* 0x00005f00ea007a0c */ /* 0x000fe20003f86270 */
[----:B------:R-:W-:-:S04]  /*11c5d0*/  IMAD.WIDE R230, R3, 0x4, R14 ;  /* 0x0000000403e67825 */ /* 0x000fc800078e020e */
[C---:B------:R-:W-:Y:S01]  /*11c5e0*/  IMAD.WIDE R232, R3.reuse, 0x4, R12 ;  /* 0x0000000403e87825 */ /* 0x040fe200078e020c */
[----:B------:R-:W-:-:S03]  /*11c5f0*/  IADD3 R234, R3, c[0x0][0x198], RZ ;  /* 0x0000660003ea7a10 */ /* 0x000fc60007ffe0ff */
[----:B------:R-:W-:Y:S01]  /*11c600*/  IMAD.WIDE R2, R3, 0x4, R10 ;  /* 0x0000000403027825 */ /* 0x000fe200078e020a */
[----:B------:R-:W-:Y:S01]  /*11c610*/  ISETP.LT.AND P2, PT, R194, c[0x0][0x178], !P4 ;  /* 0x00005e00c2007a0c */ /* 0x000fe20006741270 */
[----:B------:R1:W-:Y:S02]  /*11c620*/  @P1 STG.E [R228.64], R238 ;  /* 0x000000eee4001986 */ /* 0x0003e4000c101904 */
[----:B------:R-:W-:Y:S02]  /*11c630*/  @P5 STG.E [R230.64], R241 ;  /* 0x000000f1e6005986 */ /* 0x000fe4000c101904 */
[----:B------:R-:W-:Y:S01]  /*11c640*/  @P6 STG.E [R232.64], R240 ;  /* 0x000000f0e8006986 */ /* 0x000fe2000c101904 */
[----:B-1----:R-:W4:Y:S01]  /*11c650*/  LDL.LU R238, [R1+0x1198] ;  /* 0x0011980001ee7983 */ /* 0x002f220000300800 */
[----:B------:R-:W-:-:S03]  /*11c660*/  IMAD.WIDE R228, R234, 0x4, R6 ;  /* 0x00000004eae47825 */ /* 0x000fc600078e0206 */
[----:B------:R1:W-:Y:S04]  /*11c670*/  @P0 STG.E [R2.64], R236 ;  /* 0x000000ec02000986 */ /* 0x0003e8000c101904 */
[----:B-1----:R-:W4:Y:S01]  /*11c680*/  LDL.LU R236, [R1+0x1e3c] ;  /* 0x001e3c0001ec7983 */ /* 0x002f220000300800 */
[----:B------:R-:W4:Y:S02]  /*11c690*/  LDL.LU R248, [R1+0xb48] ;  /* 0x000b480001f87983 */ /* 0x000f240000300800 */
[----:B------:R-:W4:Y:S02]  /*11c6a0*/  LDL.LU R240, [R1+0x6f8] ;  /* 0x0006f80001f07983 */ /* 0x000f240000300800 */
[----:B------:R1:W-:Y:S02]  /*11c6b0*/  @P2 STG.E [R228.64], R237 ;  /* 0x000000ede4002986 */ /* 0x0003e4000c101904 */
[----:B-1----:R-:W4:Y:S01]  /*11c6c0*/  LDL.LU R237, [R1+0x1e7c] ;  /* 0x001e7c0001ed7983 */ /* 0x002f220000300800 */
[----:B------:R-:W-:-:S02]  /*11c6d0*/  ISETP.LT.AND P6, PT, R227, c[0x0][0x178], !P4 ;  /* 0x00005e00e3007a0c */ /* 0x000fc400067c1270 */
[----:B------:R-:W-:Y:S02]  /*11c6e0*/  ISETP.LT.AND P5, PT, R123, c[0x0][0x178], !P4 ;  /* 0x00005e007b007a0c */ /* 0x000fe400067a1270 */
[----:B------:R-:W-:Y:S02]  /*11c6f0*/  ISETP.LT.AND P3, PT, R195, c[0x0][0x178], !P4 ;  /* 0x00005e00c3007a0c */ /* 0x000fe40006761270 */
[----:B------:R-:W-:Y:S01]  /*11c700*/  ISETP.LT.AND P1, PT, R75, c[0x0][0x178], !P4 ;  /* 0x00005e004b007a0c */ /* 0x000fe20006721270 */
[----:B------:R-:W-:-:S04]  /*11c710*/  IMAD.WIDE R2, R234, 0x4, R4 ;  /* 0x00000004ea027825 */ /* 0x000fc800078e0204 */
[----:B------:R-:W-:-:S04]  /*11c720*/  IMAD.WIDE R228, R234, 0x4, R8 ;  /* 0x00000004eae47825 */ /* 0x000fc800078e0208 */
[----:B------:R-:W-:Y:S01]  /*11c730*/  IMAD.WIDE R230, R234, 0x4, R210 ;  /* 0x00000004eae67825 */ /* 0x000fe200078e02d2 */
[----:B------:R-:W-:-:S03]  /*11c740*/  ISETP.LT.AND P2, PT, R139, c[0x0][0x178], !P4 ;  /* 0x00005e008b007a0c */ /* 0x000fc60006741270 */
[C---:B------:R-:W-:Y:S01]  /*11c750*/  IMAD.WIDE R232, R234.reuse, 0x4, R208 ;  /* 0x00000004eae87825 */ /* 0x040fe200078e02d0 */
[----:B------:R-:W4:Y:S03]  /*11c760*/  LDL.LU R241, [R1+0xb4c] ;  /* 0x000b4c0001f17983 */ /* 0x000f260000300800 */
[----:B------:R-:W4:Y:S01]  /*11c770*/  LDL.LU R244, [R1+0x5768] ;  /* 0x0057680001f47983 */ /* 0x000f220000300800 */
[----:B------:R1:W-:Y:S02]  /*11c780*/  @P6 STG.E [R2.64], R249 ;  /* 0x000000f902006986 */ /* 0x0003e4000c101904 */
[----:B-1----:R-:W-:Y:S01]  /*11c790*/  IMAD.WIDE R2, R234, 0x4, R14 ;  /* 0x00000004ea027825 */ /* 0x002fe200078e020e */
[----:B------:R-:W-:-:S03]  /*11c7a0*/  ISETP.GE.AND P0, PT, R235, c[0x0][0x17c], PT ;  /* 0x00005f00eb007a0c */ /* 0x000fc60003f06270 */
[C---:B------:R-:W-:Y:S01]  /*11c7b0*/  IADD3 R235, R234.reuse, c[0x0][0x198], RZ ;  /* 0x00006600eaeb7a10 */ /* 0x040fe20007ffe0ff */
[----:B--2---:R1:W-:Y:S04]  /*11c7c0*/  @P5 STG.E [R228.64], R243 ;  /* 0x000000f3e4005986 */ /* 0x0043e8000c101904 */
[----:B---3--:R2:W-:Y:S01]  /*11c7d0*/  @P3 STG.E [R230.64], R242 ;  /* 0x000000f2e6003986 */ /* 0x0085e2000c101904 */
[----:B----4-:R3:W-:Y:S01]  /*11c7e0*/  @P1 STG.E [R232.64], R239 ;  /* 0x000000efe8001986 */ /* 0x0107e2000c101904 */
[----:B------:R-:W-:Y:S01]  /*11c7f0*/  ISETP.LT.AND P1, PT, R155, c[0x0][0x178], !P4 ;  /* 0x00005e009b007a0c */ /* 0x000fe20006721270 */
[----:B------:R-:W-:Y:S01]  /*11c800*/  ISETP.LT.AND P4, PT, R179, c[0x0][0x178], !P4 ;  /* 0x00005e00b3007a0c */ /* 0x000fe20006781270 */
[----:B-1----:R-:W4:Y:S01]  /*11c810*/  LDL.LU R243, [R1+0x1e0c] ;  /* 0x001e0c0001f37983 */ /* 0x002f220000300800 */
[----:B------:R-:W-:-:S03]  /*11c820*/  IMAD.WIDE R228, R234, 0x4, R10 ;  /* 0x00000004eae47825 */ /* 0x000fc600078e020a */
[----:B--2---:R-:W2:Y:S04]  /*11c830*/  LDL.LU R242, [R1+0x1dec] ;  /* 0x001dec0001f27983 */ /* 0x004ea80000300800 */
[----:B---3--:R-:W3:Y:S01]  /*11c840*/  LDL.LU R239, [R1+0x13fc] ;  /* 0x0013fc0001ef7983 */ /* 0x008ee20000300800 */
[----:B------:R-:W-:Y:S02]  /*11c850*/  ISETP.LT.AND P5, PT, R194, c[0x0][0x178], !P0 ;  /* 0x00005e00c2007a0c */ /* 0x000fe400047a1270 */
[----:B------:R-:W-:Y:S01]  /*11c860*/  ISETP.LT.AND P3, PT, R227, c[0x0][0x178], !P0 ;  /* 0x00005e00e3007a0c */ /* 0x000fe20004761270 */
[----:B------:R1:W-:Y:S02]  /*11c870*/  @P2 STG.E [R2.64], R238 ;  /* 0x000000ee02002986 */ /* 0x0003e4000c101904 */
[----:B-1----:R-:W-:-:S02]  /*11c880*/  IMAD.WIDE R2, R234, 0x4, R12 ;  /* 0x00000004ea027825 */ /* 0x002fc400078e020c */
[----:B------:R-:W3:Y:S02]  /*11c890*/  LDL.LU R238, [R1+0x119c] ;  /* 0x00119c0001ee7983 */ /* 0x000ee40000300800 */
[----:B------:R-:W-:-:S04]  /*11c8a0*/  IMAD.WIDE R230, R235, 0x4, R6 ;  /* 0x00000004ebe67825 */ /* 0x000fc800078e0206 */
[----:B------:R-:W-:Y:S01]  /*11c8b0*/  IMAD.WIDE R232, R235, 0x4, R4 ;  /* 0x00000004ebe87825 */ /* 0x000fe200078e0204 */
[----:B------:R-:W-:Y:S03]  /*11c8c0*/  @P1 STG.E [R2.64], R248 ;  /* 0x000000f802001986 */ /* 0x000fe6000c101904 */
[----:B------:R1:W-:Y:S02]  /*11c8d0*/  @P4 STG.E [R228.64], R240 ;  /* 0x000000f0e4004986 */ /* 0x0003e4000c101904 */
[----:B-1----:R-:W3:Y:S04]  /*11c8e0*/  LDL.LU R240, [R1+0x6fc] ;  /* 0x0006fc0001f07983 */ /* 0x002ee80000300800 */
[----:B------:R1:W-:Y:S01]  /*11c8f0*/  @P5 STG.E [R230.64], R237 ;  /* 0x000000ede6005986 */ /* 0x0003e2000c101904 */
[----:B------:R1:W-:Y:S03]  /*11c900*/  @P3 STG.E [R232.64], R236 ;  /* 0x000000ece8003986 */ /* 0x0003e6000c101904 */
[----:B-1----:R-:W3:Y:S01]  /*11c910*/  LDL.LU R237, [R1+0x1ec8] ;  /* 0x001ec80001ed7983 */ /* 0x002ee20000300800 */
[----:B------:R-:W3:Y:S01]  /*11c920*/  LDL.LU R236, [R1+0x1eb8] ;  /* 0x001eb80001ec7983 */ /* 0x000ee20000300800 */
[----:B------:R-:W-:-:S02]  /*11c930*/  ISETP.LT.AND P6, PT, R123, c[0x0][0x178], !P0 ;  /* 0x00005e007b007a0c */ /* 0x000fc400047c1270 */
[----:B------:R-:W-:Y:S02]  /*11c940*/  ISETP.LT.AND P2, PT, R195, c[0x0][0x178], !P0 ;  /* 0x00005e00c3007a0c */ /* 0x000fe40004741270 */
[----:B------:R-:W-:Y:S01]  /*11c950*/  ISETP.LT.AND P3, PT, R75, c[0x0][0x178], !P0 ;  /* 0x00005e004b007a0c */ /* 0x000fe20004761270 */
[----:B------:R-:W-:Y:S01]  /*11c960*/  IMAD.WIDE R2, R235, 0x4, R8 ;  /* 0x00000004eb027825 */ /* 0x000fe200078e0208 */
[----:B------:R-:W3:Y:S01]  /*11c970*/  LDL.LU R233, [R1+0x576c] ;  /* 0x00576c0001e97983 */ /* 0x000ee20000300800 */
[----:B------:R-:W-:Y:S02]  /*11c980*/  ISETP.LT.AND P4, PT, R139, c[0x0][0x178], !P0 ;  /* 0x00005e008b007a0c */ /* 0x000fe40004781270 */
[----:B------:R-:W-:Y:S01]  /*11c990*/  ISETP.GE.AND P1, PT, R244, c[0x0][0x17c], PT ;  /* 0x00005f00f4007a0c */ /* 0x000fe20003f26270 */
[----:B------:R-:W3:Y:S01]  /*11c9a0*/  LDL.LU R245, [R1+0x1ea8] ;  /* 0x001ea80001f57983 */ /* 0x000ee20000300800 */
[----:B------:R-:W-:Y:S01]  /*11c9b0*/  ISETP.LT.AND P5, PT, R155, c[0x0][0x178], !P0 ;  /* 0x00005e009b007a0c */ /* 0x000fe200047a1270 */
[----:B------:R-:W3:Y:S01]  /*11c9c0*/  LDL.LU R244, [R1+0x1e68] ;  /* 0x001e680001f47983 */ /* 0x000ee20000300800 */
[----:B------:R-:W-:Y:S01]  /*11c9d0*/  IMAD.WIDE R228, R235, 0x4, R210 ;  /* 0x00000004ebe47825 */ /* 0x000fe200078e02d2 */
[----:B------:R-:W-:-:S03]  /*11c9e0*/  ISETP.LT.AND P0, PT, R179, c[0x0][0x178], !P0 ;  /* 0x00005e00b3007a0c */ /* 0x000fc60004701270 */
[----:B------:R-:W3:Y:S02]  /*11c9f0*/  LDL.LU R251, [R1+0x1e18] ;  /* 0x001e180001fb7983 */ /* 0x000ee40000300800 */
[C---:B------:R-:W-:Y:S01]  /*11ca00*/  IMAD.WIDE R230, R235.reuse, 0x4, R12 ;  /* 0x00000004ebe67825 */ /* 0x040fe200078e020c */
[----:B------:R-:W3:Y:S01]  /*11ca10*/  LDL.LU R250, [R1+0x16a8] ;  /* 0x0016a80001fa7983 */ /* 0x000ee20000300800 */
[----:B------:R-:W-:-:S03]  /*11ca20*/  IADD3 R232, R235, c[0x0][0x198], RZ ;  /* 0x00006600ebe87a10 */ /* 0x000fc60007ffe0ff */
[----:B----4-:R1:W-:Y:S04]  /*11ca30*/  @P6 STG.E [R2.64], R243 ;  /* 0x000000f302006986 */ /* 0x0103e8000c101904 */
[----:B--2---:R2:W-:Y:S01]  /*11ca40*/  @P2 STG.E [R228.64], R242 ;  /* 0x000000f2e4002986 */ /* 0x0045e2000c101904 */
[----:B-1----:R-:W-:-:S04]  /*11ca50*/  IMAD.WIDE R2, R235, 0x4, R208 ;  /* 0x00000004eb027825 */ /* 0x002fc800078e02d0 */
[C---:B--2---:R-:W-:Y:S01]  /*11ca60*/  IMAD.WIDE R228, R235.reuse, 0x4, R14 ;  /* 0x00000004ebe47825 */ /* 0x044fe200078e020e */
[----:B---3--:R1:W-:Y:S04]  /*11ca70*/  @P3 STG.E [R2.64], R239 ;  /* 0x000000ef02003986 */ /* 0x0083e8000c101904 */
[----:B-1----:R-:W2:Y:S01]  /*11ca80*/  LDL.LU R239, [R1+0x1698] ;  /* 0x0016980001ef7983 */ /* 0x002ea20000300800 */
[----:B------:R-:W-:Y:S01]  /*11ca90*/  IMAD.WIDE R2, R235, 0x4, R10 ;  /* 0x00000004eb027825 */ /* 0x000fe200078e020a */
[----:B------:R-:W-:Y:S02]  /*11caa0*/  ISETP.LT.AND P6, PT, R194, c[0x0][0x178], !P1 ;  /* 0x00005e00c2007a0c */ /* 0x000fe40004fc1270 */
[----:B------:R-:W-:Y:S01]  /*11cab0*/  @P4 STG.E [R228.64], R238 ;  /* 0x000000eee4004986 */ /* 0x000fe2000c101904 */
[----:B------:R1:W-:Y:S01]  /*11cac0*/  @P5 STG.E [R230.64], R241 ;  /* 0x000000f1e6005986 */ /* 0x0003e2000c101904 */
[----:B------:R-:W-:-:S02]  /*11cad0*/  ISETP.LT.AND P2, PT, R227, c[0x0][0x178], !P1 ;  /* 0x00005e00e3007a0c */ /* 0x000fc40004f41270 */
[----:B-1----:R-:W3:Y:S01]  /*11cae0*/  LDL.LU R241, [R1+0x1398] ;  /* 0x0013980001f17983 */ /* 0x002ee20000300800 */
[----:B------:R-:W-:-:S04]  /*11caf0*/  IMAD.WIDE R228, R232, 0x4, R6 ;  /* 0x00000004e8e47825 */ /* 0x000fc800078e0206 */
[----:B------:R-:W-:Y:S01]  /*11cb00*/  IMAD.WIDE R230, R232, 0x4, R4 ;  /* 0x00000004e8e67825 */ /* 0x000fe200078e0204 */
[----:B------:R1:W-:Y:S04]  /*11cb10*/  @P0 STG.E [R2.64], R240 ;  /* 0x000000f002000986 */ /* 0x0003e8000c101904 */
[----:B-1----:R-:W4:Y:S01]  /*11cb20*/  LDL.LU R240, [R1+0x1ecc] ;  /* 0x001ecc0001f07983 */ /* 0x002f220000300800 */
[----:B------:R-:W4:Y:S02]  /*11cb30*/  LDL.LU R249, [R1+0x1ebc] ;  /* 0x001ebc0001f97983 */ /* 0x000f240000300800 */
[----:B------:R-:W4:Y:S02]  /*11cb40*/  LDL.LU R248, [R1+0x1eac] ;  /* 0x001eac0001f87983 */ /* 0x000f240000300800 */
[----:B------:R-:W4:Y:S01]  /*11cb50*/  LDL.LU R243, [R1+0x1e6c] ;  /* 0x001e6c0001f37983 */ /* 0x000f220000300800 */
[----:B------:R1:W-:Y:S04]  /*11cb60*/  @P6 STG.E [R228.64], R237 ;  /* 0x000000ede4006986 */ /* 0x0003e8000c101904 */
[----:B------:R-:W4:Y:S01]  /*11cb70*/  LDL.LU R242, [R1+0x1e1c] ;  /* 0x001e1c0001f27983 */ /* 0x000f220000300800 */
[----:B------:R1:W-:Y:S03]  /*11cb80*/  @P2 STG.E [R230.64], R236 ;  /* 0x000000ece6002986 */ /* 0x0003e6000c101904 */
[----:B-1----:R-:W4:Y:S01]  /*11cb90*/  LDL.LU R237, [R1+0x16ac] ;  /* 0x0016ac0001ed7983 */ /* 0x002f220000300800 */
[----:B------:R-:W4:Y:S01]  /*11cba0*/  LDL.LU R236, [R1+0x169c] ;  /* 0x00169c0001ec7983 */ /* 0x000f220000300800 */
[----:B------:R-:W-:-:S02]  /*11cbb0*/  ISETP.LT.AND P5, PT, R123, c[0x0][0x178], !P1 ;  /* 0x00005e007b007a0c */ /* 0x000fc40004fa1270 */
[----:B------:R-:W-:Y:S02]  /*11cbc0*/  ISETP.LT.AND P4, PT, R195, c[0x0][0x178], !P1 ;  /* 0x00005e00c3007a0c */ /* 0x000fe40004f81270 */
[----:B------:R-:W-:Y:S01]  /*11cbd0*/  ISETP.LT.AND P3, PT, R75, c[0x0][0x178], !P1 ;  /* 0x00005e004b007a0c */ /* 0x000fe20004f61270 */
[----:B------:R-:W-:Y:S01]  /*11cbe0*/  IMAD.WIDE R2, R232, 0x4, R8 ;  /* 0x00000004e8027825 */ /* 0x000fe200078e0208 */
[----:B------:R-:W-:-:S03]  /*11cbf0*/  ISETP.LT.AND P2, PT, R139, c[0x0][0x178], !P1 ;  /* 0x00005e008b007a0c */ /* 0x000fc60004f41270 */
[----:B------:R-:W-:Y:S01]  /*11cc00*/  IMAD.WIDE R228, R232, 0x4, R210 ;  /* 0x00000004e8e47825 */ /* 0x000fe200078e02d2 */
[----:B------:R-:W-:-:S03]  /*11cc10*/  ISETP.LT.AND P6, PT, R155, c[0x0][0x178], !P1 ;  /* 0x00005e009b007a0c */ /* 0x000fc60004fc1270 */
[----:B------:R-:W-:Y:S01]  /*11cc20*/  IMAD.WIDE R230, R232, 0x4, R208 ;  /* 0x00000004e8e67825 */ /* 0x000fe200078e02d0 */
[----:B------:R-:W4:Y:S01]  /*11cc30*/  LDL.LU R238, [R1+0x577c] ;  /* 0x00577c0001ee7983 */ /* 0x000f220000300800 */
[----:B------:R-:W-:Y:S02]  /*11cc40*/  ISETP.GE.AND P0, PT, R233, c[0x0][0x17c], PT ;  /* 0x00005f00e9007a0c */ /* 0x000fe40003f06270 */
[----:B------:R-:W4:Y:S01]  /*11cc50*/  LDL.LU R235, [R1+0x5774] ;  /* 0x0057740001eb7983 */ /* 0x000f220000300800 */
[----:B------:R-:W-:Y:S01]  /*11cc60*/  ISETP.LT.AND P1, PT, R179, c[0x0][0x178], !P1 ;  /* 0x00005e00b3007a0c */ /* 0x000fe20004f21270 */
[----:B------:R1:W-:Y:S01]  /*11cc70*/  @P5 STG.E [R2.64], R245 ;  /* 0x000000f502005986 */ /* 0x0003e2000c101904 */
[----:B------:R-:W-:Y:S02]  /*11cc80*/  @P4 STG.E [R228.64], R244 ;  /* 0x000000f4e4004986 */ /* 0x000fe4000c101904 */
[----:B------:R1:W-:Y:S01]  /*11cc90*/  @P3 STG.E [R230.64], R251 ;  /* 0x000000fbe6003986 */ /* 0x0003e2000c101904 */
[----:B------:R-:W-:-:S02]  /*11cca0*/  ISETP.LT.AND P3, PT, R194, c[0x0][0x178], !P0 ;  /* 0x00005e00c2007a0c */ /* 0x000fc40004761270 */
[C---:B------:R-:W-:Y:S02]  /*11ccb0*/  IADD3 R234, R232.reuse, c[0x0][0x198], RZ ;  /* 0x00006600e8ea7a10 */ /* 0x040fe40007ffe0ff */
[----:B------:R-:W-:Y:S01]  /*11ccc0*/  ISETP.LT.AND P4, PT, R227, c[0x0][0x178], !P0 ;  /* 0x00005e00e3007a0c */ /* 0x000fe20004781270 */
[----:B-1----:R-:W-:-:S04]  /*11ccd0*/  IMAD.WIDE R2, R232, 0x4, R12 ;  /* 0x00000004e8027825 */ /* 0x002fc800078e020c */
[----:B------:R-:W-:-:S04]  /*11cce0*/  IMAD.WIDE R230, R232, 0x4, R14 ;  /* 0x00000004e8e67825 */ /* 0x000fc800078e020e */
[----:B------:R-:W-:Y:S01]  /*11ccf0*/  IMAD.WIDE R228, R232, 0x4, R10 ;  /* 0x00000004e8e47825 */ /* 0x000fe200078e020a */
[----:B------:R1:W-:Y:S01]  /*11cd00*/  @P2 STG.E [R230.64], R250 ;  /* 0x000000fae6002986 */ /* 0x0003e2000c101904 */
[----:B------:R-:W-:Y:S02]  /*11cd10*/  ISETP.LT.AND P5, PT, R195, c[0x0][0x178], !P0 ;  /* 0x00005e00c3007a0c */ /* 0x000fe400047a1270 */
[----:B------:R-:W-:Y:S01]  /*11cd20*/  ISETP.LT.AND P2, PT, R75, c[0x0][0x178], !P0 ;  /* 0x00005e004b007a0c */ /* 0x000fe20004741270 */
[----:B------:R-:W-:-:S04]  /*11cd30*/  IMAD.WIDE R232, R234, 0x4, R14 ;  /* 0x00000004eae87825 */ /* 0x000fc800078e020e */
[C---:B-1----:R-:W-:Y:S01]  /*11cd40*/  IMAD.WIDE R230, R234.reuse, 0x4, R208 ;  /* 0x00000004eae67825 */ /* 0x042fe200078e02d0 */
[----:B--2---:R1:W-:Y:S01]  /*11cd50*/  @P6 STG.E [R2.64], R239 ;  /* 0x000000ef02006986 */ /* 0x0043e2000c101904 */
[----:B------:R-:W-:Y:S02]  /*11cd60*/  ISETP.LT.AND P6, PT, R123, c[0x0][0x178], !P0 ;  /* 0x00005e007b007a0c */ /* 0x000fe400047c1270 */
[----:B-1----:R-:W-:Y:S01]  /*11cd70*/  IMAD.WIDE R2, R234, 0x4, R6 ;  /* 0x00000004ea027825 */ /* 0x002fe200078e0206 */
[----:B------:R-:W2:Y:S04]  /*11cd80*/  LDL.LU R239, [R1+0x139c] ;  /* 0x00139c0001ef7983 */ /* 0x000ea80000300800 */
[----:B---3--:R1:W-:Y:S01]  /*11cd90*/  @P1 STG.E [R228.64], R241 ;  /* 0x000000f1e4001986 */ /* 0x0083e2000c101904 */
[----:B------:R-:W-:-:S03]  /*11cda0*/  ISETP.LT.AND P1, PT, R139, c[0x0][0x178], !P0 ;  /* 0x00005e008b007a0c */ /* 0x000fc60004721270 */
[----:B-1----:R-:W3:Y:S01]  /*11cdb0*/  LDL.LU R241, [R1+0x1c50] ;  /* 0x001c500001f17983 */ /* 0x002ee20000300800 */
[----:B------:R-:W-:-:S03]  /*11cdc0*/  IMAD.WIDE R228, R234, 0x4, R4 ;  /* 0x00000004eae47825 */ /* 0x000fc600078e0204 */
[----:B----4-:R1:W-:Y:S02]  /*11cdd0*/  @P3 STG.E [R2.64], R240 ;  /* 0x000000f002003986 */ /* 0x0103e4000c101904 */
[----:B------:R4:W-:Y:S01]  /*11cde0*/  @P4 STG.E [R228.64], R249 ;  /* 0x000000f9e4004986 */ /* 0x0009e2000c101904 */
[----:B------:R-:W-:Y:S01]  /*11cdf0*/  ISETP.LT.AND P4, PT, R155, c[0x0][0x178], !P0 ;  /* 0x00005e009b007a0c */ /* 0x000fe20004781270 */
[----:B-1----:R-:W3:Y:S01]  /*11ce00*/  LDL.LU R240, [R1+0x500] ;  /* 0x0005000001f07983 */ /* 0x002ee20000300800 */
[----:B------:R-:W-:-:S04]  /*11ce10*/  IMAD.WIDE R2, R234, 0x4, R8 ;  /* 0x00000004ea027825 */ /* 0x000fc800078e0208 */
[C---:B----4-:R-:W-:Y:S01]  /*11ce20*/  IMAD.WIDE R228, R234.reuse, 0x4, R210 ;  /* 0x00000004eae47825 */ /* 0x050fe200078e02d2 */
[----:B------:R1:W-:Y:S04]  /*11ce30*/  @P6 STG.E [R2.64], R248 ;  /* 0x000000f802006986 */ /* 0x0003e8000c101904 */
[----:B------:R-:W-:Y:S02]  /*11ce40*/  @P5 STG.E [R228.64], R243 ;  /* 0x000000f3e4005986 */ /* 0x000fe4000c101904 */
[----:B------:R-:W-:Y:S02]  /*11ce50*/  @P2 STG.E [R230.64], R242 ;  /* 0x000000f2e6002986 */ /* 0x000fe4000c101904 */
[----:B------:R4:W-:Y:S02]  /*11ce60*/  @P1 STG.E [R232.64], R237 ;  /* 0x000000ede8001986 */ /* 0x0009e4000c101904 */
[----:B-1----:R-:W-:Y:S01]  /*11ce70*/  IMAD.WIDE R2, R234, 0x4, R12 ;  /* 0x00000004ea027825 */ /* 0x002fe200078e020c */
[----:B----4-:R-:W4:Y:S04]  /*11ce80*/  LDL.LU R237, [R1+0x1c54] ;  /* 0x001c540001ed7983 */ /* 0x010f280000300800 */
[----:B------:R1:W-:Y:S04]  /*11ce90*/  @P4 STG.E [R2.64], R236 ;  /* 0x000000ec02004986 */ /* 0x0003e8000c101904 */
[----:B-1----:R-:W4:Y:S01]  /*11cea0*/  LDL.LU R236, [R1+0x504] ;  /* 0x0005040001ec7983 */ /* 0x002f220000300800 */
[----:B------:R-:W-:-:S02]  /*11ceb0*/  ISETP.GE.AND P3, PT, R235, c[0x0][0x17c], PT ;  /* 0x00005f00eb007a0c */ /* 0x000fc40003f66270 */
[----:B------:R-:W-:Y:S02]  /*11cec0*/  ISETP.LT.AND P0, PT, R179, c[0x0][0x178], !P0 ;  /* 0x00005e00b3007a0c */ /* 0x000fe40004701270 */
[----:B------:R-:W-:Y:S02]  /*11ced0*/  ISETP.LT.AND P1, PT, R194, c[0x0][0x178], !P3 ;  /* 0x00005e00c2007a0c */ /* 0x000fe40005f21270 */
[----:B------:R-:W-:Y:S02]  /*11cee0*/  ISETP.LT.AND P5, PT, R227, c[0x0][0x178], !P3 ;  /* 0x00005e00e3007a0c */ /* 0x000fe40005fa1270 */
[----:B------:R-:W-:Y:S01]  /*11cef0*/  ISETP.LT.AND P2, PT, R123, c[0x0][0x178], !P3 ;  /* 0x00005e007b007a0c */ /* 0x000fe20005f41270 */
[C---:B------:R-:W-:Y:S02]  /*11cf00*/  IADD3 R235, R234.reuse, c[0x0][0x198], RZ ;  /* 0x00006600eaeb7a10 */ /* 0x040fe40007ffe0ff */
[----:B------:R-:W-:Y:S01]  /*11cf10*/  IMAD.WIDE R2, R234, 0x4, R10 ;  /* 0x00000004ea027825 */ /* 0x000fe200078e020a */
[----:B------:R-:W-:-:S02]  /*11cf20*/  ISETP.LT.AND P4, PT, R195, c[0x0][0x178], !P3 ;  /* 0x00005e00c3007a0c */ /* 0x000fc40005f81270 */
[----:B------:R-:W-:Y:S01]  /*11cf30*/  ISETP.LT.AND P6, PT, R75, c[0x0][0x178], !P3 ;  /* 0x00005e004b007a0c */ /* 0x000fe20005fc1270 */
[----:B------:R-:W4:Y:S01]  /*11cf40*/  LDL.LU R234, [R1+0x5784] ;  /* 0x0057840001ea7983 */ /* 0x000f220000300800 */
[----:B------:R-:W-:-:S04]  /*11cf50*/  IMAD.WIDE R228, R235, 0x4, R6 ;  /* 0x00000004ebe47825 */ /* 0x000fc800078e0206 */
[----:B------:R-:W-:-:S04]  /*11cf60*/  IMAD.WIDE R230, R235, 0x4, R4 ;  /* 0x00000004ebe67825 */ /* 0x000fc800078e0204 */
[C---:B------:R-:W-:Y:S01]  /*11cf70*/  IMAD.WIDE R232, R235.reuse, 0x4, R8 ;  /* 0x00000004ebe87825 */ /* 0x040fe200078e0208 */
[----:B--2---:R1:W-:Y:S01]  /*11cf80*/  @P0 STG.E [R2.64], R239 ;  /* 0x000000ef02000986 */ /* 0x0043e2000c101904 */
[----:B------:R-:W-:Y:S02]  /*11cf90*/  ISETP.GE.AND P0, PT, R238, c[0x0][0x17c], PT ;  /* 0x00005f00ee007a0c */ /* 0x000fe40003f06270 */
[----:B-1----:R-:W-:Y:S01]  /*11cfa0*/  IMAD.WIDE R2, R235, 0x4, R210 ;  /* 0x00000004eb027825 */ /* 0x002fe200078e02d2 */
[----:B---3--:R1:W-:Y:S01]  /*11cfb0*/  @P1 STG.E [R228.64], R241 ;  /* 0x000000f1e4001986 */ /* 0x0083e2000c101904 */
[----:B------:R-:W-:Y:S02]  /*11cfc0*/  ISETP.LT.AND P1, PT, R155, c[0x0][0x178], !P3 ;  /* 0x00005e009b007a0c */ /* 0x000fe40005f21270 */
[----:B-1----:R-:W-:Y:S01]  /*11cfd0*/  IMAD.WIDE R228, R235, 0x4, R208 ;  /* 0x00000004ebe47825 */ /* 0x002fe200078e02d0 */
[----:B------:R-:W2:Y:S04]  /*11cfe0*/  LDL.LU R241, [R1+0x13b0] ;  /* 0x0013b00001f17983 */ /* 0x000ea80000300800 */
[----:B------:R-:W-:Y:S01]  /*11cff0*/  @P5 STG.E [R230.64], R240 ;  /* 0x000000f0e6005986 */ /* 0x000fe2000c101904 */
[----:B------:R1:W-:Y:S01]  /*11d000*/  @P2 STG.E [R232.64], R28 ;  /* 0x0000001ce8002986 */ /* 0x0003e2000c101904 */
[----:B------:R-:W-:Y:S01]  /*11d010*/  ISETP.LT.AND P2, PT, R139, c[0x0][0x178], !P3 ;  /* 0x00005e008b007a0c */ /* 0x000fe20005f41270 */
[----:B------:R-:W-:Y:S01]  /*11d020*/  ISETP.LT.AND P3, PT, R179, c[0x0][0x178], !P3 ;  /* 0x00005e00b3007a0c */ /* 0x000fe20005f61270 */
[----:B------:R3:W-:Y:S01]  /*11d030*/  @P4 STG.E [R2.64], R44 ;  /* 0x0000002c02004986 */ /* 0x0007e2000c101904 */
[----:B------:R-:W-:Y:S01]  /*11d040*/  ISETP.LT.AND P4, PT, R194, c[0x0][0x178], !P0 ;  /* 0x00005e00c2007a0c */ /* 0x000fe20004781270 */
[----:B------:R3:W-:Y:S01]  /*11d050*/  @P6 STG.E [R228.64], R60 ;  /* 0x0000003ce4006986 */ /* 0x0007e2000c101904 */
[----:B------:R-:W-:-:S02]  /*11d060*/  ISETP.LT.AND P6, PT, R227, c[0x0][0x178], !P0 ;  /* 0x00005e00e3007a0c */ /* 0x000fc400047c1270 */
[C---:B-1----:R-:W-:Y:S01]  /*11d070*/  IADD3 R28, R235.reuse, c[0x0][0x198], RZ ;  /* 0x00006600eb1c7a10 */ /* 0x042fe20007ffe0ff */
[----:B---3--:R-:W-:-:S04]  /*11d080*/  IMAD.WIDE R2, R235, 0x4, R12 ;  /* 0x00000004eb027825 */ /* 0x008fc800078e020c */
[----:B------:R-:W-:-:S04]  /*11d090*/  IMAD.WIDE R228, R235, 0x4, R14 ;  /* 0x00000004ebe47825 */ /* 0x000fc800078e020e */
[----:B------:R-:W-:-:S04]  /*11d0a0*/  IMAD.WIDE R230, R235, 0x4, R10 ;  /* 0x00000004ebe67825 */ /* 0x000fc800078e020a */
[C---:B------:R-:W-:Y:S01]  /*11d0b0*/  IMAD.WIDE R232, R28.reuse, 0x4, R6 ;  /* 0x000000041ce87825 */ /* 0x040fe200078e0206 */
[----:B------:R-:W-:Y:S03]  /*11d0c0*/  @P2 STG.E [R228.64], R84 ;  /* 0x00000054e4002986 */ /* 0x000fe6000c101904 */
[----:B------:R1:W-:Y:S02]  /*11d0d0*/  @P1 STG.E [R2.64], R100 ;  /* 0x0000006402001986 */ /* 0x0003e4000c101904 */
[----:B------:R-:W-:Y:S02]  /*11d0e0*/  @P3 STG.E [R230.64], R116 ;  /* 0x00000074e6003986 */ /* 0x000fe4000c101904 */
[----:B----4-:R-:W-:Y:S02]  /*11d0f0*/  @P4 STG.E [R232.64], R237 ;  /* 0x000000ede8004986 */ /* 0x010fe4000c101904 */
[----:B-1----:R-:W-:-:S05]  /*11d100*/  IMAD.WIDE R2, R28, 0x4, R4 ;  /* 0x000000041c027825 */ /* 0x002fca00078e0204 */
[----:B------:R1:W-:Y:S04]  /*11d110*/  @P6 STG.E [R2.64], R236 ;  /* 0x000000ec02006986 */ /* 0x0003e8000c101904 */
[----:B-1----:R-:W3:Y:S01]  /*11d120*/  LDL.LU R236, [R1+0x4f0] ;  /* 0x0004f00001ec7983 */ /* 0x002ee20000300800 */
[----:B------:R-:W4:Y:S02]  /*11d130*/  LDL.LU R116, [R1+0x5788] ;  /* 0x0057880001747983 */ /* 0x000f240000300800 */
[----:B------:R-:W4:Y:S02]  /*11d140*/  LDL.LU R100, [R1+0x578c] ;  /* 0x00578c0001647983 */ /* 0x000f240000300800 */
        /* <DEDUP_REMOVED lines=8> */
[----:B------:R-:W4:Y:S01]  /*11d1d0*/  LDL.LU R237, [R1+0x4f4] ;  /* 0x0004f40001ed7983 */ /* 0x000f220000300800 */
[----:B------:R-:W-:Y:S02]  /*11d1e0*/  ISETP.LT.AND P0, PT, R179, c[0x0][0x178], !P0 ;  /* 0x00005e00b3007a0c */ /* 0x000fe40004701270 */
[----:B------:R-:W-:Y:S01]  /*11d1f0*/  ISETP.GE.AND P1, PT, R234, c[0x0][0x17c], PT ;  /* 0x00005f00ea007a0c */ /* 0x000fe20003f26270 */
[----:B------:R1:W-:Y:S01]  /*11d200*/  @P5 STG.E [R228.64], R29 ;  /* 0x0000001de4005986 */ /* 0x0003e2000c101904 */
[----:B------:R1:W-:Y:S02]  /*11d210*/  @P2 STG.E [R2.64], R45 ;  /* 0x0000002d02002986 */ /* 0x0003e4000c101904 */
[----:B------:R-:W-:Y:S01]  /*11d220*/  ISETP.LT.AND P5, PT, R194, c[0x0][0x178], !P1 ;  /* 0x00005e00c2007a0c */ /* 0x000fe20004fa1270 */
[----:B------:R-:W-:-:S04]  /*11d230*/  IMAD.WIDE R230, R28, 0x4, R14 ;  /* 0x000000041ce67825 */ /* 0x000fc800078e020e */
[----:B------:R-:W-:-:S04]  /*11d240*/  IMAD.WIDE R232, R28, 0x4, R12 ;  /* 0x000000041ce87825 */ /* 0x000fc800078e020c */
[C---:B-1----:R-:W-:Y:S01]  /*11d250*/  IMAD.WIDE R228, R28.reuse, 0x4, R208 ;  /* 0x000000041ce47825 */ /* 0x042fe200078e02d0 */
[----:B------:R-:W-:-:S03]  /*11d260*/  IADD3 R84, R28, c[0x0][0x198], RZ ;  /* 0x000066001c547a10 */ /* 0x000fc60007ffe0ff */
[----:B------:R-:W-:Y:S01]  /*11d270*/  IMAD.WIDE R2, R28, 0x4, R10 ;  /* 0x000000041c027825 */ /* 0x000fe200078e020a */
[----:B------:R-:W-:Y:S01]  /*11d280*/  @P3 STG.E [R228.64], R61 ;  /* 0x0000003de4003986 */ /* 0x000fe2000c101904 */
[----:B------:R-:W-:Y:S02]  /*11d290*/  ISETP.LT.AND P3, PT, R227, c[0x0][0x178], !P1 ;  /* 0x00005e00e3007a0c */ /* 0x000fe40004f61270 */
[----:B------:R-:W-:Y:S02]  /*11d2a0*/  @P6 STG.E [R230.64], R85 ;  /* 0x00000055e6006986 */ /* 0x000fe4000c101904 */
[----:B------:R-:W-:Y:S02]  /*11d2b0*/  @P4 STG.E [R232.64], R101 ;  /* 0x00000065e8004986 */ /* 0x000fe4000c101904 */
[C---:B------:R-:W-:Y:S01]  /*11d2c0*/  IMAD.WIDE R28, R84.reuse, 0x4, R6 ;  /* 0x00000004541c7825 */ /* 0x040fe200078e0206 */
[----:B------:R1:W-:Y:S03]  /*11d2d0*/  @P0 STG.E [R2.64], R117 ;  /* 0x0000007502000986 */ /* 0x0003e6000c101904 */
[----:B-1----:R-:W-:Y:S01]  /*11d2e0*/  IMAD.WIDE R2, R84, 0x4, R4 ;  /* 0x0000000454027825 */ /* 0x002fe200078e0204 */
[----:B--2---:R-:W-:Y:S04]  /*11d2f0*/  @P5 STG.E [R28.64], R241 ;  /* 0x000000f11c005986 */ /* 0x004fe8000c101904 */
[----:B---3--:R1:W-:Y:S04]  /*11d300*/  @P3 STG.E [R2.64], R236 ;  /* 0x000000ec02003986 */ /* 0x0083e8000c101904 */
[----:B-1----:R-:W2:Y:S01]  /*11d310*/  LDL.LU R236, [R1+0x1170] ;  /* 0x0011700001ec7983 */ /* 0x002ea20000300800 */
[----:B------:R-:W-:-:S02]  /*11d320*/  ISETP.LT.AND P2, PT, R123, c[0x0][0x178], !P1 ;  /* 0x00005e007b007a0c */ /* 0x000fc40004f41270 */
[----:B------:R-:W-:Y:S02]  /*11d330*/  ISETP.LT.AND P6, PT, R195, c[0x0][0x178], !P1 ;  /* 0x00005e00c3007a0c */ /* 0x000fe40004fc1270 */
[----:B------:R-:W-:Y:S02]  /*11d340*/  ISETP.LT.AND P4, PT, R75, c[0x0][0x178], !P1 ;  /* 0x00005e004b007a0c */ /* 0x000fe40004f81270 */
[----:B------:R-:W-:Y:S02]  /*11d350*/  ISETP.LT.AND P0, PT, R139, c[0x0][0x178], !P1 ;  /* 0x00005e008b007a0c */ /* 0x000fe40004f01270 */
[----:B------:R-:W-:Y:S01]  /*11d360*/  ISETP.LT.AND P5, PT, R155, c[0x0][0x178], !P1 ;  /* 0x00005e009b007a0c */ /* 0x000fe20004fa1270 */
[----:B------:R-:W-:Y:S01]  /*11d370*/  IMAD.WIDE R28, R84, 0x4, R8 ;  /* 0x00000004541c7825 */ /* 0x000fe200078e0208 */
[----:B----4-:R-:W-:-:S03]  /*11d380*/  ISETP.GE.AND P3, PT, R116, c[0x0][0x17c], PT ;  /* 0x00005f0074007a0c */ /* 0x010fc60003f66270 */
[----:B------:R-:W-:Y:S01]  /*11d390*/  IMAD.WIDE R44, R84, 0x4, R210 ;  /* 0x00000004542c7825 */ /* 0x000fe200078e02d2 */
[----:B------:R-:W-:-:S03]  /*11d3a0*/  ISETP.LT.AND P1, PT, R179, c[0x0][0x178], !P1 ;  /* 0x00005e00b3007a0c */ /* 0x000fc60004f21270 */
[----:B------:R-:W-:-:S04]  /*11d3b0*/  IMAD.WIDE R60, R84, 0x4, R208 ;  /* 0x00000004543c7825 */ /* 0x000fc800078e02d0 */
[----:B------:R-:W-:Y:S01]  /*11d3c0*/  IMAD.WIDE R2, R84, 0x4, R14 ;  /* 0x0000000454027825 */ /* 0x000fe200078e020e */
[----:B------:R1:W-:Y:S01]  /*11d3d0*/  @P2 STG.E [R28.64], R24 ;  /* 0x000000181c002986 */ /* 0x0003e2000c101904 */
[----:B------:R-:W-:Y:S02]  /*11d3e0*/  ISETP.LT.AND P2, PT, R194, c[0x0][0x178], !P3 ;  /* 0x00005e00c2007a0c */ /* 0x000fe40005f41270 */
[----:B------:R-:W-:Y:S02]  /*11d3f0*/  @P6 STG.E [R44.64], R40 ;  /* 0x000000282c006986 */ /* 0x000fe4000c101904 */
[----:B------:R3:W-:Y:S01]  /*11d400*/  @P4 STG.E [R60.64], R56 ;  /* 0x000000383c004986 */ /* 0x0007e2000c101904 */
[----:B------:R4:W-:Y:S01]  /*11d410*/  @P0 STG.E [R2.64], R80 ;  /* 0x0000005002000986 */ /* 0x0009e2000c101904 */
[C---:B-1----:R-:W-:Y:S01]  /*11d420*/  IMAD.WIDE R28, R84.reuse, 0x4, R12 ;  /* 0x00000004541c7825 */ /* 0x042fe200078e020c */
[C---:B------:R-:W-:Y:S02]  /*11d430*/  IADD3 R24, R84.reuse, c[0x0][0x198], RZ ;  /* 0x0000660054187a10 */ /* 0x040fe40007ffe0ff */
[----:B---3--:R-:W3:Y:S04]  /*11d440*/  LDL.LU R56, [R1+0x5798] ;  /* 0x0057980001387983 */ /* 0x008ee80000300800 */
[----:B------:R1:W-:Y:S01]  /*11d450*/  @P5 STG.E [R28.64], R96 ;  /* 0x000000601c005986 */ /* 0x0003e2000c101904 */
[----:B----4-:R-:W-:-:S05]  /*11d460*/  IMAD.WIDE R2, R84, 0x4, R10 ;  /* 0x0000000454027825 */ /* 0x010fca00078e020a */
[----:B------:R-:W-:Y:S01]  /*11d470*/  @P1 STG.E [R2.64], R112 ;  /* 0x0000007002001986 */ /* 0x000fe2000c101904 */
[----:B-1----:R-:W-:-:S05]  /*11d480*/  IMAD.WIDE R28, R24, 0x4, R6 ;  /* 0x00000004181c7825 */ /* 0x002fca00078e0206 */
[----:B------:R1:W-:Y:S01]  /*11d490*/  @P2 STG.E [R28.64], R240 ;  /* 0x000000f01c002986 */ /* 0x0003e2000c101904 */
[----:B------:R-:W-:-:S03]  /*11d4a0*/  ISETP.LT.AND P4, PT, R227, c[0x0][0x178], !P3 ;  /* 0x00005e00e3007a0c */ /* 0x000fc60005f81270 */
[----:B-1----:R-:W4:Y:S01]  /*11d4b0*/  LDL.LU R240, [R1+0x310] ;  /* 0x0003100001f07983 */ /* 0x002f220000300800 */
[----:B------:R-:W-:Y:S02]  /*11d4c0*/  ISETP.LT.AND P0, PT, R123, c[0x0][0x178], !P3 ;  /* 0x00005e007b007a0c */ /* 0x000fe40005f01270 */
[----:B------:R-:W-:Y:S01]  /*11d4d0*/  ISETP.LT.AND P5, PT, R195, c[0x0][0x178], !P3 ;  /* 0x00005e00c3007a0c */ /* 0x000fe20005fa1270 */
[----:B------:R-:W-:Y:S01]  /*11d4e0*/  IMAD.WIDE R44, R24, 0x4, R4 ;  /* 0x00000004182c7825 */ /* 0x000fe200078e0204 */
[----:B------:R-:W-:-:S03]  /*11d4f0*/  ISETP.LT.AND P6, PT, R75, c[0x0][0x178], !P3 ;  /* 0x00005e004b007a0c */ /* 0x000fc60005fc1270 */
[----:B------:R-:W-:Y:S02]  /*11d500*/  IMAD.WIDE R2, R24, 0x4, R8 ;  /* 0x0000000418027825 */ /* 0x000fe400078e0208 */
[----:B------:R1:W-:Y:S01]  /*11d510*/  @P4 STG.E [R44.64], R237 ;  /* 0x000000ed2c004986 */ /* 0x0003e2000c101904 */
[----:B------:R-:W-:Y:S02]  /*11d520*/  ISETP.LT.AND P4, PT, R139, c[0x0][0x178], !P3 ;  /* 0x00005e008b007a0c */ /* 0x000fe40005f81270 */
[----:B------:R-:W-:Y:S01]  /*11d530*/  ISETP.GE.AND P1, PT, R100, c[0x0][0x17c], PT ;  /* 0x00005f0064007a0c */ /* 0x000fe20003f26270 */
[----:B------:R-:W-:Y:S01]  /*11d540*/  IMAD.WIDE R28, R24, 0x4, R210 ;  /* 0x00000004181c7825 */ /* 0x000fe200078e02d2 */
[----:B------:R-:W-:-:S03]  /*11d550*/  ISETP.LT.AND P2, PT, R155, c[0x0][0x178], !P3 ;  /* 0x00005e009b007a0c */ /* 0x000fc60005f41270 */
[----:B------:R-:W-:Y:S01]  /*11d560*/  ISETP.LT.AND P3, PT, R179, c[0x0][0x178], !P3 ;  /* 0x00005e00b3007a0c */ /* 0x000fe20005f61270 */
[----:B------:R1:W-:Y:S01]  /*11d570*/  @P0 STG.E [R2.64], R25 ;  /* 0x0000001902000986 */ /* 0x0003e2000c101904 */
[----:B------:R-:W-:-:S03]  /*11d580*/  ISETP.LT.AND P0, PT, R194, c[0x0][0x178], !P1 ;  /* 0x00005e00c2007a0c */ /* 0x000fc60004f01270 */
[----:B-1----:R-:W4:Y:S01]  /*11d590*/  LDL.LU R237, [R1+0x1174] ;  /* 0x0011740001ed7983 */ /* 0x002f220000300800 */
[----:B------:R-:W-:-:S04]  /*11d5a0*/  IMAD.WIDE R44, R24, 0x4, R208 ;  /* 0x00000004182c7825 */ /* 0x000fc800078e02d0 */
[----:B------:R1:W-:Y:S02]  /*11d5b0*/  @P5 STG.E [R28.64], R41 ;  /* 0x000000291c005986 */ /* 0x0003e4000c101904 */
[C---:B------:R-:W-:Y:S01]  /*11d5c0*/  IMAD.WIDE R2, R24.reuse, 0x4, R14 ;  /* 0x0000000418027825 */ /* 0x040fe200078e020e */
[----:B------:R-:W-:Y:S03]  /*11d5d0*/  @P6 STG.E [R44.64], R57 ;  /* 0x000000392c006986 */ /* 0x000fe6000c101904 */
[----:B-1----:R-:W-:-:S04]  /*11d5e0*/  IMAD.WIDE R28, R24, 0x4, R12 ;  /* 0x00000004181c7825 */ /* 0x002fc800078e020c */
[C---:B------:R-:W-:Y:S01]  /*11d5f0*/  IMAD.WIDE R40, R24.reuse, 0x4, R10 ;  /* 0x0000000418287825 */ /* 0x040fe200078e020a */
[----:B------:R-:W-:Y:S01]  /*11d600*/  IADD3 R24, R24, c[0x0][0x198], RZ ;  /* 0x0000660018187a10 */ /* 0x000fe20007ffe0ff */
[----:B------:R1:W-:Y:S02]  /*11d610*/  @P4 STG.E [R2.64], R81 ;  /* 0x0000005102004986 */ /* 0x0003e4000c101904 */
[----:B------:R-:W-:Y:S02]  /*11d620*/  @P2 STG.E [R28.64], R97 ;  /* 0x000000611c002986 */ /* 0x000fe4000c101904 */
[----:B------:R-:W-:Y:S02]  /*11d630*/  @P3 STG.E [R40.64], R113 ;  /* 0x0000007128003986 */ /* 0x000fe4000c101904 */
[----:B-1----:R-:W-:-:S05]  /*11d640*/  IMAD.WIDE R2, R24, 0x4, R6 ;  /* 0x0000000418027825 */ /* 0x002fca00078e0206 */
[----:B--2---:R1:W-:Y:S04]  /*11d650*/  @P0 STG.E [R2.64], R236 ;  /* 0x000000ec02000986 */ /* 0x0043e8000c101904 */
[----:B-1----:R-:W2:Y:S01]  /*11d660*/  LDL.LU R236, [R1+0x314] ;  /* 0x0003140001ec7983 */ /* 0x002ea20000300800 */
[----:B------:R-:W2:Y:S01]  /*11d670*/  LDL.LU R44, [R1+0x579c] ;  /* 0x00579c00012c7983 */ /* 0x000ea20000300800 */
[----:B------:R-:W-:Y:S02]  /*11d680*/  ISETP.LT.AND P5, PT, R227, c[0x0][0x178], !P1 ;  /* 0x00005e00e3007a0c */ /* 0x000fe40004fa1270 */
[----:B------:R-:W-:Y:S02]  /*11d690*/  ISETP.LT.AND P6, PT, R123, c[0x0][0x178], !P1 ;  /* 0x00005e007b007a0c */ /* 0x000fe40004fc1270 */
[----:B------:R-:W-:-:S02]  /*11d6a0*/  ISETP.LT.AND P3, PT, R195, c[0x0][0x178], !P1 ;  /* 0x00005e00c3007a0c */ /* 0x000fc40004f61270 */
[----:B------:R-:W-:Y:S02]  /*11d6b0*/  ISETP.LT.AND P2, PT, R75, c[0x0][0x178], !P1 ;  /* 0x00005e004b007a0c */ /* 0x000fe40004f41270 */
[----:B------:R-:W-:Y:S01]  /*11d6c0*/  ISETP.LT.AND P4, PT, R139, c[0x0][0x178], !P1 ;  /* 0x00005e008b007a0c */ /* 0x000fe20004f81270 */
[----:B------:R-:W-:-:S04]  /*11d6d0*/  IMAD.WIDE R28, R24, 0x4, R4 ;  /* 0x00000004181c7825 */ /* 0x000fc800078e0204 */
[----:B------:R-:W-:-:S04]  /*11d6e0*/  IMAD.WIDE R40, R24, 0x4, R8 ;  /* 0x0000000418287825 */ /* 0x000fc800078e0208 */
[----:B------:R-:W-:Y:S01]  /*11d6f0*/  IMAD.WIDE R2, R24, 0x4, R210 ;  /* 0x0000000418027825 */ /* 0x000fe200078e02d2 */
[----:B------:R-:W2:Y:S01]  /*11d700*/  LDL.LU R241, [R1+0x1160] ;  /* 0x0011600001f17983 */ /* 0x000ea20000300800 */
[----:B---3--:R-:W-:-:S03]  /*11d710*/  ISETP.GE.AND P0, PT, R56, c[0x0][0x17c], PT ;  /* 0x00005f0038007a0c */ /* 0x008fc60003f06270 */
[----:B----4-:R1:W-:Y:S01]  /*11d720*/  @P5 STG.E [R28.64], R240 ;  /* 0x000000f01c005986 */ /* 0x0103e2000c101904 */
[----:B------:R3:W-:Y:S02]  /*11d730*/  @P6 STG.E [R40.64], R20 ;  /* 0x0000001428006986 */ /* 0x0007e4000c101904 */
[----:B------:R-:W-:Y:S02]  /*11d740*/  @P3 STG.E [R2.64], R36 ;  /* 0x0000002402003986 */ /* 0x000fe4000c101904 */
[----:B-1----:R-:W-:-:S04]  /*11d750*/  IMAD.WIDE R28, R24, 0x4, R208 ;  /* 0x00000004181c7825 */ /* 0x002fc800078e02d0 */
[----:B---3--:R-:W-:Y:S01]  /*11d760*/  IMAD.WIDE R40, R24, 0x4, R14 ;  /* 0x0000000418287825 */ /* 0x008fe200078e020e */
[----:B------:R-:W-:Y:S04]  /*11d770*/  @P2 STG.E [R28.64], R52 ;  /* 0x000000341c002986 */ /* 0x000fe8000c101904 */
[----:B------:R1:W-:Y:S01]  /*11d780*/  @P4 STG.E [R40.64], R68 ;  /* 0x0000004428004986 */ /* 0x0003e2000c101904 */
[----:B------:R-:W-:Y:S01]  /*11d790*/  ISETP.LT.AND P5, PT, R155, c[0x0][0x178], !P1 ;  /* 0x00005e009b007a0c */ /* 0x000fe20004fa1270 */
[----:B------:R-:W-:Y:S01]  /*11d7a0*/  ISETP.LT.AND P1, PT, R179, c[0x0][0x178], !P1 ;  /* 0x00005e00b3007a0c */ /* 0x000fe20004f21270 */
[----:B------:R-:W-:Y:S01]  /*11d7b0*/  ISETP.LT.AND P6, PT, R194, c[0x0][0x178], !P0 ;  /* 0x00005e00c2007a0c */ /* 0x000fe200047c1270 */
[----:B-1----:R-:W3:Y:S01]  /*11d7c0*/  LDL.LU R41, [R1+0x57a0] ;  /* 0x0057a00001297983 */ /* 0x002ee20000300800 */
[----:B------:R-:W4:Y:S01]  /*11d7d0*/  LDL.LU R240, [R1+0x300] ;  /* 0x0003000001f07983 */ /* 0x000f220000300800 */
[C---:B------:R-:W-:Y:S01]  /*11d7e0*/  IADD3 R20, R24.reuse, c[0x0][0x198], RZ ;  /* 0x0000660018147a10 */ /* 0x040fe20007ffe0ff */
[----:B------:R-:W-:-:S04]  /*11d7f0*/  IMAD.WIDE R2, R24, 0x4, R12 ;  /* 0x0000000418027825 */ /* 0x000fc800078e020c */
[----:B------:R-:W-:-:S04]  /*11d800*/  IMAD.WIDE R24, R24, 0x4, R10 ;  /* 0x0000000418187825 */ /* 0x000fc800078e020a */
[C---:B------:R-:W-:Y:S01]  /*11d810*/  IMAD.WIDE R28, R20.reuse, 0x4, R6 ;  /* 0x00000004141c7825 */ /* 0x040fe200078e0206 */
[----:B------:R-:W-:Y:S03]  /*11d820*/  @P5 STG.E [R2.64], R92 ;  /* 0x0000005c02005986 */ /* 0x000fe6000c101904 */
[----:B------:R-:W-:Y:S02]  /*11d830*/  @P1 STG.E [R24.64], R108 ;  /* 0x0000006c18001986 */ /* 0x000fe4000c101904 */
[----:B------:R1:W-:Y:S01]  /*11d840*/  @P6 STG.E [R28.64], R237 ;  /* 0x000000ed1c006986 */ /* 0x0003e2000c101904 */
[----:B------:R-:W-:Y:S01]  /*11d850*/  ISETP.LT.AND P4, PT, R227, c[0x0][0x178], !P0 ;  /* 0x00005e00e3007a0c */ /* 0x000fe20004781270 */
[----:B-1----:R-:W3:Y:S01]  /*11d860*/  LDL.LU R237, [R1+0x1164] ;  /* 0x0011640001ed7983 */ /* 0x002ee20000300800 */
[----:B------:R-:W-:-:S11]  /*11d870*/  IMAD.WIDE R2, R20, 0x4, R4 ;  /* 0x0000000414027825 */ /* 0x000fd600078e0204 */
[----:B--2---:R1:W-:Y:S04]  /*11d880*/  @P4 STG.E [R2.64], R236 ;  /* 0x000000ec02004986 */ /* 0x0043e8000c101904 */
[----:B-1----:R-:W2:Y:S01]  /*11d890*/  LDL.LU R236, [R1+0x304] ;  /* 0x0003040001ec7983 */ /* 0x002ea20000300800 */
[----:B------:R-:W-:Y:S02]  /*11d8a0*/  ISETP.LT.AND P2, PT, R123, c[0x0][0x178], !P0 ;  /* 0x00005e007b007a0c */ /* 0x000fe40004741270 */
[----:B------:R-:W-:Y:S02]  /*11d8b0*/  ISETP.LT.AND P3, PT, R195, c[0x0][0x178], !P0 ;  /* 0x00005e00c3007a0c */ /* 0x000fe40004761270 */
[----:B------:R-:W-:Y:S02]  /*11d8c0*/  ISETP.LT.AND P1, PT, R75, c[0x0][0x178], !P0 ;  /* 0x00005e004b007a0c */ /* 0x000fe40004721270 */
[----:B------:R-:W-:-:S02]  /*11d8d0*/  ISETP.LT.AND P5, PT, R139, c[0x0][0x178], !P0 ;  /* 0x00005e008b007a0c */ /* 0x000fc400047a1270 */
[----:B------:R-:W-:Y:S01]  /*11d8e0*/  ISETP.LT.AND P6, PT, R155, c[0x0][0x178], !P0 ;  /* 0x00005e009b007a0c */ /* 0x000fe200047c1270 */
[----:B------:R-:W-:-:S04]  /*11d8f0*/  IMAD.WIDE R24, R20, 0x4, R8 ;  /* 0x0000000414187825 */ /* 0x000fc800078e0208 */
[----:B------:R-:W-:Y:S01]  /*11d900*/  IMAD.WIDE R28, R20, 0x4, R210 ;  /* 0x00000004141c7825 */ /* 0x000fe200078e02d2 */
[----:B------:R-:W-:-:S03]  /*11d910*/  ISETP.GE.AND P4, PT, R44, c[0x0][0x17c], PT ;  /* 0x00005f002c007a0c */ /* 0x000fc60003f86270 */
[C---:B------:R-:W-:Y:S01]  /*11d920*/  IMAD.WIDE R2, R20.reuse, 0x4, R208 ;  /* 0x0000000414027825 */ /* 0x040fe200078e02d0 */
[----:B------:R-:W-:Y:S02]  /*11d930*/  ISETP.LT.AND P0, PT, R179, c[0x0][0x178], !P0 ;  /* 0x00005e00b3007a0c */ /* 0x000fe40004701270 */
[----:B------:R-:W-:Y:S01]  /*11d940*/  IADD3 R36, R20, c[0x0][0x198], RZ ;  /* 0x0000660014247a10 */ /* 0x000fe20007ffe0ff */
[----:B------:R-:W2:Y:S04]  /*11d950*/  LDL.LU R40, [R1+0x57a4] ;  /* 0x0057a40001287983 */ /* 0x000ea80000300800 */
[----:B------:R1:W-:Y:S01]  /*11d960*/  @P2 STG.E [R24.64], R21 ;  /* 0x0000001518002986 */ /* 0x0003e2000c101904 */
[----:B------:R1:W-:Y:S01]  /*11d970*/  @P3 STG.E [R28.64], R37 ;  /* 0x000000251c003986 */ /* 0x0003e2000c101904 */
[----:B------:R-:W-:Y:S01]  /*11d980*/  ISETP.LT.AND P2, PT, R194, c[0x0][0x178], !P4 ;  /* 0x00005e00c2007a0c */ /* 0x000fe20006741270 */
[----:B------:R1:W-:Y:S02]  /*11d990*/  @P1 STG.E [R2.64], R53 ;  /* 0x0000003502001986 */ /* 0x0003e4000c101904 */
[----:B-1----:R-:W-:-:S04]  /*11d9a0*/  IMAD.WIDE R24, R20, 0x4, R14 ;  /* 0x0000000414187825 */ /* 0x002fc800078e020e */
[----:B------:R-:W-:-:S04]  /*11d9b0*/  IMAD.WIDE R28, R20, 0x4, R12 ;  /* 0x00000004141c7825 */ /* 0x000fc800078e020c */
[----:B------:R-:W-:Y:S01]  /*11d9c0*/  IMAD.WIDE R20, R20, 0x4, R10 ;  /* 0x0000000414147825 */ /* 0x000fe200078e020a */
[----:B------:R1:W-:Y:S03]  /*11d9d0*/  @P5 STG.E [R24.64], R69 ;  /* 0x0000004518005986 */ /* 0x0003e6000c101904 */
[----:B------:R1:W-:Y:S01]  /*11d9e0*/  @P6 STG.E [R28.64], R93 ;  /* 0x0000005d1c006986 */ /* 0x0003e2000c101904 */
[----:B------:R-:W-:Y:S02]  /*11d9f0*/  ISETP.LT.AND P6, PT, R227, c[0x0][0x178], !P4 ;  /* 0x00005e00e3007a0c */ /* 0x000fe400067c1270 */
[----:B------:R-:W-:Y:S01]  /*11da00*/  ISETP.LT.AND P5, PT, R123, c[0x0][0x178], !P4 ;  /* 0x00005e007b007a0c */ /* 0x000fe200067a1270 */
[C---:B------:R-:W-:Y:S01]  /*11da10*/  IMAD.WIDE R2, R36.reuse, 0x4, R6 ;  /* 0x0000000424027825 */ /* 0x040fe200078e0206 */
[----:B------:R-:W-:Y:S02]  /*11da20*/  ISETP.LT.AND P3, PT, R195, c[0x0][0x178], !P4 ;  /* 0x00005e00c3007a0c */ /* 0x000fe40006761270 */
[----:B------:R-:W-:Y:S01]  /*11da30*/  ISETP.LT.AND P1, PT, R75, c[0x0][0x178], !P4 ;  /* 0x00005e004b007a0c */ /* 0x000fe20006721270 */
[----:B------:R1:W-:Y:S01]  /*11da40*/  @P0 STG.E [R20.64], R109 ;  /* 0x0000006d14000986 */ /* 0x0003e2000c101904 */
[----:B------:R1:W-:Y:S01]  /*11da50*/  @P2 STG.E [R2.64], R241 ;  /* 0x000000f102002986 */ /* 0x0003e2000c101904 */
[----:B------:R-:W-:Y:S01]  /*11da60*/  ISETP.LT.AND P2, PT, R139, c[0x0][0x178], !P4 ;  /* 0x00005e008b007a0c */ /* 0x000fe20006741270 */
[----:B-1----:R-:W-:-:S04]  /*11da70*/  IMAD.WIDE R24, R36, 0x4, R210 ;  /* 0x0000000424187825 */ /* 0x002fc800078e02d2 */
[----:B------:R-:W-:-:S04]  /*11da80*/  IMAD.WIDE R28, R36, 0x4, R208 ;  /* 0x00000004241c7825 */ /* 0x000fc800078e02d0 */
[----:B------:R-:W-:-:S04]  /*11da90*/  IMAD.WIDE R20, R36, 0x4, R8 ;  /* 0x0000000424147825 */ /* 0x000fc800078e0208 */
[----:B------:R-:W-:Y:S01]  /*11daa0*/  IMAD.WIDE R2, R36, 0x4, R4 ;  /* 0x0000000424027825 */ /* 0x000fe200078e0204 */
[----:B------:R-:W2:Y:S04]  /*11dab0*/  LDL.LU R241, [R1+0x1c58] ;  /* 0x001c580001f17983 */ /* 0x000ea80000300800 */
[----:B----4-:R1:W-:Y:S01]  /*11dac0*/  @P6 STG.E [R2.64], R240 ;  /* 0x000000f002006986 */ /* 0x0103e2000c101904 */
[----:B------:R-:W-:Y:S01]  /*11dad0*/  @P5 STG.E [R20.64], R16 ;  /* 0x0000001014005986 */ /* 0x000fe2000c101904 */
[----:B---3--:R-:W-:Y:S02]  /*11dae0*/  ISETP.GE.AND P0, PT, R41, c[0x0][0x17c], PT ;  /* 0x00005f0029007a0c */ /* 0x008fe40003f06270 */
[----:B------:R3:W-:Y:S04]  /*11daf0*/  @P3 STG.E [R24.64], R32 ;  /* 0x0000002018003986 */ /* 0x0007e8000c101904 */
[----:B------:R-:W-:Y:S01]  /*11db00*/  @P1 STG.E [R28.64], R48 ;  /* 0x000000301c001986 */ /* 0x000fe2000c101904 */
[----:B------:R-:W-:Y:S01]  /*11db10*/  ISETP.LT.AND P1, PT, R155, c[0x0][0x178], !P4 ;  /* 0x00005e009b007a0c */ /* 0x000fe20006721270 */
[----:B------:R-:W-:Y:S01]  /*11db20*/  ISETP.LT.AND P4, PT, R179, c[0x0][0x178], !P4 ;  /* 0x00005e00b3007a0c */ /* 0x000fe20006781270 */
[----:B------:R-:W-:Y:S01]  /*11db30*/  ISETP.LT.AND P5, PT, R194, c[0x0][0x178], !P0 ;  /* 0x00005e00c2007a0c */ /* 0x000fe200047a1270 */
[C---:B-1----:R-:W-:Y:S01]  /*11db40*/  IMAD.WIDE R2, R36.reuse, 0x4, R14 ;  /* 0x0000000424027825 */ /* 0x042fe200078e020e */
[----:B------:R-:W4:Y:S01]  /*11db50*/  LDL.LU R240, [R1+0x508] ;  /* 0x0005080001f07983 */ /* 0x000f220000300800 */
[----:B---3--:R-:W-:-:S03]  /*11db60*/  IADD3 R32, R36, c[0x0][0x198], RZ ;  /* 0x0000660024207a10 */ /* 0x008fc60007ffe0ff */
[----:B------:R1:W-:Y:S01]  /*11db70*/  @P2 STG.E [R2.64], R64 ;  /* 0x0000004002002986 */ /* 0x0003e2000c101904 */
[----:B------:R-:W-:-:S04]  /*11db80*/  IMAD.WIDE R20, R36, 0x4, R10 ;  /* 0x0000000424147825 */ /* 0x000fc800078e020a */
[----:B------:R-:W-:-:S04]  /*11db90*/  IMAD.WIDE R24, R32, 0x4, R6 ;  /* 0x0000000420187825 */ /* 0x000fc800078e0206 */
[----:B-1----:R-:W-:-:S05]  /*11dba0*/  IMAD.WIDE R2, R36, 0x4, R12 ;  /* 0x0000000424027825 */ /* 0x002fca00078e020c */
[----:B------:R-:W-:Y:S01]  /*11dbb0*/  @P1 STG.E [R2.64], R88 ;  /* 0x0000005802001986 */ /* 0x000fe2000c101904 */
[----:B------:R-:W-:Y:S02]  /*11dbc0*/  @P4 STG.E [R20.64], R104 ;  /* 0x0000006814004986 */ /* 0x000fe4000c101904 */
[----:B------:R1:W-:Y:S01]  /*11dbd0*/  @P5 STG.E [R24.64], R237 ;  /* 0x000000ed18005986 */ /* 0x0003e2000c101904 */
[----:B------:R-:W-:Y:S01]  /*11dbe0*/  ISETP.LT.AND P3, PT, R227, c[0x0][0x178], !P0 ;  /* 0x00005e00e3007a0c */ /* 0x000fe20004761270 */
[----:B-1----:R-:W4:Y:S01]  /*11dbf0*/  LDL.LU R25, [R1+0x57b0] ;  /* 0x0057b00001197983 */ /* 0x002f220000300800 */
[----:B------:R-:W-:Y:S01]  /*11dc00*/  IMAD.WIDE R28, R32, 0x4, R4 ;  /* 0x00000004201c7825 */ /* 0x000fe200078e0204 */
[----:B------:R-:W-:-:S03]  /*11dc10*/  ISETP.LT.AND P6, PT, R123, c[0x0][0x178], !P0 ;  /* 0x00005e007b007a0c */ /* 0x000fc600047c1270 */
[----:B------:R-:W4:Y:S01]  /*11dc20*/  LDL.LU R237, [R1+0x1c5c] ;  /* 0x001c5c0001ed7983 */ /* 0x000f220000300800 */
[----:B------:R-:W-:Y:S01]  /*11dc30*/  ISETP.LT.AND P2, PT, R195, c[0x0][0x178], !P0 ;  /* 0x00005e00c3007a0c */ /* 0x000fe20004741270 */
[----:B------:R-:W-:-:S04]  /*11dc40*/  IMAD.WIDE R2, R32, 0x4, R8 ;  /* 0x0000000420027825 */ /* 0x000fc800078e0208 */
[C---:B------:R-:W-:Y:S01]  /*11dc50*/  IMAD.WIDE R20, R32.reuse, 0x4, R210 ;  /* 0x0000000420147825 */ /* 0x040fe200078e02d2 */
[C---:B------:R-:W-:Y:S01]  /*11dc60*/  IADD3 R24, R32.reuse, c[0x0][0x198], RZ ;  /* 0x0000660020187a10 */ /* 0x040fe20007ffe0ff */
[----:B--2---:R1:W-:Y:S01]  /*11dc70*/  @P3 STG.E [R28.64], R236 ;  /* 0x000000ec1c003986 */ /* 0x0043e2000c101904 */
[----:B------:R-:W-:Y:S01]  /*11dc80*/  ISETP.LT.AND P3, PT, R75, c[0x0][0x178], !P0 ;  /* 0x00005e004b007a0c */ /* 0x000fe20004761270 */
[----:B------:R2:W-:Y:S02]  /*11dc90*/  @P6 STG.E [R2.64], R17 ;  /* 0x0000001102006986 */ /* 0x0005e4000c101904 */
[----:B-1----:R-:W3:Y:S01]  /*11dca0*/  LDL.LU R236, [R1+0x50c] ;  /* 0x00050c0001ec7983 */ /* 0x002ee20000300800 */
[----:B------:R-:W3:Y:S02]  /*11dcb0*/  LDL.LU R28, [R1+0x57c0] ;  /* 0x0057c000011c7983 */ /* 0x000ee40000300800 */
[----:B--2---:R-:W-:-:S04]  /*11dcc0*/  IMAD.WIDE R2, R32, 0x4, R208 ;  /* 0x0000000420027825 */ /* 0x004fc800078e02d0 */
[----:B------:R1:W-:Y:S02]  /*11dcd0*/  @P2 STG.E [R20.64], R33 ;  /* 0x0000002114002986 */ /* 0x0003e4000c101904 */
[C---:B------:R-:W-:Y:S01]  /*11dce0*/  IMAD.WIDE R16, R32.reuse, 0x4, R14 ;  /* 0x0000000420107825 */ /* 0x040fe200078e020e */
[----:B------:R2:W-:Y:S03]  /*11dcf0*/  @P3 STG.E [R2.64], R49 ;  /* 0x0000003102003986 */ /* 0x0005e6000c101904 */
[----:B-1----:R-:W-:-:S04]  /*11dd00*/  IMAD.WIDE R20, R32, 0x4, R12 ;  /* 0x0000000420147825 */ /* 0x002fc800078e020c */
[----:B--2---:R-:W-:Y:S02]  /*11dd10*/  IMAD.WIDE R2, R32, 0x4, R10 ;  /* 0x0000000420027825 */ /* 0x004fe400078e020a */
[----:B------:R-:W2:Y:S01]  /*11dd20*/  LDL.LU R32, [R1+0x57bc] ;  /* 0x0057bc0001207983 */ /* 0x000ea20000300800 */
[----:B------:R-:W-:Y:S02]  /*11dd30*/  ISETP.LT.AND P4, PT, R139, c[0x0][0x178], !P0 ;  /* 0x00005e008b007a0c */ /* 0x000fe40004781270 */
[----:B------:R-:W-:Y:S02]  /*11dd40*/  ISETP.LT.AND P5, PT, R155, c[0x0][0x178], !P0 ;  /* 0x00005e009b007a0c */ /* 0x000fe400047a1270 */
[----:B------:R-:W-:Y:S01]  /*11dd50*/  ISETP.GE.AND P1, PT, R40, c[0x0][0x17c], PT ;  /* 0x00005f0028007a0c */ /* 0x000fe20003f26270 */
[----:B------:R-:W-:-:S03]  /*11dd60*/  ISETP.LT.AND P0, PT, R179, c[0x0][0x178], !P0 ;  /* 0x00005e00b3007a0c */ /* 0x000fc60004701270 */
[----:B------:R-:W-:Y:S02]  /*11dd70*/  ISETP.LT.AND P6, PT, R194, c[0x0][0x178], !P1 ;  /* 0x00005e00c2007a0c */ /* 0x000fe40004fc1270 */
[----:B------:R-:W-:Y:S02]  /*11dd80*/  ISETP.LT.AND P2, PT, R227, c[0x0][0x178], !P1 ;  /* 0x00005e00e3007a0c */ /* 0x000fe40004f41270 */
[----:B------:R-:W-:Y:S01]  /*11dd90*/  ISETP.LT.AND P3, PT, R75, c[0x0][0x178], !P1 ;  /* 0x00005e004b007a0c */ /* 0x000fe20004f61270 */
[----:B------:R1:W-:Y:S02]  /*11dda0*/  @P4 STG.E [R16.64], R65 ;  /* 0x0000004110004986 */ /* 0x0003e4000c101904 */
[----:B------:R1:W-:Y:S01]  /*11ddb0*/  @P5 STG.E [R20.64], R89 ;  /* 0x0000005914005986 */ /* 0x0003e2000c101904 */
[----:B------:R-:W-:Y:S02]  /*11ddc0*/  ISETP.LT.AND P5, PT, R123, c[0x0][0x178], !P1 ;  /* 0x00005e007b007a0c */ /* 0x000fe40004fa1270 */
[----:B------:R-:W-:Y:S01]  /*11ddd0*/  ISETP.LT.AND P4, PT, R195, c[0x0][0x178], !P1 ;  /* 0x00005e00c3007a0c */ /* 0x000fe20004f81270 */
[----:B------:R1:W-:Y:S02]  /*11dde0*/  @P0 STG.E [R2.64], R105 ;  /* 0x0000006902000986 */ /* 0x0003e4000c101904 */
[----:B-1----:R-:W-:-:S04]  /*11ddf0*/  IMAD.WIDE R16, R24, 0x4, R6 ;  /* 0x0000000418107825 */ /* 0x002fc800078e0206 */
[----:B------:R-:W-:-:S04]  /*11de00*/  IMAD.WIDE R20, R24, 0x4, R4 ;  /* 0x0000000418147825 */ /* 0x000fc800078e0204 */
[C---:B------:R-:W-:Y:S01]  /*11de10*/  IMAD.WIDE R2, R24.reuse, 0x4, R8 ;  /* 0x0000000418027825 */ /* 0x040fe200078e0208 */
[----:B------:R1:W-:Y:S01]  /*11de20*/  @P6 STG.E [R16.64], R241 ;  /* 0x000000f110006986 */ /* 0x0003e2000c101904 */
[----:B------:R-:W-:Y:S02]  /*11de30*/  ISETP.LT.AND P6, PT, R155, c[0x0][0x178], !P1 ;  /* 0x00005e009b007a0c */ /* 0x000fe40004fc1270 */
[C---:B------:R-:W-:Y:S01]  /*11de40*/  IADD3 R33, R24.reuse, c[0x0][0x198], RZ ;  /* 0x0000660018217a10 */ /* 0x040fe20007ffe0ff */
[C---:B-1----:R-:W-:Y:S01]  /*11de50*/  IMAD.WIDE R16, R24.reuse, 0x4, R210 ;  /* 0x0000000418107825 */ /* 0x042fe200078e02d2 */
[----:B------:R-:W2:Y:S04]  /*11de60*/  LDL.LU R241, [R1+0x13b8] ;  /* 0x0013b80001f17983 */ /* 0x000ea80000300800 */
[----:B----4-:R1:W-:Y:S01]  /*11de70*/  @P2 STG.E [R20.64], R240 ;  /* 0x000000f014002986 */ /* 0x0103e2000c101904 */
[----:B------:R-:W-:Y:S01]  /*11de80*/  ISETP.LT.AND P2, PT, R139, c[0x0][0x178], !P1 ;  /* 0x00005e008b007a0c */ /* 0x000fe20004f41270 */
[----:B------:R4:W-:Y:S02]  /*11de90*/  @P5 STG.E [R2.64], R30 ;  /* 0x0000001e02005986 */ /* 0x0009e4000c101904 */
[----:B------:R4:W-:Y:S01]  /*11dea0*/  @P4 STG.E [R16.64], R46 ;  /* 0x0000002e10004986 */ /* 0x0009e2000c101904 */
[----:B------:R-:W-:Y:S01]  /*11deb0*/  ISETP.LT.AND P1, PT, R179, c[0x0][0x178], !P1 ;  /* 0x00005e00b3007a0c */ /* 0x000fe20004f21270 */
[----:B-1----:R-:W-:-:S04]  /*11dec0*/  IMAD.WIDE R20, R24, 0x4, R208 ;  /* 0x0000000418147825 */ /* 0x002fc800078e02d0 */
[C---:B----4-:R-:W-:Y:S01]  /*11ded0*/  IMAD.WIDE R2, R24.reuse, 0x4, R14 ;  /* 0x0000000418027825 */ /* 0x050fe200078e020e */
[----:B------:R-:W2:Y:S04]  /*11dee0*/  LDL.LU R240, [R1+0x4f8] ;  /* 0x0004f80001f07983 */ /* 0x000ea80000300800 */
[----:B------:R1:W-:Y:S01]  /*11def0*/  @P3 STG.E [R20.64], R62 ;  /* 0x0000003e14003986 */ /* 0x0003e2000c101904 */
[----:B------:R-:W-:-:S04]  /*11df00*/  IMAD.WIDE R16, R24, 0x4, R12 ;  /* 0x0000000418107825 */ /* 0x000fc800078e020c */
[----:B------:R1:W-:Y:S01]  /*11df10*/  @P2 STG.E [R2.64], R86 ;  /* 0x0000005602002986 */ /* 0x0003e2000c101904 */
[----:B------:R1:W-:Y:S01]  /*11df20*/  @P6 STG.E [R16.64], R102 ;  /* 0x0000006610006986 */ /* 0x0003e2000c101904 */
[----:B------:R-:W-:-:S04]  /*11df30*/  ISETP.GE.AND P0, PT, R25, c[0x0][0x17c], PT ;  /* 0x00005f0019007a0c */ /* 0x000fc80003f06270 */
[----:B------:R-:W-:Y:S02]  /*11df40*/  ISETP.LT.AND P3, PT, R194, c[0x0][0x178], !P0 ;  /* 0x00005e00c2007a0c */ /* 0x000fe40004761270 */
[----:B------:R-:W-:Y:S01]  /*11df50*/  ISETP.LT.AND P4, PT, R227, c[0x0][0x178], !P0 ;  /* 0x00005e00e3007a0c */ /* 0x000fe20004781270 */
[----:B-1----:R-:W-:-:S04]  /*11df60*/  IMAD.WIDE R20, R24, 0x4, R10 ;  /* 0x0000000418147825 */ /* 0x002fc800078e020a */
[----:B------:R-:W-:-:S04]  /*11df70*/  IMAD.WIDE R2, R33, 0x4, R6 ;  /* 0x0000000421027825 */ /* 0x000fc800078e0206 */
[----:B------:R-:W-:Y:S01]  /*11df80*/  IMAD.WIDE R16, R33, 0x4, R4 ;  /* 0x0000000421107825 */ /* 0x000fe200078e0204 */
[----:B------:R-:W-:Y:S02]  /*11df90*/  ISETP.LT.AND P6, PT, R123, c[0x0][0x178], !P0 ;  /* 0x00005e007b007a0c */ /* 0x000fe400047c1270 */
[----:B------:R-:W-:Y:S01]  /*11dfa0*/  ISETP.LT.AND P5, PT, R195, c[0x0][0x178], !P0 ;  /* 0x00005e00c3007a0c */ /* 0x000fe200047a1270 */
[----:B------:R1:W-:Y:S01]  /*11dfb0*/  @P1 STG.E [R20.64], R118 ;  /* 0x0000007614001986 */ /* 0x0003e2000c101904 */
[----:B------:R-:W-:Y:S02]  /*11dfc0*/  ISETP.LT.AND P2, PT, R75, c[0x0][0x178], !P0 ;  /* 0x00005e004b007a0c */ /* 0x000fe40004741270 */
[----:B------:R-:W-:Y:S01]  /*11dfd0*/  ISETP.LT.AND P1, PT, R139, c[0x0][0x178], !P0 ;  /* 0x00005e008b007a0c */ /* 0x000fe20004721270 */
[----:B------:R1:W-:Y:S01]  /*11dfe0*/  @P3 STG.E [R2.64], R237 ;  /* 0x000000ed02003986 */ /* 0x0003e2000c101904 */
[----:B------:R-:W-:-:S04]  /*11dff0*/  IMAD.WIDE R24, R33, 0x4, R14 ;  /* 0x0000000421187825 */ /* 0x000fc800078e020e */
[----:B-1----:R-:W-:-:S04]  /*11e000*/  IMAD.WIDE R20, R33, 0x4, R208 ;  /* 0x0000000421147825 */ /* 0x002fc800078e02d0 */
[----:B------:R-:W-:Y:S01]  /*11e010*/  IMAD.WIDE R2, R33, 0x4, R8 ;  /* 0x0000000421027825 */ /* 0x000fe200078e0208 */
[----:B------:R-:W2:Y:S04]  /*11e020*/  LDL.LU R237, [R1+0x13bc] ;  /* 0x0013bc0001ed7983 */ /* 0x000ea80000300800 */
[----:B---3--:R1:W-:Y:S01]  /*11e030*/  @P4 STG.E [R16.64], R236 ;  /* 0x000000ec10004986 */ /* 0x0083e2000c101904 */
[----:B------:R-:W-:Y:S01]  /*11e040*/  ISETP.LT.AND P4, PT, R155, c[0x0][0x178], !P0 ;  /* 0x00005e009b007a0c */ /* 0x000fe20004781270 */
[----:B------:R-:W-:Y:S01]  /*11e050*/  ISETP.LT.AND P0, PT, R179, c[0x0][0x178], !P0 ;  /* 0x00005e00b3007a0c */ /* 0x000fe20004701270 */
[----:B------:R-:W-:Y:S01]  /*11e060*/  ISETP.GE.AND P3, PT, R28, c[0x0][0x17c], PT ;  /* 0x00005f001c007a0c */ /* 0x000fe20003f66270 */
[----:B------:R3:W-:Y:S01]  /*11e070*/  @P6 STG.E [R2.64], R31 ;  /* 0x0000001f02006986 */ /* 0x0007e2000c101904 */
[----:B------:R-:W-:-:S04]  /*11e080*/  IMAD.WIDE R28, R33, 0x4, R12 ;  /* 0x00000004211c7825 */ /* 0x000fc800078e020c */
[C---:B-1----:R-:W-:Y:S01]  /*11e090*/  IMAD.WIDE R16, R33.reuse, 0x4, R210 ;  /* 0x0000000421107825 */ /* 0x042fe200078e02d2 */
[----:B------:R-:W4:Y:S03]  /*11e0a0*/  LDL.LU R236, [R1+0x4fc] ;  /* 0x0004fc0001ec7983 */ /* 0x000f260000300800 */
[----:B---3--:R-:W-:Y:S01]  /*11e0b0*/  IMAD.WIDE R2, R33, 0x4, R10 ;  /* 0x0000000421027825 */ /* 0x008fe200078e020a */
[----:B------:R1:W-:Y:S03]  /*11e0c0*/  @P5 STG.E [R16.64], R47 ;  /* 0x0000002f10005986 */ /* 0x0003e6000c101904 */
[----:B------:R3:W-:Y:S02]  /*11e0d0*/  @P2 STG.E [R20.64], R63 ;  /* 0x0000003f14002986 */ /* 0x0007e4000c101904 */
[----:B------:R2:W-:Y:S02]  /*11e0e0*/  @P1 STG.E [R24.64], R87 ;  /* 0x0000005718001986 */ /* 0x0005e4000c101904 */
[----:B------:R2:W-:Y:S01]  /*11e0f0*/  @P4 STG.E [R28.64], R103 ;  /* 0x000000671c004986 */ /* 0x0005e2000c101904 */
[----:B------:R2:W-:Y:S02]  /*11e100*/  @P0 STG.E [R2.64], R119 ;  /* 0x0000007702000986 */ /* 0x0005e4000c101904 */
[----:B--2---:R-:W-:-:S02]  /*11e110*/  ISETP.GE.AND P0, PT, R32, c[0x0][0x17c], PT ;  /* 0x00005f0020007a0c */ /* 0x004fc40003f06270 */
[----:B------:R-:W2:Y:S01]  /*11e120*/  LDL.LU R32, [R1+0x57b8] ;  /* 0x0057b80001207983 */ /* 0x000ea20000300800 */
[----:B------:R-:W-:Y:S02]  /*11e130*/  ISETP.LT.AND P1, PT, R194, c[0x0][0x178], !P3 ;  /* 0x00005e00c2007a0c */ /* 0x000fe40005f21270 */
[----:B------:R-:W-:Y:S02]  /*11e140*/  IADD3 R37, R33, c[0x0][0x198], RZ ;  /* 0x0000660021257a10 */ /* 0x000fe40007ffe0ff */
[----:B------:R-:W-:-:S03]  /*11e150*/  ISETP.LT.AND P5, PT, R227, c[0x0][0x178], !P3 ;  /* 0x00005e00e3007a0c */ /* 0x000fc60005fa1270 */
[----:B-1----:R-:W-:Y:S01]  /*11e160*/  IMAD.WIDE R16, R37, 0x4, R6 ;  /* 0x0000000425107825 */ /* 0x002fe200078e0206 */
[----:B------:R-:W-:Y:S02]  /*11e170*/  ISETP.LT.AND P2, PT, R123, c[0x0][0x178], !P3 ;  /* 0x00005e007b007a0c */ /* 0x000fe40005f41270 */
[----:B------:R-:W-:Y:S02]  /*11e180*/  ISETP.LT.AND P4, PT, R195, c[0x0][0x178], !P3 ;  /* 0x00005e00c3007a0c */ /* 0x000fe40005f81270 */
[----:B------:R-:W-:Y:S01]  /*11e190*/  ISETP.LT.AND P6, PT, R75, c[0x0][0x178], !P3 ;  /* 0x00005e004b007a0c */ /* 0x000fe20005fc1270 */
[----:B---3--:R-:W-:-:S04]  /*11e1a0*/  IMAD.WIDE R20, R37, 0x4, R4 ;  /* 0x0000000425147825 */ /* 0x008fc800078e0204 */
[----:B------:R-:W-:-:S04]  /*11e1b0*/  IMAD.WIDE R24, R37, 0x4, R8 ;  /* 0x0000000425187825 */ /* 0x000fc800078e0208 */
[----:B------:R-:W-:-:S04]  /*11e1c0*/  IMAD.WIDE R28, R37, 0x4, R210 ;  /* 0x00000004251c7825 */ /* 0x000fc800078e02d2 */
[----:B------:R-:W-:-:S04]  /*11e1d0*/  IMAD.WIDE R30, R37, 0x4, R208 ;  /* 0x00000004251e7825 */ /* 0x000fc800078e02d0 */
[----:B------:R-:W-:Y:S01]  /*11e1e0*/  IMAD.WIDE R2, R37, 0x4, R14 ;  /* 0x0000000425027825 */ /* 0x000fe200078e020e */
[----:B------:R1:W-:Y:S01]  /*11e1f0*/  @P1 STG.E [R16.64], R241 ;  /* 0x000000f110001986 */ /* 0x0003e2000c101904 */
[----:B------:R-:W-:-:S03]  /*11e200*/  ISETP.LT.AND P1, PT, R139, c[0x0][0x178], !P3 ;  /* 0x00005e008b007a0c */ /* 0x000fc60005f21270 */
[----:B-1----:R-:W3:Y:S04]  /*11e210*/  LDL.LU R241, [R1+0x1178] ;  /* 0x0011780001f17983 */ /* 0x002ee80000300800 */
[----:B------:R1:W-:Y:S01]  /*11e220*/  @P5 STG.E [R20.64], R240 ;  /* 0x000000f014005986 */ /* 0x0003e2000c101904 */
[----:B------:R1:W-:Y:S02]  /*11e230*/  @P2 STG.E [R24.64], R26 ;  /* 0x0000001a18002986 */ /* 0x0003e4000c101904 */
[----:B------:R1:W-:Y:S02]  /*11e240*/  @P4 STG.E [R28.64], R42 ;  /* 0x0000002a1c004986 */ /* 0x0003e4000c101904 */
[----:B------:R-:W-:Y:S01]  /*11e250*/  @P6 STG.E [R30.64], R58 ;  /* 0x0000003a1e006986 */ /* 0x000fe2000c101904 */
[----:B------:R-:W-:Y:S04]  /*11e260*/  @P1 STG.E [R2.64], R82 ;  /* 0x0000005202001986 */ /* 0x000fe8000c101904 */
[----:B-1----:R-:W3:Y:S01]  /*11e270*/  LDL.LU R240, [R1+0x318] ;  /* 0x0003180001f07983 */ /* 0x002ee20000300800 */
[----:B------:R-:W3:Y:S01]  /*11e280*/  LDL.LU R36, [R1+0x57b4] ;  /* 0x0057b40001247983 */ /* 0x000ee20000300800 */
[----:B------:R-:W-:Y:S01]  /*11e290*/  ISETP.LT.AND P2, PT, R155, c[0x0][0x178], !P3 ;  /* 0x00005e009b007a0c */ /* 0x000fe20005f41270 */
[----:B------:R-:W-:Y:S01]  /*11e2a0*/  ISETP.LT.AND P3, PT, R179, c[0x0][0x178], !P3 ;  /* 0x00005e00b3007a0c */ /* 0x000fe20005f61270 */
[----:B------:R-:W-:-:S02]  /*11e2b0*/  ISETP.LT.AND P4, PT, R194, c[0x0][0x178], !P0 ;  /* 0x00005e00c2007a0c */ /* 0x000fc40004781270 */
[----:B------:R-:W-:Y:S02]  /*11e2c0*/  ISETP.LT.AND P6, PT, R227, c[0x0][0x178], !P0 ;  /* 0x00005e00e3007a0c */ /* 0x000fe400047c1270 */
[C---:B------:R-:W-:Y:S01]  /*11e2d0*/  IADD3 R33, R37.reuse, c[0x0][0x198], RZ ;  /* 0x0000660025217a10 */ /* 0x040fe20007ffe0ff */
[----:B------:R-:W-:-:S04]  /*11e2e0*/  IMAD.WIDE R16, R37, 0x4, R12 ;  /* 0x0000000425107825 */ /* 0x000fc800078e020c */
[----:B------:R-:W-:-:S04]  /*11e2f0*/  IMAD.WIDE R24, R37, 0x4, R10 ;  /* 0x0000000425187825 */ /* 0x000fc800078e020a */
[----:B------:R-:W-:-:S04]  /*11e300*/  IMAD.WIDE R20, R33, 0x4, R6 ;  /* 0x0000000421147825 */ /* 0x000fc800078e0206 */
[----:B------:R-:W-:Y:S01]  /*11e310*/  IMAD.WIDE R28, R33, 0x4, R4 ;  /* 0x00000004211c7825 */ /* 0x000fe200078e0204 */
[----:B------:R-:W-:Y:S03]  /*11e320*/  @P2 STG.E [R16.64], R98 ;  /* 0x0000006210002986 */ /* 0x000fe6000c101904 */
[----:B------:R-:W-:Y:S01]  /*11e330*/  @P3 STG.E [R24.64], R114 ;  /* 0x0000007218003986 */ /* 0x000fe2000c101904 */
[----:B------:R1:W-:Y:S01]  /*11e340*/  @P4 STG.E [R20.64], R237 ;  /* 0x000000ed14004986 */ /* 0x0003e2000c101904 */
[----:B--2---:R-:W-:-:S03]  /*11e350*/  ISETP.GE.AND P1, PT, R32, c[0x0][0x17c], PT ;  /* 0x00005f0020007a0c */ /* 0x004fc60003f26270 */
[----:B------:R-:W2:Y:S04]  /*11e360*/  LDL.LU R32, [R1+0x57ac] ;  /* 0x0057ac0001207983 */ /* 0x000ea80000300800 */
[----:B----4-:R4:W-:Y:S01]  /*11e370*/  @P6 STG.E [R28.64], R236 ;  /* 0x000000ec1c006986 */ /* 0x0109e2000c101904 */
[----:B-1----:R-:W2:Y:S03]  /*11e380*/  LDL.LU R237, [R1+0x117c] ;  /* 0x00117c0001ed7983 */ /* 0x002ea60000300800 */
[----:B----4-:R-:W4:Y:S01]  /*11e390*/  LDL.LU R236, [R1+0x31c] ;  /* 0x00031c0001ec7983 */ /* 0x010f220000300800 */
[----:B------:R-:W-:Y:S02]  /*11e3a0*/  ISETP.LT.AND P5, PT, R123, c[0x0][0x178], !P0 ;  /* 0x00005e007b007a0c */ /* 0x000fe400047a1270 */
[----:B------:R-:W-:Y:S01]  /*11e3b0*/  ISETP.LT.AND P3, PT, R195, c[0x0][0x178], !P0 ;  /* 0x00005e00c3007a0c */ /* 0x000fe20004761270 */
[----:B------:R-:W-:Y:S01]  /*11e3c0*/  IMAD.WIDE R30, R33, 0x4, R8 ;  /* 0x00000004211e7825 */ /* 0x000fe200078e0208 */
[----:B------:R-:W-:-:S02]  /*11e3d0*/  ISETP.LT.AND P2, PT, R75, c[0x0][0x178], !P0 ;  /* 0x00005e004b007a0c */ /* 0x000fc40004741270 */
[----:B------:R-:W-:Y:S02]  /*11e3e0*/  ISETP.LT.AND P6, PT, R139, c[0x0][0x178], !P0 ;  /* 0x00005e008b007a0c */ /* 0x000fe400047c1270 */
[----:B------:R-:W-:Y:S01]  /*11e3f0*/  ISETP.LT.AND P4, PT, R155, c[0x0][0x178], !P0 ;  /* 0x00005e009b007a0c */ /* 0x000fe20004781270 */
[----:B------:R-:W-:Y:S02]  /*11e400*/  ISETP.LT.AND P0, PT, R179, c[0x0][0x178], !P0 ;  /* 0x00005e00b3007a0c */ /* 0x000fe40004701270 */
[----:B------:R-:W-:-:S04]  /*11e410*/  IMAD.WIDE R2, R33, 0x4, R210 ;  /* 0x0000000421027825 */ /* 0x000fc800078e02d2 */
[C---:B------:R-:W-:Y:S01]  /*11e420*/  IMAD.WIDE R16, R33.reuse, 0x4, R208 ;  /* 0x0000000421107825 */ /* 0x040fe200078e02d0 */
[C---:B------:R-:W-:Y:S01]  /*11e430*/  IADD3 R37, R33.reuse, c[0x0][0x198], RZ ;  /* 0x0000660021257a10 */ /* 0x040fe20007ffe0ff */
[----:B------:R1:W-:Y:S01]  /*11e440*/  @P5 STG.E [R30.64], R27 ;  /* 0x0000001b1e005986 */ /* 0x0003e2000c101904 */
[----:B------:R-:W-:Y:S01]  /*11e450*/  ISETP.LT.AND P5, PT, R194, c[0x0][0x178], !P1 ;  /* 0x00005e00c2007a0c */ /* 0x000fe20004fa1270 */
[----:B------:R-:W-:-:S04]  /*11e460*/  IMAD.WIDE R20, R33, 0x4, R14 ;  /* 0x0000000421147825 */ /* 0x000fc800078e020e */
[----:B------:R-:W-:Y:S01]  /*11e470*/  IMAD.WIDE R24, R33, 0x4, R12 ;  /* 0x0000000421187825 */ /* 0x000fe200078e020c */
[----:B------:R1:W-:Y:S03]  /*11e480*/  @P3 STG.E [R2.64], R43 ;  /* 0x0000002b02003986 */ /* 0x0003e6000c101904 */
[----:B------:R3:W-:Y:S02]  /*11e490*/  @P2 STG.E [R16.64], R59 ;  /* 0x0000003b10002986 */ /* 0x0007e4000c101904 */
[----:B------:R-:W-:-:S04]  /*11e4a0*/  IMAD.WIDE R28, R37, 0x4, R6 ;  /* 0x00000004251c7825 */ /* 0x000fc800078e0206 */
[----:B------:R3:W-:Y:S01]  /*11e4b0*/  @P6 STG.E [R20.64], R83 ;  /* 0x0000005314006986 */ /* 0x0007e2000c101904 */
[----:B------:R-:W-:Y:S01]  /*11e4c0*/  ISETP.LT.AND P6, PT, R227, c[0x0][0x178], !P1 ;  /* 0x00005e00e3007a0c */ /* 0x000fe20004fc1270 */
[----:B-1----:R-:W-:Y:S01]  /*11e4d0*/  IMAD.WIDE R26, R33, 0x4, R10 ;  /* 0x00000004211a7825 */ /* 0x002fe200078e020a */
[----:B------:R1:W-:Y:S01]  /*11e4e0*/  @P4 STG.E [R24.64], R99 ;  /* 0x0000006318004986 */ /* 0x0003e2000c101904 */
[----:B------:R-:W-:Y:S02]  /*11e4f0*/  ISETP.LT.AND P2, PT, R123, c[0x0][0x178], !P1 ;  /* 0x00005e007b007a0c */ /* 0x000fe40004f41270 */
[----:B------:R-:W-:Y:S02]  /*11e500*/  ISETP.LT.AND P4, PT, R195, c[0x0][0x178], !P1 ;  /* 0x00005e00c3007a0c */ /* 0x000fe40004f81270 */
[----:B------:R-:W-:Y:S01]  /*11e510*/  ISETP.LT.AND P3, PT, R75, c[0x0][0x178], !P1 ;  /* 0x00005e004b007a0c */ /* 0x000fe20004f61270 */
[----:B------:R1:W-:Y:S01]  /*11e520*/  @P0 STG.E [R26.64], R115 ;  /* 0x000000731a000986 */ /* 0x0003e2000c101904 */
[----:B------:R-:W-:Y:S01]  /*11e530*/  ISETP.LT.AND P0, PT, R155, c[0x0][0x178], !P1 ;  /* 0x00005e009b007a0c */ /* 0x000fe20004f01270 */
[----:B------:R-:W-:-:S02]  /*11e540*/  IMAD.WIDE R2, R37, 0x4, R4 ;  /* 0x0000000425027825 */ /* 0x000fc400078e0204 */
[----:B---3--:R3:W-:Y:S01]  /*11e550*/  @P5 STG.E [R28.64], R241 ;  /* 0x000000f11c005986 */ /* 0x0087e2000c101904 */
[----:B------:R-:W-:Y:S01]  /*11e560*/  ISETP.LT.AND P5, PT, R139, c[0x0][0x178], !P1 ;  /* 0x00005e008b007a0c */ /* 0x000fe20004fa1270 */
[----:B------:R-:W-:Y:S02]  /*11e570*/  ISETP.LT.AND P1, PT, R179, c[0x0][0x178], !P1 ;  /* 0x00005e00b3007a0c */ /* 0x000fe40004f21270 */
[----:B------:R-:W-:-:S04]  /*11e580*/  IMAD.WIDE R16, R37, 0x4, R8 ;  /* 0x0000000425107825 */ /* 0x000fc800078e0208 */
[----:B------:R-:W-:-:S04]  /*11e590*/  IMAD.WIDE R20, R37, 0x4, R210 ;  /* 0x0000000425147825 */ /* 0x000fc800078e02d2 */
[----:B-1----:R-:W-:-:S04]  /*11e5a0*/  IMAD.WIDE R24, R37, 0x4, R208 ;  /* 0x0000000425187825 */ /* 0x002fc800078e02d0 */
[----:B------:R-:W-:-:S04]  /*11e5b0*/  IMAD.WIDE R26, R37, 0x4, R14 ;  /* 0x00000004251a7825 */ /* 0x000fc800078e020e */
[C---:B---3--:R-:W-:Y:S01]  /*11e5c0*/  IMAD.WIDE R28, R37.reuse, 0x4, R12 ;  /* 0x00000004251c7825 */ /* 0x048fe200078e020c */
[----:B------:R1:W-:Y:S03]  /*11e5d0*/  @P6 STG.E [R2.64], R240 ;  /* 0x000000f002006986 */ /* 0x0003e6000c101904 */
[----:B------:R3:W-:Y:S02]  /*11e5e0*/  @P2 STG.E [R16.64], R22 ;  /* 0x0000001610002986 */ /* 0x0007e4000c101904 */
[----:B------:R3:W-:Y:S02]  /*11e5f0*/  @P4 STG.E [R20.64], R38 ;  /* 0x0000002614004986 */ /* 0x0007e4000c101904 */
[----:B------:R-:W-:Y:S01]  /*11e600*/  @P3 STG.E [R24.64], R54 ;  /* 0x0000003618003986 */ /* 0x000fe2000c101904 */
[----:B------:R-:W-:Y:S01]  /*11e610*/  @P5 STG.E [R26.64], R70 ;  /* 0x000000461a005986 */ /* 0x000fe2000c101904 */
[----:B------:R-:W-:Y:S03]  /*11e620*/  @P0 STG.E [R28.64], R94 ;  /* 0x0000005e1c000986 */ /* 0x000fe6000c101904 */
[----:B------:R-:W4:Y:S01]  /*11e630*/  LDL.LU R241, [R1+0x1168] ;  /* 0x0011680001f17983 */ /* 0x000f220000300800 */
[----:B-1----:R-:W-:-:S05]  /*11e640*/  IMAD.WIDE R2, R37, 0x4, R10 ;  /* 0x0000000425027825 */ /* 0x002fca00078e020a */
[----:B------:R-:W-:Y:S01]  /*11e650*/  @P1 STG.E [R2.64], R110 ;  /* 0x0000006e02001986 */ /* 0x000fe2000c101904 */
[----:B------:R-:W-:Y:S02]  /*11e660*/  ISETP.GE.AND P6, PT, R36, c[0x0][0x17c], PT ;  /* 0x00005f0024007a0c */ /* 0x000fe40003fc6270 */
[----:B------:R-:W-:Y:S02]  /*11e670*/  IADD3 R31, R37, c[0x0][0x198], RZ ;  /* 0x00006600251f7a10 */ /* 0x000fe40007ffe0ff */
[----:B------:R-:W-:Y:S02]  /*11e680*/  ISETP.LT.AND P2, PT, R194, c[0x0][0x178], !P6 ;  /* 0x00005e00c2007a0c */ /* 0x000fe40007741270 */
[----:B------:R-:W-:Y:S01]  /*11e690*/  ISETP.LT.AND P3, PT, R227, c[0x0][0x178], !P6 ;  /* 0x00005e00e3007a0c */ /* 0x000fe20007761270 */
[----:B---3--:R-:W-:-:S04]  /*11e6a0*/  IMAD.WIDE R16, R31, 0x4, R6 ;  /* 0x000000041f107825 */ /* 0x008fc800078e0206 */
[----:B------:R-:W-:Y:S01]  /*11e6b0*/  IMAD.WIDE R20, R31, 0x4, R4 ;  /* 0x000000041f147825 */ /* 0x000fe200078e0204 */
[----:B--2---:R-:W-:Y:S02]  /*11e6c0*/  ISETP.GE.AND P1, PT, R32, c[0x0][0x17c], PT ;  /* 0x00005f0020007a0c */ /* 0x004fe40003f26270 */
[----:B------:R-:W2:Y:S01]  /*11e6d0*/  LDL.LU R32, [R1+0x57a8] ;  /* 0x0057a80001207983 */ /* 0x000ea20000300800 */
[----:B------:R-:W3:Y:S02]  /*11e6e0*/  LDL.LU R240, [R1+0x308] ;  /* 0x0003080001f07983 */ /* 0x000ee40000300800 */
[----:B------:R-:W3:Y:S01]  /*11e6f0*/  LDL.LU R30, [R1+0x5794] ;  /* 0x00579400011e7983 */ /* 0x000ee20000300800 */
[----:B------:R1:W-:Y:S04]  /*11e700*/  @P2 STG.E [R16.64], R237 ;  /* 0x000000ed10002986 */ /* 0x0003e8000c101904 */
[----:B----4-:R4:W-:Y:S04]  /*11e710*/  @P3 STG.E [R20.64], R236 ;  /* 0x000000ec14003986 */ /* 0x0109e8000c101904 */
[----:B-1----:R-:W3:Y:S04]  /*11e720*/  LDL.LU R237, [R1+0x116c] ;  /* 0x00116c0001ed7983 */ /* 0x002ee80000300800 */
[----:B----4-:R-:W4:Y:S01]  /*11e730*/  LDL.LU R236, [R1+0x30c] ;  /* 0x00030c0001ec7983 */ /* 0x010f220000300800 */
[----:B------:R-:W-:Y:S01]  /*11e740*/  ISETP.LT.AND P4, PT, R123, c[0x0][0x178], !P6 ;  /* 0x00005e007b007a0c */ /* 0x000fe20007781270 */
[----:B------:R-:W-:Y:S01]  /*11e750*/  IMAD.WIDE R24, R31, 0x4, R8 ;  /* 0x000000041f187825 */ /* 0x000fe200078e0208 */
[----:B------:R-:W-:-:S02]  /*11e760*/  ISETP.LT.AND P0, PT, R195, c[0x0][0x178], !P6 ;  /* 0x00005e00c3007a0c */ /* 0x000fc40007701270 */
[----:B------:R-:W-:Y:S02]  /*11e770*/  ISETP.LT.AND P5, PT, R75, c[0x0][0x178], !P6 ;  /* 0x00005e004b007a0c */ /* 0x000fe400077a1270 */
[----:B------:R-:W-:Y:S02]  /*11e780*/  ISETP.LT.AND P3, PT, R139, c[0x0][0x178], !P6 ;  /* 0x00005e008b007a0c */ /* 0x000fe40007761270 */
[----:B------:R-:W-:Y:S01]  /*11e790*/  ISETP.LT.AND P2, PT, R155, c[0x0][0x178], !P6 ;  /* 0x00005e009b007a0c */ /* 0x000fe20007741270 */
[----:B------:R-:W-:Y:S02]  /*11e7a0*/  ISETP.LT.AND P6, PT, R179, c[0x0][0x178], !P6 ;  /* 0x00005e00b3007a0c */ /* 0x000fe400077c1270 */
[----:B------:R-:W-:-:S04]  /*11e7b0*/  IMAD.WIDE R26, R31, 0x4, R210 ;  /* 0x000000041f1a7825 */ /* 0x000fc800078e02d2 */
[----:B------:R-:W-:-:S04]  /*11e7c0*/  IMAD.WIDE R28, R31, 0x4, R208 ;  /* 0x000000041f1c7825 */ /* 0x000fc800078e02d0 */
[----:B------:R-:W-:-:S04]  /*11e7d0*/  IMAD.WIDE R2, R31, 0x4, R14 ;  /* 0x000000041f027825 */ /* 0x000fc800078e020e */
[C---:B------:R-:W-:Y:S01]  /*11e7e0*/  IMAD.WIDE R16, R31.reuse, 0x4, R12 ;  /* 0x000000041f107825 */ /* 0x040fe200078e020c */
[----:B------:R1:W-:Y:S01]  /*11e7f0*/  @P4 STG.E [R24.64], R23 ;  /* 0x0000001718004986 */ /* 0x0003e2000c101904 */
[----:B------:R-:W-:Y:S02]  /*11e800*/  ISETP.LT.AND P4, PT, R194, c[0x0][0x178], !P1 ;  /* 0x00005e00c2007a0c */ /* 0x000fe40004f81270 */
[C---:B------:R-:W-:Y:S01]  /*11e810*/  IMAD.WIDE R20, R31.reuse, 0x4, R10 ;  /* 0x000000041f147825 */ /* 0x040fe200078e020a */
[----:B------:R-:W-:Y:S01]  /*11e820*/  IADD3 R31, R31, c[0x0][0x198], RZ ;  /* 0x000066001f1f7a10 */ /* 0x000fe20007ffe0ff */
[----:B------:R1:W-:Y:S02]  /*11e830*/  @P0 STG.E [R26.64], R39 ;  /* 0x000000271a000986 */ /* 0x0003e4000c101904 */
[----:B------:R-:W-:Y:S02]  /*11e840*/  @P5 STG.E [R28.64], R55 ;  /* 0x000000371c005986 */ /* 0x000fe4000c101904 */
[----:B------:R1:W-:Y:S02]  /*11e850*/  @P3 STG.E [R2.64], R71 ;  /* 0x0000004702003986 */ /* 0x0003e4000c101904 */
[----:B------:R1:W-:Y:S01]  /*11e860*/  @P2 STG.E [R16.64], R95 ;  /* 0x0000005f10002986 */ /* 0x0003e2000c101904 */
[----:B------:R1:W-:Y:S02]  /*11e870*/  @P6 STG.E [R20.64], R111 ;  /* 0x0000006f14006986 */ /* 0x0003e4000c101904 */
[----:B-1----:R-:W-:Y:S01]  /*11e880*/  IMAD.WIDE R22, R31, 0x4, R6 ;  /* 0x000000041f167825 */ /* 0x002fe200078e0206 */
[----:B------:R-:W-:-:S02]  /*11e890*/  ISETP.LT.AND P0, PT, R227, c[0x0][0x178], !P1 ;  /* 0x00005e00e3007a0c */ /* 0x000fc40004f01270 */
[----:B------:R-:W-:Y:S02]  /*11e8a0*/  ISETP.LT.AND P5, PT, R123, c[0x0][0x178], !P1 ;  /* 0x00005e007b007a0c */ /* 0x000fe40004fa1270 */
[----:B------:R-:W-:Y:S02]  /*11e8b0*/  ISETP.LT.AND P3, PT, R195, c[0x0][0x178], !P1 ;  /* 0x00005e00c3007a0c */ /* 0x000fe40004f61270 */
[----:B------:R-:W-:Y:S02]  /*11e8c0*/  ISETP.LT.AND P2, PT, R75, c[0x0][0x178], !P1 ;  /* 0x00005e004b007a0c */ /* 0x000fe40004f41270 */
[----:B------:R-:W-:Y:S01]  /*11e8d0*/  ISETP.LT.AND P6, PT, R139, c[0x0][0x178], !P1 ;  /* 0x00005e008b007a0c */ /* 0x000fe20004fc1270 */
[----:B------:R-:W-:-:S04]  /*11e8e0*/  IMAD.WIDE R24, R31, 0x4, R4 ;  /* 0x000000041f187825 */ /* 0x000fc800078e0204 */
[C---:B------:R-:W-:Y:S01]  /*11e8f0*/  IMAD.WIDE R26, R31.reuse, 0x4, R8 ;  /* 0x000000041f1a7825 */ /* 0x040fe200078e0208 */
[----:B------:R1:W-:Y:S03]  /*11e900*/  @P4 STG.E [R22.64], R241 ;  /* 0x000000f116004986 */ /* 0x0003e6000c101904 */
[----:B------:R-:W-:-:S04]  /*11e910*/  IMAD.WIDE R2, R31, 0x4, R210 ;  /* 0x000000041f027825 */ /* 0x000fc800078e02d2 */
[----:B------:R-:W-:-:S04]  /*11e920*/  IMAD.WIDE R16, R31, 0x4, R208 ;  /* 0x000000041f107825 */ /* 0x000fc800078e02d0 */
[C---:B------:R-:W-:Y:S01]  /*11e930*/  IMAD.WIDE R20, R31.reuse, 0x4, R14 ;  /* 0x000000041f147825 */ /* 0x040fe200078e020e */
[----:B------:R-:W-:-:S03]  /*11e940*/  IADD3 R33, R31, c[0x0][0x198], RZ ;  /* 0x000066001f217a10 */ /* 0x000fc60007ffe0ff */
[----:B-1----:R-:W-:Y:S01]  /*11e950*/  IMAD.WIDE R22, R31, 0x4, R12 ;  /* 0x000000041f167825 */ /* 0x002fe200078e020c */
[----:B--2---:R-:W-:Y:S02]  /*11e960*/  ISETP.GE.AND P4, PT, R32, c[0x0][0x17c], PT ;  /* 0x00005f0020007a0c */ /* 0x004fe40003f86270 */
[----:B------:R-:W2:Y:S04]  /*11e970*/  LDL.LU R32, [R1+0x5790] ;  /* 0x0057900001207983 */ /* 0x000ea80000300800 */
[----:B---3--:R1:W-:Y:S01]  /*11e980*/  @P0 STG.E [R24.64], R240 ;  /* 0x000000f018000986 */ /* 0x0083e2000c101904 */
[----:B------:R3:W-:Y:S01]  /*11e990*/  @P5 STG.E [R26.64], R18 ;  /* 0x000000121a005986 */ /* 0x0007e2000c101904 */
[----:B------:R-:W-:Y:S01]  /*11e9a0*/  ISETP.LT.AND P0, PT, R155, c[0x0][0x178], !P1 ;  /* 0x00005e009b007a0c */ /* 0x000fe20004f01270 */
[----:B------:R-:W-:Y:S01]  /*11e9b0*/  ISETP.LT.AND P1, PT, R179, c[0x0][0x178], !P1 ;  /* 0x00005e00b3007a0c */ /* 0x000fe20004f21270 */
[----:B------:R3:W-:Y:S01]  /*11e9c0*/  @P3 STG.E [R2.64], R34 ;  /* 0x0000002202003986 */ /* 0x0007e2000c101904 */
[----:B------:R-:W-:Y:S01]  /*11e9d0*/  ISETP.LT.AND P3, PT, R194, c[0x0][0x178], !P4 ;  /* 0x00005e00c2007a0c */ /* 0x000fe20006761270 */
[----:B------:R-:W-:Y:S02]  /*11e9e0*/  @P2 STG.E [R16.64], R50 ;  /* 0x0000003210002986 */ /* 0x000fe4000c101904 */
[----:B------:R4:W-:Y:S01]  /*11e9f0*/  @P6 STG.E [R20.64], R66 ;  /* 0x0000004214006986 */ /* 0x0009e2000c101904 */
[----:B------:R-:W-:-:S02]  /*11ea00*/  ISETP.LT.AND P5, PT, R227, c[0x0][0x178], !P4 ;  /* 0x00005e00e3007a0c */ /* 0x000fc400067a1270 */
[----:B------:R-:W-:Y:S02]  /*11ea10*/  ISETP.LT.AND P6, PT, R123, c[0x0][0x178], !P4 ;  /* 0x00005e007b007a0c */ /* 0x000fe400067c1270 */
[----:B------:R-:W-:Y:S01]  /*11ea20*/  ISETP.GE.AND P2, PT, R30, c[0x0][0x17c], PT ;  /* 0x00005f001e007a0c */ /* 0x000fe20003f46270 */
[----:B-1----:R-:W-:Y:S01]  /*11ea30*/  IMAD.WIDE R24, R31, 0x4, R10 ;  /* 0x000000041f187825 */ /* 0x002fe200078e020a */
[----:B------:R-:W2:Y:S03]  /*11ea40*/  LDL.LU R30, [R1+0x5780] ;  /* 0x00578000011e7983 */ /* 0x000ea60000300800 */
[----:B---3--:R-:W-:-:S04]  /*11ea50*/  IMAD.WIDE R26, R33, 0x4, R6 ;  /* 0x00000004211a7825 */ /* 0x008fc800078e0206 */
[C---:B------:R-:W-:Y:S01]  /*11ea60*/  IMAD.WIDE R2, R33.reuse, 0x4, R4 ;  /* 0x0000000421027825 */ /* 0x040fe200078e0204 */
[----:B------:R-:W-:Y:S03]  /*11ea70*/  @P0 STG.E [R22.64], R90 ;  /* 0x0000005a16000986 */ /* 0x000fe6000c101904 */
[----:B------:R-:W-:Y:S02]  /*11ea80*/  @P1 STG.E [R24.64], R106 ;  /* 0x0000006a18001986 */ /* 0x000fe4000c101904 */
[----:B----4-:R-:W-:Y:S01]  /*11ea90*/  IMAD.WIDE R20, R33, 0x4, R8 ;  /* 0x0000000421147825 */ /* 0x010fe200078e0208 */
[----:B------:R-:W-:Y:S03]  /*11eaa0*/  @P3 STG.E [R26.64], R237 ;  /* 0x000000ed1a003986 */ /* 0x000fe6000c101904 */
[----:B------:R-:W-:Y:S01]  /*11eab0*/  @P5 STG.E [R2.64], R236 ;  /* 0x000000ec02005986 */ /* 0x000fe2000c101904 */
[----:B------:R-:W-:Y:S02]  /*11eac0*/  @P6 STG.E [R20.64], R19 ;  /* 0x0000001314006986 */ /* 0x000fe4000c101904 */
[----:B------:R1:W3:Y:S02]  /*11ead0*/  LDS.128 R16, [R0] ;  /* 0x0000000000107984 */ /* 0x0002e40000000c00 */
        /* <DEDUP_REMOVED lines=9> */
[----:B------:R-:W-:Y:S01]  /*11eb70*/  IMAD.WIDE R28, R33, 0x4, R12 ;  /* 0x00000004211c7825 */ /* 0x000fe200078e020c */
[----:B------:R-:W-:Y:S01]  /*11eb80*/  ISETP.LT.AND P6, PT, R194, c[0x0][0x178], !P2 ;  /* 0x00005e00c2007a0c */ /* 0x000fe200057c1270 */
[----:B------:R1:W-:Y:S02]  /*11eb90*/  @P0 STG.E [R22.64], R35 ;  /* 0x0000002316000986 */ /* 0x0003e4000c101904 */
[----:B------:R1:W-:Y:S02]  /*11eba0*/  @P1 STG.E [R24.64], R51 ;  /* 0x0000003318001986 */ /* 0x0003e4000c101904 */
[----:B------:R1:W-:Y:S01]  /*11ebb0*/  @P5 STG.E [R26.64], R67 ;  /* 0x000000431a005986 */ /* 0x0003e2000c101904 */
[----:B------:R-:W-:Y:S02]  /*11ebc0*/  ISETP.LT.AND P5, PT, R227, c[0x0][0x178], !P2 ;  /* 0x00005e00e3007a0c */ /* 0x000fe400057a1270 */
[----:B------:R-:W-:Y:S01]  /*11ebd0*/  IADD3 R31, R33, c[0x0][0x198], RZ ;  /* 0x00006600211f7a10 */ /* 0x000fe20007ffe0ff */
[----:B------:R3:W-:Y:S01]  /*11ebe0*/  @P3 STG.E [R28.64], R91 ;  /* 0x0000005b1c003986 */ /* 0x0007e2000c101904 */
[----:B------:R-:W-:-:S02]  /*11ebf0*/  ISETP.LT.AND P0, PT, R123, c[0x0][0x178], !P2 ;  /* 0x00005e007b007a0c */ /* 0x000fc40005701270 */
[----:B------:R-:W-:Y:S02]  /*11ec00*/  ISETP.LT.AND P3, PT, R195, c[0x0][0x178], !P2 ;  /* 0x00005e00c3007a0c */ /* 0x000fe40005761270 */
[----:B------:R-:W-:Y:S01]  /*11ec10*/  ISETP.LT.AND P1, PT, R75, c[0x0][0x178], !P2 ;  /* 0x00005e004b007a0c */ /* 0x000fe20005721270 */
[----:B------:R-:W-:-:S04]  /*11ec20*/  IMAD.WIDE R2, R33, 0x4, R10 ;  /* 0x0000000421027825 */ /* 0x000fc800078e020a */
[----:B------:R-:W-:-:S04]  /*11ec30*/  IMAD.WIDE R20, R31, 0x4, R6 ;  /* 0x000000041f147825 */ /* 0x000fc800078e0206 */
[----:B-1----:R-:W-:-:S04]  /*11ec40*/  IMAD.WIDE R22, R31, 0x4, R4 ;  /* 0x000000041f167825 */ /* 0x002fc800078e0204 */
[----:B------:R-:W-:-:S04]  /*11ec50*/  IMAD.WIDE R24, R31, 0x4, R8 ;  /* 0x000000041f187825 */ /* 0x000fc800078e0208 */
[C---:B------:R-:W-:Y:S01]  /*11ec60*/  IMAD.WIDE R26, R31.reuse, 0x4, R210 ;  /* 0x000000041f1a7825 */ /* 0x040fe200078e02d2 */
[----:B------:R1:W-:Y:S03]  /*11ec70*/  @P4 STG.E [R2.64], R107 ;  /* 0x0000006b02004986 */ /* 0x0003e6000c101904 */
[----:B------:R1:W-:Y:S02]  /*11ec80*/  @P6 STG.E [R20.64], R132 ;  /* 0x0000008414006986 */ /* 0x0003e4000c101904 */
[----:B------:R-:W-:Y:S02]  /*11ec90*/  @P5 STG.E [R22.64], R148 ;  /* 0x0000009416005986 */ /* 0x000fe4000c101904 */
[----:B---3--:R-:W-:Y:S01]  /*11eca0*/  IMAD.WIDE R28, R31, 0x4, R208 ;  /* 0x000000041f1c7825 */ /* 0x008fe200078e02d0 */
[----:B------:R-:W-:Y:S02]  /*11ecb0*/  ISETP.LT.AND P6, PT, R139, c[0x0][0x178], !P2 ;  /* 0x00005e008b007a0c */ /* 0x000fe400057c1270 */
[----:B------:R-:W-:Y:S01]  /*11ecc0*/  ISETP.LT.AND P4, PT, R155, c[0x0][0x178], !P2 ;  /* 0x00005e009b007a0c */ /* 0x000fe20005781270 */
[----:B------:R3:W-:Y:S01]  /*11ecd0*/  @P0 STG.E [R24.64], R164 ;  /* 0x000000a418000986 */ /* 0x0007e2000c101904 */
[----:B------:R3:W-:Y:S01]  /*11ece0*/  @P3 STG.E [R26.64], R172 ;  /* 0x000000ac1a003986 */ /* 0x0007e2000c101904 */
[----:B------:R-:W-:Y:S01]  /*11ecf0*/  ISETP.LT.AND P2, PT, R179, c[0x0][0x178], !P2 ;  /* 0x00005e00b3007a0c */ /* 0x000fe20005741270 */
[----:B------:R3:W-:Y:S01]  /*11ed00*/  @P1 STG.E [R28.64], R188 ;  /* 0x000000bc1c001986 */ /* 0x0007e2000c101904 */
[C---:B------:R-:W-:Y:S01]  /*11ed10*/  IADD3 R35, R31.reuse, c[0x0][0x198], RZ ;  /* 0x000066001f237a10 */ /* 0x040fe20007ffe0ff */
[----:B-1----:R-:W-:-:S04]  /*11ed20*/  IMAD.WIDE R2, R31, 0x4, R14 ;  /* 0x000000041f027825 */ /* 0x002fc800078e020e */
[----:B------:R-:W-:-:S04]  /*11ed30*/  IMAD.WIDE R20, R31, 0x4, R12 ;  /* 0x000000041f147825 */ /* 0x000fc800078e020c */
[----:B---3--:R-:W-:-:S04]  /*11ed40*/  IMAD.WIDE R24, R31, 0x4, R10 ;  /* 0x000000041f187825 */ /* 0x008fc800078e020a */
[----:B------:R-:W-:-:S04]  /*11ed50*/  IMAD.WIDE R26, R35, 0x4, R6 ;  /* 0x00000004231a7825 */ /* 0x000fc800078e0206 */
[C---:B------:R-:W-:Y:S01]  /*11ed60*/  IMAD.WIDE R28, R35.reuse, 0x4, R4 ;  /* 0x00000004231c7825 */ /* 0x040fe200078e0204 */
[----:B------:R1:W-:Y:S03]  /*11ed70*/  @P6 STG.E [R2.64], R204 ;  /* 0x000000cc02006986 */ /* 0x0003e6000c101904 */
[----:B------:R-:W-:Y:S02]  /*11ed80*/  @P4 STG.E [R20.64], R212 ;  /* 0x000000d414004986 */ /* 0x000fe4000c101904 */
[----:B------:R3:W-:Y:S02]  /*11ed90*/  @P2 STG.E [R24.64], R16 ;  /* 0x0000001018002986 */ /* 0x0007e4000c101904 */
[----:B-1----:R-:W-:-:S04]  /*11eda0*/  IMAD.WIDE R2, R35, 0x4, R8 ;  /* 0x0000000423027825 */ /* 0x002fc800078e0208 */
[----:B---3--:R-:W-:Y:S01]  /*11edb0*/  IMAD.WIDE R24, R35, 0x4, R14 ;  /* 0x0000000423187825 */ /* 0x008fe200078e020e */
[----:B--2---:R-:W-:-:S04]  /*11edc0*/  ISETP.GE.AND P5, PT, R32, c[0x0][0x17c], PT ;  /* 0x00005f0020007a0c */ /* 0x004fc80003fa6270 */
[----:B------:R-:W-:Y:S02]  /*11edd0*/  ISETP.LT.AND P0, PT, R194, c[0x0][0x178], !P5 ;  /* 0x00005e00c2007a0c */ /* 0x000fe40006f01270 */
[----:B------:R-:W-:Y:S02]  /*11ede0*/  ISETP.LT.AND P1, PT, R227, c[0x0][0x178], !P5 ;  /* 0x00005e00e3007a0c */ /* 0x000fe40006f21270 */
[----:B------:R-:W-:Y:S02]  /*11edf0*/  ISETP.LT.AND P4, PT, R123, c[0x0][0x178], !P5 ;  /* 0x00005e007b007a0c */ /* 0x000fe40006f81270 */
[----:B------:R-:W-:Y:S02]  /*11ee00*/  ISETP.LT.AND P3, PT, R195, c[0x0][0x178], !P5 ;  /* 0x00005e00c3007a0c */ /* 0x000fe40006f61270 */
[----:B------:R-:W-:-:S05]  /*11ee10*/  ISETP.LT.AND P6, PT, R75, c[0x0][0x178], !P5 ;  /* 0x00005e004b007a0c */ /* 0x000fca0006fc1270 */
[----:B------:R1:W-:Y:S02]  /*11ee20*/  @P0 STG.E [R26.64], R133 ;  /* 0x000000851a000986 */ /* 0x0003e4000c101904 */
[----:B------:R-:W-:Y:S01]  /*11ee30*/  @P1 STG.E [R28.64], R149 ;  /* 0x000000951c001986 */ /* 0x000fe2000c101904 */
[----:B------:R-:W-:Y:S02]  /*11ee40*/  ISETP.LT.AND P1, PT, R139, c[0x0][0x178], !P5 ;  /* 0x00005e008b007a0c */ /* 0x000fe40006f21270 */
[----:B------:R-:W-:Y:S02]  /*11ee50*/  ISETP.LT.AND P0, PT, R155, c[0x0][0x178], !P5 ;  /* 0x00005e009b007a0c */ /* 0x000fe40006f01270 */
[----:B------:R-:W-:Y:S01]  /*11ee60*/  ISETP.GE.AND P2, PT, R30, c[0x0][0x17c], PT ;  /* 0x00005f001e007a0c */ /* 0x000fe20003f46270 */
[----:B------:R-:W-:-:S04]  /*11ee70*/  IMAD.WIDE R30, R35, 0x4, R210 ;  /* 0x00000004231e7825 */ /* 0x000fc800078e02d2 */
[C---:B------:R-:W-:Y:S01]  /*11ee80*/  IMAD.WIDE R32, R35.reuse, 0x4, R208 ;  /* 0x0000000423207825 */ /* 0x040fe200078e02d0 */
[----:B------:R2:W-:Y:S03]  /*11ee90*/  @P4 STG.E [R2.64], R165 ;  /* 0x000000a502004986 */ /* 0x0005e6000c101904 */
[----:B------:R3:W-:Y:S02]  /*11eea0*/  @P3 STG.E [R30.64], R173 ;  /* 0x000000ad1e003986 */ /* 0x0007e4000c101904 */
[----:B-1----:R-:W-:Y:S01]  /*11eeb0*/  IMAD.WIDE R26, R35, 0x4, R12 ;  /* 0x00000004231a7825 */ /* 0x002fe200078e020c */
[----:B------:R1:W-:Y:S03]  /*11eec0*/  @P6 STG.E [R32.64], R189 ;  /* 0x000000bd20006986 */ /* 0x0003e6000c101904 */
[----:B------:R1:W-:Y:S01]  /*11eed0*/  @P1 STG.E [R24.64], R205 ;  /* 0x000000cd18001986 */ /* 0x0003e2000c101904 */
[----:B------:R1:W-:Y:S01]  /*11eee0*/  @P0 STG.E [R26.64], R213 ;  /* 0x000000d51a000986 */ /* 0x0003e2000c101904 */
[----:B----4-:R-:W-:-:S02]  /*11eef0*/  ISETP.GE.AND P0, PT, R0, c[0x0][0x17c], PT ;  /* 0x00005f0000007a0c */ /* 0x010fc40003f06270 */
[----:B------:R-:W4:Y:S01]  /*11ef00*/  LDL.LU R0, [R1+0x5770] ;  /* 0x0057700001007983 */ /* 0x000f220000300800 */
[----:B------:R-:W-:Y:S02]  /*11ef10*/  ISETP.LT.AND P5, PT, R179, c[0x0][0x178], !P5 ;  /* 0x00005e00b3007a0c */ /* 0x000fe40006fa1270 */
[----:B------:R-:W-:Y:S02]  /*11ef20*/  ISETP.LT.AND P3, PT, R194, c[0x0][0x178], !P2 ;  /* 0x00005e00c2007a0c */ /* 0x000fe40005761270 */
[----:B------:R-:W-:Y:S02]  /*11ef30*/  ISETP.LT.AND P4, PT, R227, c[0x0][0x178], !P2 ;  /* 0x00005e00e3007a0c */ /* 0x000fe40005781270 */
[----:B------:R-:W-:Y:S02]  /*11ef40*/  ISETP.LT.AND P1, PT, R123, c[0x0][0x178], !P2 ;  /* 0x00005e007b007a0c */ /* 0x000fe40005721270 */
[C---:B------:R-:W-:Y:S01]  /*11ef50*/  IADD3 R37, R35.reuse, c[0x0][0x198], RZ ;  /* 0x0000660023257a10 */ /* 0x040fe20007ffe0ff */
[----:B--2---:R-:W-:Y:S01]  /*11ef60*/  IMAD.WIDE R2, R35, 0x4, R10 ;  /* 0x0000000423027825 */ /* 0x004fe200078e020a */
[----:B------:R-:W-:Y:S01]  /*11ef70*/  ISETP.LT.AND P6, PT, R195, c[0x0][0x178], !P2 ;  /* 0x00005e00c3007a0c */ /* 0x000fe200057c1270 */
[----:B------:R-:W2:Y:S02]  /*11ef80*/  LDL.LU R38, [R1+0x5760] ;  /* 0x0057600001267983 */ /* 0x000ea40000300800 */
[----:B------:R-:W2:Y:S02]  /*11ef90*/  LDL.LU R36, [R1+0x5754] ;  /* 0x0057540001247983 */ /* 0x000ea40000300800 */
[----:B------:R-:W-:-:S04]  /*11efa0*/  IMAD.WIDE R28, R37, 0x4, R6 ;  /* 0x00000004251c7825 */ /* 0x000fc800078e0206 */
[----:B---3--:R-:W-:-:S04]  /*11efb0*/  IMAD.WIDE R30, R37, 0x4, R4 ;  /* 0x00000004251e7825 */ /* 0x008fc800078e0204 */
[----:B-1----:R-:W-:Y:S01]  /*11efc0*/  IMAD.WIDE R32, R37, 0x4, R8 ;  /* 0x0000000425207825 */ /* 0x002fe200078e0208 */
[----:B------:R1:W-:Y:S03]  /*11efd0*/  @P5 STG.E [R2.64], R17 ;  /* 0x0000001102005986 */ /* 0x0003e6000c101904 */
[----:B------:R-:W-:Y:S02]  /*11efe0*/  @P3 STG.E [R28.64], R128 ;  /* 0x000000801c003986 */ /* 0x000fe4000c101904 */
[----:B------:R-:W-:Y:S01]  /*11eff0*/  @P4 STG.E [R30.64], R144 ;  /* 0x000000901e004986 */ /* 0x000fe2000c101904 */
[----:B------:R-:W-:Y:S01]  /*11f000*/  ISETP.LT.AND P3, PT, R75, c[0x0][0x178], !P2 ;  /* 0x00005e004b007a0c */ /* 0x000fe20005761270 */
[----:B------:R-:W-:Y:S01]  /*11f010*/  @P1 STG.E [R32.64], R160 ;  /* 0x000000a020001986 */ /* 0x000fe2000c101904 */
[----:B------:R-:W-:Y:S02]  /*11f020*/  ISETP.LT.AND P4, PT, R139, c[0x0][0x178], !P2 ;  /* 0x00005e008b007a0c */ /* 0x000fe40005781270 */
[----:B------:R-:W-:Y:S01]  /*11f030*/  ISETP.LT.AND P1, PT, R155, c[0x0][0x178], !P2 ;  /* 0x00005e009b007a0c */ /* 0x000fe20005721270 */
[----:B------:R-:W-:-:S04]  /*11f040*/  IMAD.WIDE R24, R37, 0x4, R210 ;  /* 0x0000000425187825 */ /* 0x000fc800078e02d2 */
[----:B------:R-:W-:-:S04]  /*11f050*/  IMAD.WIDE R26, R37, 0x4, R12 ;  /* 0x00000004251a7825 */ /* 0x000fc800078e020c */
[----:B-1----:R-:W-:-:S04]  /*11f060*/  IMAD.WIDE R2, R37, 0x4, R208 ;  /* 0x0000000425027825 */ /* 0x002fc800078e02d0 */
[----:B------:R-:W-:Y:S01]  /*11f070*/  IMAD.WIDE R16, R37, 0x4, R14 ;  /* 0x0000000425107825 */ /* 0x000fe200078e020e */
[----:B------:R-:W-:Y:S03]  /*11f080*/  @P6 STG.E [R24.64], R168 ;  /* 0x000000a818006986 */ /* 0x000fe6000c101904 */
[----:B------:R-:W-:Y:S01]  /*11f090*/  @P3 STG.E [R2.64], R184 ;  /* 0x000000b802003986 */ /* 0x000fe2000c101904 */
[----:B------:R-:W-:Y:S01]  /*11f0a0*/  @P4 STG.E [R16.64], R200 ;  /* 0x000000c810004986 */ /* 0x000fe2000c101904 */
[----:B------:R-:W-:Y:S03]  /*11f0b0*/  @P1 STG.E [R26.64], R216 ;  /* 0x000000d81a001986 */ /* 0x000fe6000c101904 */
[----:B------:R-:W1:Y:S02]  /*11f0c0*/  S2R R236, SR_TID.X ;  /* 0x0000000000ec7919 */ /* 0x000e640000002100 */
[C---:B-1----:R-:W-:Y:S01]  /*11f0d0*/  LOP3.LUT R237, R236.reuse, 0x1f, RZ, 0xc0, !PT ;  /* 0x0000001feced7812 */ /* 0x042fe200078ec0ff */
[----:B------:R-:W-:-:S05]  /*11f0e0*/  IMAD.SHL.U32 R236, R236, 0x100, RZ ;  /* 0x00000100ecec7824 */ /* 0x000fca00078e00ff */
[----:B------:R-:W-:-:S04]  /*11f0f0*/  LOP3.LUT R236, R236, 0x600, RZ, 0xc0, !PT ;  /* 0x00000600ecec7812 */ /* 0x000fc800078ec0ff */
[----:B------:R-:W-:-:S04]  /*11f100*/  LEA R236, R237, R236, 0x4 ;  /* 0x000000ecedec7211 */ /* 0x000fc800078e20ff */
[----:B------:R-:W-:-:S05]  /*11f110*/  LOP3.LUT R236, R236, 0x20, RZ, 0x3c, !PT ;  /* 0x00000020ecec7812 */ /* 0x000fca00078e3cff */
[----:B------:R1:W3:Y:S01]  /*11f120*/  LDS.128 R20, [R236] ;  /* 0x00000000ec147984 */ /* 0x0002e20000000c00 */
[----:B----4-:R-:W-:-:S03]  /*11f130*/  ISETP.GE.AND P1, PT, R0, c[0x0][0x17c], PT ;  /* 0x00005f0000007a0c */ /* 0x010fc60003f26270 */
[----:B------:R-:W4:Y:S04]  /*11f140*/  LDL.LU R0, [R1+0x574c] ;  /* 0x00574c0001007983 */ /* 0x000f280000300800 */
[----:B-1----:R-:W1:Y:S01]  /*11f150*/  S2R R236, SR_TID.X ;  /* 0x0000000000ec7919 */ /* 0x002e620000002100 */
[----:B------:R-:W-:Y:S02]  /*11f160*/  ISETP.LT.AND P2, PT, R179, c[0x0][0x178], !P2 ;  /* 0x00005e00b3007a0c */ /* 0x000fe40005741270 */
[----:B------:R-:W-:Y:S02]  /*11f170*/  ISETP.LT.AND P6, PT, R194, c[0x0][0x178], !P0 ;  /* 0x00005e00c2007a0c */ /* 0x000fe400047c1270 */
[C---:B------:R-:W-:Y:S01]  /*11f180*/  IADD3 R39, R37.reuse, c[0x0][0x198], RZ ;  /* 0x0000660025277a10 */ /* 0x040fe20007ffe0ff */
[----:B------:R-:W-:-:S04]  /*11f190*/  IMAD.WIDE R28, R37, 0x4, R10 ;  /* 0x00000004251c7825 */ /* 0x000fc800078e020a */
[----:B------:R-:W-:Y:S01]  /*11f1a0*/  IMAD.WIDE R30, R39, 0x4, R6 ;  /* 0x00000004271e7825 */ /* 0x000fe200078e0206 */
[----:B------:R-:W-:Y:S02]  /*11f1b0*/  ISETP.LT.AND P5, PT, R227, c[0x0][0x178], !P0 ;  /* 0x00005e00e3007a0c */ /* 0x000fe400047a1270 */
[C---:B-1----:R-:W-:Y:S01]  /*11f1c0*/  LOP3.LUT R237, R236.reuse, 0x1f, RZ, 0xc0, !PT ;  /* 0x0000001feced7812 */ /* 0x042fe200078ec0ff */
[----:B------:R-:W-:-:S05]  /*11f1d0*/  IMAD.SHL.U32 R236, R236, 0x100, RZ ;  /* 0x00000100ecec7824 */ /* 0x000fca00078e00ff */
[----:B------:R-:W-:Y:S01]  /*11f1e0*/  LOP3.LUT R236, R236, 0x600, RZ, 0xc0, !PT ;  /* 0x00000600ecec7812 */ /* 0x000fe200078ec0ff */
[----:B---3--:R1:W-:Y:S03]  /*11f1f0*/  @P2 STG.E [R28.64], R20 ;  /* 0x000000141c002986 */ /* 0x0083e6000c101904 */
[----:B------:R-:W-:Y:S02]  /*11f200*/  LEA R236, R237, R236, 0x4 ;  /* 0x000000ecedec7211 */ /* 0x000fe400078e20ff */
[----:B------:R-:W-:Y:S01]  /*11f210*/  ISETP.LT.AND P2, PT, R123, c[0x0][0x178], !P0 ;  /* 0x00005e007b007a0c */ /* 0x000fe20004741270 */
[----:B------:R3:W-:Y:S01]  /*11f220*/  @P6 STG.E [R30.64], R129 ;  /* 0x000000811e006986 */ /* 0x0007e2000c101904 */
[----:B------:R-:W-:Y:S02]  /*11f230*/  ISETP.LT.AND P6, PT, R195, c[0x0][0x178], !P0 ;  /* 0x00005e00c3007a0c */ /* 0x000fe400047c1270 */
[----:B------:R-:W-:-:S02]  /*11f240*/  LOP3.LUT R236, R236, 0x40, RZ, 0x3c, !PT ;  /* 0x00000040ecec7812 */ /* 0x000fc400078e3cff */
[----:B------:R-:W-:Y:S01]  /*11f250*/  ISETP.LT.AND P4, PT, R75, c[0x0][0x178], !P0 ;  /* 0x00005e004b007a0c */ /* 0x000fe20004781270 */
[C---:B------:R-:W-:Y:S02]  /*11f260*/  IMAD.WIDE R32, R39.reuse, 0x4, R4 ;  /* 0x0000000427207825 */ /* 0x040fe400078e0204 */
[----:B------:R-:W2:Y:S02]  /*11f270*/  LDS.128 R24, [R236] ;  /* 0x00000000ec187984 */ /* 0x000ea40000000c00 */
[----:B------:R-:W-:-:S04]  /*11f280*/  IMAD.WIDE R2, R39, 0x4, R8 ;  /* 0x0000000427027825 */ /* 0x000fc800078e0208 */
[----:B------:R-:W-:-:S04]  /*11f290*/  IMAD.WIDE R16, R39, 0x4, R210 ;  /* 0x0000000427107825 */ /* 0x000fc800078e02d2 */
[----:B-1----:R-:W-:Y:S01]  /*11f2a0*/  IMAD.WIDE R28, R39, 0x4, R208 ;  /* 0x00000004271c7825 */ /* 0x002fe200078e02d0 */
[----:B------:R1:W-:Y:S01]  /*11f2b0*/  @P5 STG.E [R32.64], R145 ;  /* 0x0000009120005986 */ /* 0x0003e2000c101904 */
[----:B------:R-:W-:Y:S02]  /*11f2c0*/  ISETP.LT.AND P3, PT, R139, c[0x0][0x178], !P0 ;  /* 0x00005e008b007a0c */ /* 0x000fe40004761270 */
[----:B------:R1:W-:Y:S01]  /*11f2d0*/  @P2 STG.E [R2.64], R161 ;  /* 0x000000a102002986 */ /* 0x0003e2000c101904 */
[----:B------:R-:W-:Y:S01]  /*11f2e0*/  ISETP.LT.AND P5, PT, R155, c[0x0][0x178], !P0 ;  /* 0x00005e009b007a0c */ /* 0x000fe200047a1270 */
[----:B------:R1:W-:Y:S01]  /*11f2f0*/  @P6 STG.E [R16.64], R169 ;  /* 0x000000a910006986 */ /* 0x0003e2000c101904 */
[----:B------:R-:W-:Y:S01]  /*11f300*/  ISETP.LT.AND P0, PT, R179, c[0x0][0x178], !P0 ;  /* 0x00005e00b3007a0c */ /* 0x000fe20004701270 */
[----:B------:R1:W-:Y:S01]  /*11f310*/  @P4 STG.E [R28.64], R185 ;  /* 0x000000b91c004986 */ /* 0x0003e2000c101904 */
[----:B------:R-:W-:Y:S02]  /*11f320*/  ISETP.LT.AND P4, PT, R194, c[0x0][0x178], !P1 ;  /* 0x00005e00c2007a0c */ /* 0x000fe40004f81270 */
[----:B------:R-:W-:Y:S01]  /*11f330*/  ISETP.LT.AND P2, PT, R227, c[0x0][0x178], !P1 ;  /* 0x00005e00e3007a0c */ /* 0x000fe20004f41270 */
[----:B---3--:R-:W-:-:S04]  /*11f340*/  IMAD.WIDE R30, R39, 0x4, R14 ;  /* 0x00000004271e7825 */ /* 0x008fc800078e020e */
[----:B-1----:R-:W-:-:S04]  /*11f350*/  IMAD.WIDE R32, R39, 0x4, R12 ;  /* 0x0000000427207825 */ /* 0x002fc800078e020c */
[C---:B------:R-:W-:Y:S01]  /*11f360*/  IMAD.WIDE R34, R39.reuse, 0x4, R10 ;  /* 0x0000000427227825 */ /* 0x040fe200078e020a */
[----:B------:R-:W-:Y:S01]  /*11f370*/  IADD3 R39, R39, c[0x0][0x198], RZ ;  /* 0x0000660027277a10 */ /* 0x000fe20007ffe0ff */
[----:B------:R1:W-:Y:S04]  /*11f380*/  @P3 STG.E [R30.64], R201 ;  /* 0x000000c91e003986 */ /* 0x0003e8000c101904 */
[----:B------:R-:W-:-:S04]  /*11f390*/  IMAD.WIDE R2, R39, 0x4, R6 ;  /* 0x0000000427027825 */ /* 0x000fc800078e0206 */
[----:B------:R-:W-:Y:S01]  /*11f3a0*/  IMAD.WIDE R16, R39, 0x4, R4 ;  /* 0x0000000427107825 */ /* 0x000fe200078e0204 */
[----:B------:R-:W-:Y:S01]  /*11f3b0*/  ISETP.LT.AND P3, PT, R123, c[0x0][0x178], !P1 ;  /* 0x00005e007b007a0c */ /* 0x000fe20004f61270 */
[----:B------:R-:W-:Y:S02]  /*11f3c0*/  @P5 STG.E [R32.64], R217 ;  /* 0x000000d920005986 */ /* 0x000fe4000c101904 */
[----:B------:R3:W-:Y:S01]  /*11f3d0*/  @P0 STG.E [R34.64], R21 ;  /* 0x0000001522000986 */ /* 0x0007e2000c101904 */
[----:B------:R-:W-:Y:S02]  /*11f3e0*/  ISETP.LT.AND P6, PT, R195, c[0x0][0x178], !P1 ;  /* 0x00005e00c3007a0c */ /* 0x000fe40004fc1270 */
[----:B------:R-:W-:Y:S01]  /*11f3f0*/  ISETP.LT.AND P0, PT, R75, c[0x0][0x178], !P1 ;  /* 0x00005e004b007a0c */ /* 0x000fe20004f01270 */
[----:B------:R2:W-:Y:S01]  /*11f400*/  @P4 STG.E [R2.64], R124 ;  /* 0x0000007c02004986 */ /* 0x0005e2000c101904 */
[----:B------:R-:W-:Y:S01]  /*11f410*/  ISETP.LT.AND P5, PT, R139, c[0x0][0x178], !P1 ;  /* 0x00005e008b007a0c */ /* 0x000fe20004fa1270 */
[----:B------:R2:W-:Y:S01]  /*11f420*/  @P2 STG.E [R16.64], R140 ;  /* 0x0000008c10002986 */ /* 0x0005e2000c101904 */
[----:B------:R-:W-:Y:S01]  /*11f430*/  ISETP.LT.AND P2, PT, R155, c[0x0][0x178], !P1 ;  /* 0x00005e009b007a0c */ /* 0x000fe20004f41270 */
[----:B------:R-:W-:-:S02]  /*11f440*/  ISETP.LT.AND P1, PT, R179, c[0x0][0x178], !P1 ;  /* 0x00005e00b3007a0c */ /* 0x000fc40004f21270 */
[----:B------:R-:W-:-:S04]  /*11f450*/  IMAD.WIDE R28, R39, 0x4, R8 ;  /* 0x00000004271c7825 */ /* 0x000fc800078e0208 */
[----:B-1----:R-:W-:-:S04]  /*11f460*/  IMAD.WIDE R30, R39, 0x4, R210 ;  /* 0x00000004271e7825 */ /* 0x002fc800078e02d2 */
[----:B---3--:R-:W-:-:S04]  /*11f470*/  IMAD.WIDE R20, R39, 0x4, R208 ;  /* 0x0000000427147825 */ /* 0x008fc800078e02d0 */
[C---:B------:R-:W-:Y:S01]  /*11f480*/  IMAD.WIDE R32, R39.reuse, 0x4, R14 ;  /* 0x0000000427207825 */ /* 0x040fe200078e020e */
[----:B------:R1:W-:Y:S03]  /*11f490*/  @P3 STG.E [R28.64], R156 ;  /* 0x0000009c1c003986 */ /* 0x0003e6000c101904 */
[----:B--2---:R-:W-:-:S04]  /*11f4a0*/  IMAD.WIDE R2, R39, 0x4, R12 ;  /* 0x0000000427027825 */ /* 0x004fc800078e020c */
[----:B------:R-:W-:Y:S01]  /*11f4b0*/  IMAD.WIDE R16, R39, 0x4, R10 ;  /* 0x0000000427107825 */ /* 0x000fe200078e020a */
[----:B------:R-:W-:Y:S03]  /*11f4c0*/  @P6 STG.E [R30.64], R76 ;  /* 0x0000004c1e006986 */ /* 0x000fe6000c101904 */
[----:B------:R2:W-:Y:S02]  /*11f4d0*/  @P0 STG.E [R20.64], R180 ;  /* 0x000000b414000986 */ /* 0x0005e4000c101904 */
[----:B------:R3:W-:Y:S02]  /*11f4e0*/  @P5 STG.E [R32.64], R196 ;  /* 0x000000c420005986 */ /* 0x0007e4000c101904 */
[----:B------:R1:W-:Y:S01]  /*11f4f0*/  @P2 STG.E [R2.64], R220 ;  /* 0x000000dc02002986 */ /* 0x0003e2000c101904 */
[----:B------:R-:W-:Y:S01]  /*11f500*/  ISETP.GE.AND P4, PT, R38, c[0x0][0x17c], PT ;  /* 0x00005f0026007a0c */ /* 0x000fe20003f86270 */
[----:B------:R1:W-:Y:S04]  /*11f510*/  @P1 STG.E [R16.64], R24 ;  /* 0x0000001810001986 */ /* 0x0003e8000c101904 */
[----:B------:R-:W3:Y:S01]  /*11f520*/  LDL.LU R38, [R1+0x5740] ;  /* 0x0057400001267983 */ /* 0x000ee20000300800 */
[----:B----4-:R-:W-:-:S03]  /*11f530*/  ISETP.GE.AND P1, PT, R0, c[0x0][0x17c], PT ;  /* 0x00005f0000007a0c */ /* 0x010fc60003f26270 */
[----:B------:R-:W4:Y:S01]  /*11f540*/  LDL.LU R0, [R1+0x5734] ;  /* 0x0057340001007983 */ /* 0x000f220000300800 */
[----:B------:R-:W-:Y:S02]  /*11f550*/  ISETP.LT.AND P3, PT, R194, c[0x0][0x178], !P4 ;  /* 0x00005e00c2007a0c */ /* 0x000fe40006761270 */
[----:B------:R-:W-:Y:S02]  /*11f560*/  ISETP.LT.AND P6, PT, R227, c[0x0][0x178], !P4 ;  /* 0x00005e00e3007a0c */ /* 0x000fe400067c1270 */
[----:B------:R-:W-:Y:S02]  /*11f570*/  IADD3 R37, R39, c[0x0][0x198], RZ ;  /* 0x0000660027257a10 */ /* 0x000fe40007ffe0ff */
[----:B------:R-:W-:-:S03]  /*11f580*/  ISETP.LT.AND P0, PT, R123, c[0x0][0x178], !P4 ;  /* 0x00005e007b007a0c */ /* 0x000fc60006701270 */
[----:B-1----:R-:W-:-:S04]  /*11f590*/  IMAD.WIDE R28, R37, 0x4, R6 ;  /* 0x00000004251c7825 */ /* 0x002fc800078e0206 */
[----:B--2---:R-:W-:-:S04]  /*11f5a0*/  IMAD.WIDE R20, R37, 0x4, R4 ;  /* 0x0000000425147825 */ /* 0x004fc800078e0204 */
[----:B---3--:R-:W-:Y:S01]  /*11f5b0*/  IMAD.WIDE R32, R37, 0x4, R8 ;  /* 0x0000000425207825 */ /* 0x008fe200078e0208 */
[----:B------:R-:W-:Y:S01]  /*11f5c0*/  ISETP.LT.AND P5, PT, R195, c[0x0][0x178], !P4 ;  /* 0x00005e00c3007a0c */ /* 0x000fe200067a1270 */
[----:B------:R-:W-:Y:S01]  /*11f5d0*/  @P3 STG.E [R28.64], R125 ;  /* 0x0000007d1c003986 */ /* 0x000fe2000c101904 */
[----:B------:R-:W-:Y:S01]  /*11f5e0*/  ISETP.LT.AND P3, PT, R75, c[0x0][0x178], !P4 ;  /* 0x00005e004b007a0c */ /* 0x000fe20006761270 */
[----:B------:R1:W-:Y:S01]  /*11f5f0*/  @P6 STG.E [R20.64], R141 ;  /* 0x0000008d14006986 */ /* 0x0003e2000c101904 */
[----:B------:R-:W-:Y:S01]  /*11f600*/  ISETP.LT.AND P6, PT, R139, c[0x0][0x178], !P4 ;  /* 0x00005e008b007a0c */ /* 0x000fe200067c1270 */
[----:B------:R2:W-:Y:S01]  /*11f610*/  @P0 STG.E [R32.64], R157 ;  /* 0x0000009d20000986 */ /* 0x0005e2000c101904 */
[----:B------:R-:W-:-:S03]  /*11f620*/  ISETP.LT.AND P0, PT, R155, c[0x0][0x178], !P4 ;  /* 0x00005e009b007a0c */ /* 0x000fc60006701270 */
[----:B------:R-:W3:Y:S01]  /*11f630*/  LDS.128 R28, [R252] ;  /* 0x00000000fc1c7984 */ /* 0x000ee20000000c00 */
[----:B------:R-:W-:-:S04]  /*11f640*/  IMAD.WIDE R34, R37, 0x4, R210 ;  /* 0x0000000425227825 */ /* 0x000fc800078e02d2 */
[----:B------:R-:W-:Y:S01]  /*11f650*/  IMAD.WIDE R2, R37, 0x4, R208 ;  /* 0x0000000425027825 */ /* 0x000fe200078e02d0 */
[----:B------:R-:W-:-:S03]  /*11f660*/  ISETP.GE.AND P2, PT, R36, c[0x0][0x17c], PT ;  /* 0x00005f0024007a0c */ /* 0x000fc60003f46270 */
[----:B------:R-:W-:Y:S01]  /*11f670*/  IMAD.WIDE R16, R37, 0x4, R14 ;  /* 0x0000000425107825 */ /* 0x000fe200078e020e */
[----:B------:R-:W-:Y:S01]  /*11f680*/  ISETP.LT.AND P4, PT, R179, c[0x0][0x178], !P4 ;  /* 0x00005e00b3007a0c */ /* 0x000fe20006781270 */
[----:B------:R2:W-:Y:S02]  /*11f690*/  @P5 STG.E [R34.64], R77 ;  /* 0x0000004d22005986 */ /* 0x0005e4000c101904 */
[----:B-1----:R-:W-:Y:S01]  /*11f6a0*/  IMAD.WIDE R20, R37, 0x4, R12 ;  /* 0x0000000425147825 */ /* 0x002fe200078e020c */
[----:B------:R-:W-:Y:S01]  /*11f6b0*/  ISETP.LT.AND P5, PT, R194, c[0x0][0x178], !P2 ;  /* 0x00005e00c2007a0c */ /* 0x000fe200057a1270 */
[----:B------:R1:W-:Y:S01]  /*11f6c0*/  @P3 STG.E [R2.64], R181 ;  /* 0x000000b502003986 */ /* 0x0003e2000c101904 */
[----:B------:R-:W-:Y:S01]  /*11f6d0*/  ISETP.LT.AND P3, PT, R227, c[0x0][0x178], !P2 ;  /* 0x00005e00e3007a0c */ /* 0x000fe20005761270 */
[----:B------:R1:W-:Y:S01]  /*11f6e0*/  @P6 STG.E [R16.64], R197 ;  /* 0x000000c510006986 */ /* 0x0003e2000c101904 */
[----:B------:R-:W-:Y:S02]  /*11f6f0*/  ISETP.LT.AND P6, PT, R123, c[0x0][0x178], !P2 ;  /* 0x00005e007b007a0c */ /* 0x000fe400057c1270 */
[----:B------:R-:W-:Y:S01]  /*11f700*/  IADD3 R39, R37, c[0x0][0x198], RZ ;  /* 0x0000660025277a10 */ /* 0x000fe20007ffe0ff */
[----:B------:R1:W-:Y:S01]  /*11f710*/  @P0 STG.E [R20.64], R221 ;  /* 0x000000dd14000986 */ /* 0x0003e2000c101904 */
[----:B------:R-:W-:Y:S01]  /*11f720*/  ISETP.LT.AND P0, PT, R195, c[0x0][0x178], !P2 ;  /* 0x00005e00c3007a0c */ /* 0x000fe20005701270 */
[----:B--2---:R-:W-:-:S04]  /*11f730*/  IMAD.WIDE R32, R37, 0x4, R10 ;  /* 0x0000000425207825 */ /* 0x004fc800078e020a */
[----:B------:R-:W-:-:S04]  /*11f740*/  IMAD.WIDE R34, R39, 0x4, R6 ;  /* 0x0000000427227825 */ /* 0x000fc800078e0206 */
[----:B------:R-:W-:-:S04]  /*11f750*/  IMAD.WIDE R36, R39, 0x4, R4 ;  /* 0x0000000427247825 */ /* 0x000fc800078e0204 */
[C---:B-1----:R-:W-:Y:S01]  /*11f760*/  IMAD.WIDE R2, R39.reuse, 0x4, R8 ;  /* 0x0000000427027825 */ /* 0x042fe200078e0208 */
[----:B------:R1:W-:Y:S03]  /*11f770*/  @P4 STG.E [R32.64], R25 ;  /* 0x0000001920004986 */ /* 0x0003e6000c101904 */
[----:B------:R-:W-:Y:S02]  /*11f780*/  @P5 STG.E [R34.64], R120 ;  /* 0x0000007822005986 */ /* 0x000fe4000c101904 */
[----:B------:R-:W-:Y:S01]  /*11f790*/  IMAD.WIDE R16, R39, 0x4, R210 ;  /* 0x0000000427107825 */ /* 0x000fe200078e02d2 */
[----:B------:R-:W-:Y:S01]  /*11f7a0*/  ISETP.LT.AND P4, PT, R75, c[0x0][0x178], !P2 ;  /* 0x00005e004b007a0c */ /* 0x000fe20005781270 */
[----:B------:R2:W-:Y:S01]  /*11f7b0*/  @P3 STG.E [R36.64], R136 ;  /* 0x0000008824003986 */ /* 0x0005e2000c101904 */
[----:B------:R-:W-:Y:S01]  /*11f7c0*/  ISETP.LT.AND P5, PT, R139, c[0x0][0x178], !P2 ;  /* 0x00005e008b007a0c */ /* 0x000fe200057a1270 */
[----:B------:R2:W-:Y:S01]  /*11f7d0*/  @P6 STG.E [R2.64], R152 ;  /* 0x0000009802006986 */ /* 0x0005e2000c101904 */
[----:B------:R-:W-:Y:S01]  /*11f7e0*/  ISETP.LT.AND P6, PT, R155, c[0x0][0x178], !P2 ;  /* 0x00005e009b007a0c */ /* 0x000fe200057c1270 */
[----:B------:R2:W-:Y:S01]  /*11f7f0*/  @P0 STG.E [R16.64], R72 ;  /* 0x0000004810000986 */ /* 0x0005e2000c101904 */
[----:B------:R-:W-:-:S02]  /*11f800*/  ISETP.LT.AND P2, PT, R179, c[0x0][0x178], !P2 ;  /* 0x00005e00b3007a0c */ /* 0x000fc40005741270 */
[----:B------:R-:W-:Y:S01]  /*11f810*/  ISETP.LT.AND P0, PT, R194, c[0x0][0x178], !P1 ;  /* 0x00005e00c2007a0c */ /* 0x000fe20004f01270 */
[----:B------:R-:W-:-:S04]  /*11f820*/  IMAD.WIDE R20, R39, 0x4, R208 ;  /* 0x0000000427147825 */ /* 0x000fc800078e02d0 */
[----:B-1----:R-:W-:-:S04]  /*11f830*/  IMAD.WIDE R24, R39, 0x4, R14 ;  /* 0x0000000427187825 */ /* 0x002fc800078e020e */
[C---:B------:R-:W-:Y:S01]  /*11f840*/  IMAD.WIDE R32, R39.reuse, 0x4, R12 ;  /* 0x0000000427207825 */ /* 0x040fe200078e020c */
[C---:B--2---:R-:W-:Y:S01]  /*11f850*/  IADD3 R37, R39.reuse, c[0x0][0x198], RZ ;  /* 0x0000660027257a10 */ /* 0x044fe20007ffe0ff */
[----:B------:R-:W2:Y:S02]  /*11f860*/  LDL.LU R36, [R1+0x5724] ;  /* 0x0057240001247983 */ /* 0x000ea40000300800 */
[----:B------:R-:W-:-:S04]  /*11f870*/  IMAD.WIDE R2, R39, 0x4, R10 ;  /* 0x0000000427027825 */ /* 0x000fc800078e020a */
[----:B------:R-:W-:Y:S01]  /*11f880*/  IMAD.WIDE R16, R37, 0x4, R6 ;  /* 0x0000000425107825 */ /* 0x000fe200078e0206 */
[----:B------:R1:W-:Y:S03]  /*11f890*/  @P4 STG.E [R20.64], R176 ;  /* 0x000000b014004986 */ /* 0x0003e6000c101904 */
[----:B------:R1:W-:Y:S02]  /*11f8a0*/  @P5 STG.E [R24.64], R192 ;  /* 0x000000c018005986 */ /* 0x0003e4000c101904 */
[----:B------:R1:W-:Y:S02]  /*11f8b0*/  @P6 STG.E [R32.64], R224 ;  /* 0x000000e020006986 */ /* 0x0003e4000c101904 */
[----:B---3--:R3:W-:Y:S01]  /*11f8c0*/  @P2 STG.E [R2.64], R28 ;  /* 0x0000001c02002986 */ /* 0x0087e2000c101904 */
[----:B------:R1:W-:Y:S01]  /*11f8d0*/  @P0 STG.E [R16.64], R121 ;  /* 0x0000007910000986 */ /* 0x0003e2000c101904 */
[----:B----4-:R-:W-:-:S03]  /*11f8e0*/  ISETP.GE.AND P0, PT, R0, c[0x0][0x17c], PT ;  /* 0x00005f0000007a0c */ /* 0x010fc60003f06270 */
[----:B------:R-:W4:Y:S01]  /*11f8f0*/  LDL.LU R0, [R1+0x5718] ;  /* 0x0057180001007983 */ /* 0x000f220000300800 */
[----:B------:R-:W-:Y:S01]  /*11f900*/  ISETP.LT.AND P4, PT, R227, c[0x0][0x178], !P1 ;  /* 0x00005e00e3007a0c */ /* 0x000fe20004f81270 */
[----:B------:R-:W-:Y:S01]  /*11f910*/  IMAD.WIDE R34, R37, 0x4, R4 ;  /* 0x0000000425227825 */ /* 0x000fe200078e0204 */
[----:B------:R-:W-:Y:S02]  /*11f920*/  ISETP.LT.AND P5, PT, R123, c[0x0][0x178], !P1 ;  /* 0x00005e007b007a0c */ /* 0x000fe40004fa1270 */
[----:B------:R-:W-:Y:S02]  /*11f930*/  ISETP.LT.AND P6, PT, R195, c[0x0][0x178], !P1 ;  /* 0x00005e00c3007a0c */ /* 0x000fe40004fc1270 */
[----:B------:R-:W-:Y:S01]  /*11f940*/  ISETP.LT.AND P2, PT, R75, c[0x0][0x178], !P1 ;  /* 0x00005e004b007a0c */ /* 0x000fe20004f41270 */
[----:B-1----:R-:W-:-:S04]  /*11f950*/  IMAD.WIDE R20, R37, 0x4, R8 ;  /* 0x0000000425147825 */ /* 0x002fc800078e0208 */
[----:B------:R-:W-:Y:S02]  /*11f960*/  IMAD.WIDE R24, R37, 0x4, R210 ;  /* 0x0000000425187825 */ /* 0x000fe400078e02d2 */
[----:B------:R-:W-:Y:S01]  /*11f970*/  @P4 STG.E [R34.64], R137 ;  /* 0x0000008922004986 */ /* 0x000fe2000c101904 */
[----:B------:R-:W-:Y:S01]  /*11f980*/  ISETP.LT.AND P4, PT, R139, c[0x0][0x178], !P1 ;  /* 0x00005e008b007a0c */ /* 0x000fe20004f81270 */
[----:B------:R-:W-:Y:S01]  /*11f990*/  IMAD.WIDE R32, R37, 0x4, R208 ;  /* 0x0000000425207825 */ /* 0x000fe200078e02d0 */
[----:B------:R-:W-:-:S03]  /*11f9a0*/  ISETP.GE.AND P3, PT, R38, c[0x0][0x17c], PT ;  /* 0x00005f0026007a0c */ /* 0x000fc60003f66270 */
[----:B---3--:R-:W-:Y:S01]  /*11f9b0*/  IMAD.WIDE R2, R37, 0x4, R14 ;  /* 0x0000000425027825 */ /* 0x008fe200078e020e */
[----:B------:R1:W-:Y:S01]  /*11f9c0*/  @P5 STG.E [R20.64], R153 ;  /* 0x0000009914005986 */ /* 0x0003e2000c101904 */
[----:B------:R-:W-:Y:S02]  /*11f9d0*/  ISETP.LT.AND P5, PT, R155, c[0x0][0x178], !P1 ;  /* 0x00005e009b007a0c */ /* 0x000fe40004fa1270 */
[----:B------:R3:W-:Y:S01]  /*11f9e0*/  @P6 STG.E [R24.64], R73 ;  /* 0x0000004918006986 */ /* 0x0007e2000c101904 */
[----:B------:R-:W-:Y:S02]  /*11f9f0*/  ISETP.LT.AND P1, PT, R179, c[0x0][0x178], !P1 ;  /* 0x00005e00b3007a0c */ /* 0x000fe40004f21270 */
[----:B------:R-:W-:Y:S01]  /*11fa00*/  ISETP.LT.AND P6, PT, R194, c[0x0][0x178], !P3 ;  /* 0x00005e00c2007a0c */ /* 0x000fe20005fc1270 */
[----:B------:R3:W-:Y:S01]  /*11fa10*/  @P2 STG.E [R32.64], R177 ;  /* 0x000000b120002986 */ /* 0x0007e2000c101904 */
[----:B------:R-:W-:Y:S02]  /*11fa20*/  ISETP.LT.AND P2, PT, R227, c[0x0][0x178], !P3 ;  /* 0x00005e00e3007a0c */ /* 0x000fe40005f41270 */
[----:B------:R-:W-:Y:S01]  /*11fa30*/  IADD3 R39, R37, c[0x0][0x198], RZ ;  /* 0x0000660025277a10 */ /* 0x000fe20007ffe0ff */
[----:B------:R3:W-:Y:S01]  /*11fa40*/  @P4 STG.E [R2.64], R193 ;  /* 0x000000c102004986 */ /* 0x0007e2000c101904 */
[----:B------:R-:W-:Y:S01]  /*11fa50*/  ISETP.LT.AND P4, PT, R123, c[0x0][0x178], !P3 ;  /* 0x00005e007b007a0c */ /* 0x000fe20005f81270 */
[----:B------:R-:W-:-:S04]  /*11fa60*/  IMAD.WIDE R16, R37, 0x4, R12 ;  /* 0x0000000425107825 */ /* 0x000fc800078e020c */
[----:B-1----:R-:W-:-:S04]  /*11fa70*/  IMAD.WIDE R20, R37, 0x4, R10 ;  /* 0x0000000425147825 */ /* 0x002fc800078e020a */
[----:B---3--:R-:W-:-:S04]  /*11fa80*/  IMAD.WIDE R24, R39, 0x4, R6 ;  /* 0x0000000427187825 */ /* 0x008fc800078e0206 */
[----:B------:R-:W-:-:S04]  /*11fa90*/  IMAD.WIDE R34, R39, 0x4, R4 ;  /* 0x0000000427227825 */ /* 0x000fc800078e0204 */
[----:B------:R-:W-:Y:S01]  /*11faa0*/  IMAD.WIDE R32, R39, 0x4, R8 ;  /* 0x0000000427207825 */ /* 0x000fe200078e0208 */
[----:B------:R1:W-:Y:S03]  /*11fab0*/  @P5 STG.E [R16.64], R225 ;  /* 0x000000e110005986 */ /* 0x0003e6000c101904 */
[----:B------:R3:W-:Y:S01]  /*11fac0*/  @P1 STG.E [R20.64], R29 ;  /* 0x0000001d14001986 */ /* 0x0007e2000c101904 */
[----:B------:R-:W-:Y:S01]  /*11fad0*/  ISETP.LT.AND P5, PT, R195, c[0x0][0x178], !P3 ;  /* 0x00005e00c3007a0c */ /* 0x000fe20005fa1270 */
[----:B------:R3:W-:Y:S01]  /*11fae0*/  @P6 STG.E [R24.64], R134 ;  /* 0x0000008618006986 */ /* 0x0007e2000c101904 */
[----:B------:R-:W-:Y:S01]  /*11faf0*/  ISETP.LT.AND P6, PT, R75, c[0x0][0x178], !P3 ;  /* 0x00005e004b007a0c */ /* 0x000fe20005fc1270 */
[----:B------:R3:W-:Y:S01]  /*11fb00*/  @P2 STG.E [R34.64], R150 ;  /* 0x0000009622002986 */ /* 0x0007e2000c101904 */
[----:B------:R-:W-:Y:S01]  /*11fb10*/  ISETP.LT.AND P2, PT, R139, c[0x0][0x178], !P3 ;  /* 0x00005e008b007a0c */ /* 0x000fe20005f41270 */
[----:B------:R-:W-:Y:S01]  /*11fb20*/  @P4 STG.E [R32.64], R166 ;  /* 0x000000a620004986 */ /* 0x000fe2000c101904 */
[----:B------:R-:W-:Y:S01]  /*11fb30*/  ISETP.LT.AND P4, PT, R155, c[0x0][0x178], !P3 ;  /* 0x00005e009b007a0c */ /* 0x000fe20005f81270 */
[----:B------:R-:W-:-:S02]  /*11fb40*/  ISETP.LT.AND P3, PT, R179, c[0x0][0x178], !P3 ;  /* 0x00005e00b3007a0c */ /* 0x000fc40005f61270 */
[----:B------:R-:W-:-:S04]  /*11fb50*/  IMAD.WIDE R2, R39, 0x4, R210 ;  /* 0x0000000427027825 */ /* 0x000fc800078e02d2 */
[----:B-1----:R-:W-:-:S04]  /*11fb60*/  IMAD.WIDE R16, R39, 0x4, R208 ;  /* 0x0000000427107825 */ /* 0x002fc800078e02d0 */
[----:B---3--:R-:W-:-:S04]  /*11fb70*/  IMAD.WIDE R20, R39, 0x4, R14 ;  /* 0x0000000427147825 */ /* 0x008fc800078e020e */
[----:B------:R-:W-:-:S04]  /*11fb80*/  IMAD.WIDE R24, R39, 0x4, R12 ;  /* 0x0000000427187825 */ /* 0x000fc800078e020c */
[----:B------:R-:W-:Y:S01]  /*11fb90*/  IMAD.WIDE R28, R39, 0x4, R10 ;  /* 0x00000004271c7825 */ /* 0x000fe200078e020a */
[----:B------:R1:W-:Y:S03]  /*11fba0*/  @P5 STG.E [R2.64], R174 ;  /* 0x000000ae02005986 */ /* 0x0003e6000c101904 */
[----:B------:R3:W-:Y:S01]  /*11fbb0*/  @P6 STG.E [R16.64], R190 ;  /* 0x000000be10006986 */ /* 0x0007e2000c101904 */
[----:B------:R-:W2:Y:S04]  /*11fbc0*/  LDL.LU R34, [R1+0x5710] ;  /* 0x0057100001227983 */ /* 0x000ea80000300800 */
[----:B------:R1:W-:Y:S01]  /*11fbd0*/  @P2 STG.E [R20.64], R206 ;  /* 0x000000ce14002986 */ /* 0x0003e2000c101904 */
[----:B------:R1:W-:Y:S03]  /*11fbe0*/  @P4 STG.E [R24.64], R214 ;  /* 0x000000d618004986 */ /* 0x0003e6000c101904 */
[----:B------:R-:W-:Y:S01]  /*11fbf0*/  @P3 STG.E [R28.64], R18 ;  /* 0x000000121c003986 */ /* 0x000fe2000c101904 */
[----:B----4-:R-:W-:-:S03]  /*11fc00*/  ISETP.GE.AND P3, PT, R0, c[0x0][0x17c], PT ;  /* 0x00005f0000007a0c */ /* 0x010fc60003f66270 */
[----:B------:R-:W4:Y:S01]  /*11fc10*/  LDL.LU R0, [R1+0x5704] ;  /* 0x0057040001007983 */ /* 0x000f220000300800 */
[----:B------:R-:W-:Y:S02]  /*11fc20*/  ISETP.LT.AND P5, PT, R194, c[0x0][0x178], !P0 ;  /* 0x00005e00c2007a0c */ /* 0x000fe400047a1270 */
[----:B------:R-:W-:Y:S02]  /*11fc30*/  ISETP.LT.AND P6, PT, R227, c[0x0][0x178], !P0 ;  /* 0x00005e00e3007a0c */ /* 0x000fe400047c1270 */
[----:B------:R-:W-:Y:S02]  /*11fc40*/  IADD3 R35, R39, c[0x0][0x198], RZ ;  /* 0x0000660027237a10 */ /* 0x000fe40007ffe0ff */
[----:B------:R-:W-:-:S03]  /*11fc50*/  ISETP.LT.AND P2, PT, R123, c[0x0][0x178], !P0 ;  /* 0x00005e007b007a0c */ /* 0x000fc60004741270 */
[----:B-1----:R-:W-:-:S04]  /*11fc60*/  IMAD.WIDE R2, R35, 0x4, R6 ;  /* 0x0000000423027825 */ /* 0x002fc800078e0206 */
[----:B------:R-:W-:Y:S01]  /*11fc70*/  IMAD.WIDE R32, R35, 0x4, R4 ;  /* 0x0000000423207825 */ /* 0x000fe200078e0204 */
[----:B------:R-:W-:Y:S01]  /*11fc80*/  ISETP.LT.AND P4, PT, R195, c[0x0][0x178], !P0 ;  /* 0x00005e00c3007a0c */ /* 0x000fe20004781270 */
[----:B------:R1:W-:Y:S01]  /*11fc90*/  @P5 STG.E [R2.64], R135 ;  /* 0x0000008702005986 */ /* 0x0003e2000c101904 */
[----:B------:R-:W-:Y:S02]  /*11fca0*/  ISETP.LT.AND P5, PT, R75, c[0x0][0x178], !P0 ;  /* 0x00005e004b007a0c */ /* 0x000fe400047a1270 */
[----:B------:R-:W-:Y:S01]  /*11fcb0*/  @P6 STG.E [R32.64], R151 ;  /* 0x0000009720006986 */ /* 0x000fe2000c101904 */
[----:B------:R-:W-:Y:S01]  /*11fcc0*/  ISETP.LT.AND P6, PT, R139, c[0x0][0x178], !P0 ;  /* 0x00005e008b007a0c */ /* 0x000fe200047c1270 */
[----:B---3--:R-:W-:-:S04]  /*11fcd0*/  IMAD.WIDE R16, R35, 0x4, R8 ;  /* 0x0000000423107825 */ /* 0x008fc800078e0208 */
[----:B------:R-:W-:-:S04]  /*11fce0*/  IMAD.WIDE R20, R35, 0x4, R210 ;  /* 0x0000000423147825 */ /* 0x000fc800078e02d2 */
[----:B------:R-:W-:Y:S01]  /*11fcf0*/  IMAD.WIDE R24, R35, 0x4, R208 ;  /* 0x0000000423187825 */ /* 0x000fe200078e02d0 */
[----:B--2---:R-:W-:Y:S01]  /*11fd00*/  ISETP.GE.AND P1, PT, R36, c[0x0][0x17c], PT ;  /* 0x00005f0024007a0c */ /* 0x004fe20003f26270 */
[----:B------:R2:W-:Y:S01]  /*11fd10*/  @P2 STG.E [R16.64], R167 ;  /* 0x000000a710002986 */ /* 0x0005e2000c101904 */
[----:B------:R-:W-:Y:S01]  /*11fd20*/  ISETP.LT.AND P2, PT, R155, c[0x0][0x178], !P0 ;  /* 0x00005e009b007a0c */ /* 0x000fe20004741270 */
[----:B-1----:R-:W-:Y:S02]  /*11fd30*/  IMAD.WIDE R2, R35, 0x4, R14 ;  /* 0x0000000423027825 */ /* 0x002fe400078e020e */
[----:B------:R1:W-:Y:S01]  /*11fd40*/  @P4 STG.E [R20.64], R175 ;  /* 0x000000af14004986 */ /* 0x0003e2000c101904 */
[----:B------:R-:W-:Y:S02]  /*11fd50*/  ISETP.LT.AND P0, PT, R179, c[0x0][0x178], !P0 ;  /* 0x00005e00b3007a0c */ /* 0x000fe40004701270 */
[----:B------:R-:W-:Y:S01]  /*11fd60*/  ISETP.LT.AND P4, PT, R194, c[0x0][0x178], !P1 ;  /* 0x00005e00c2007a0c */ /* 0x000fe20004f81270 */
[----:B------:R3:W-:Y:S01]  /*11fd70*/  @P5 STG.E [R24.64], R191 ;  /* 0x000000bf18005986 */ /* 0x0007e2000c101904 */
[----:B------:R-:W-:Y:S01]  /*11fd80*/  ISETP.LT.AND P5, PT, R227, c[0x0][0x178], !P1 ;  /* 0x00005e00e3007a0c */ /* 0x000fe20004fa1270 */
[----:B------:R2:W-:Y:S01]  /*11fd90*/  @P6 STG.E [R2.64], R207 ;  /* 0x000000cf02006986 */ /* 0x0005e2000c101904 */
[----:B------:R-:W-:-:S02]  /*11fda0*/  ISETP.LT.AND P6, PT, R123, c[0x0][0x178], !P1 ;  /* 0x00005e007b007a0c */ /* 0x000fc40004fc1270 */
[C---:B------:R-:W-:Y:S01]  /*11fdb0*/  IADD3 R37, R35.reuse, c[0x0][0x198], RZ ;  /* 0x0000660023257a10 */ /* 0x040fe20007ffe0ff */
[----:B------:R-:W-:-:S04]  /*11fdc0*/  IMAD.WIDE R28, R35, 0x4, R12 ;  /* 0x00000004231c7825 */ /* 0x000fc800078e020c */
[----:B--2---:R-:W-:-:S04]  /*11fdd0*/  IMAD.WIDE R16, R35, 0x4, R10 ;  /* 0x0000000423107825 */ /* 0x004fc800078e020a */
[----:B-1----:R-:W-:-:S04]  /*11fde0*/  IMAD.WIDE R20, R37, 0x4, R6 ;  /* 0x0000000425147825 */ /* 0x002fc800078e0206 */
[C---:B------:R-:W-:Y:S01]  /*11fdf0*/  IMAD.WIDE R32, R37.reuse, 0x4, R4 ;  /* 0x0000000425207825 */ /* 0x040fe200078e0204 */
[----:B------:R1:W-:Y:S03]  /*11fe00*/  @P2 STG.E [R28.64], R215 ;  /* 0x000000d71c002986 */ /* 0x0003e6000c101904 */
[----:B---3--:R-:W-:-:S04]  /*11fe10*/  IMAD.WIDE R24, R37, 0x4, R8 ;  /* 0x0000000425187825 */ /* 0x008fc800078e0208 */
[----:B------:R-:W-:Y:S01]  /*11fe20*/  @P0 STG.E [R16.64], R19 ;  /* 0x0000001310000986 */ /* 0x000fe2000c101904 */
[----:B------:R-:W-:Y:S01]  /*11fe30*/  ISETP.LT.AND P2, PT, R195, c[0x0][0x178], !P1 ;  /* 0x00005e00c3007a0c */ /* 0x000fe20004f41270 */
[----:B------:R-:W-:Y:S01]  /*11fe40*/  @P4 STG.E [R20.64], R130 ;  /* 0x0000008214004986 */ /* 0x000fe2000c101904 */
[----:B------:R-:W-:Y:S01]  /*11fe50*/  ISETP.LT.AND P4, PT, R75, c[0x0][0x178], !P1 ;  /* 0x00005e004b007a0c */ /* 0x000fe20004f81270 */
[----:B------:R2:W-:Y:S01]  /*11fe60*/  @P5 STG.E [R32.64], R146 ;  /* 0x0000009220005986 */ /* 0x0005e2000c101904 */
[----:B------:R-:W-:Y:S01]  /*11fe70*/  ISETP.LT.AND P5, PT, R139, c[0x0][0x178], !P1 ;  /* 0x00005e008b007a0c */ /* 0x000fe20004fa1270 */
[----:B------:R-:W-:Y:S01]  /*11fe80*/  @P6 STG.E [R24.64], R162 ;  /* 0x000000a218006986 */ /* 0x000fe2000c101904 */
[----:B------:R-:W-:Y:S01]  /*11fe90*/  ISETP.LT.AND P6, PT, R155, c[0x0][0x178], !P1 ;  /* 0x00005e009b007a0c */ /* 0x000fe20004fc1270 */
[----:B------:R-:W-:Y:S02]  /*11fea0*/  ISETP.LT.AND P1, PT, R179, c[0x0][0x178], !P1 ;  /* 0x00005e00b3007a0c */ /* 0x000fe40004f21270 */
[----:B------:R-:W-:-:S04]  /*11feb0*/  IMAD.WIDE R2, R37, 0x4, R210 ;  /* 0x0000000425027825 */ /* 0x000fc800078e02d2 */
[C---:B-1----:R-:W-:Y:S01]  /*11fec0*/  IMAD.WIDE R28, R37.reuse, 0x4, R208 ;  /* 0x00000004251c7825 */ /* 0x042fe200078e02d0 */
[----:B--2---:R-:W2:Y:S03]  /*11fed0*/  LDL.LU R32, [R1+0x56f8] ;  /* 0x0056f80001207983 */ /* 0x004ea60000300800 */
[----:B------:R-:W-:-:S04]  /*11fee0*/  IMAD.WIDE R16, R37, 0x4, R14 ;  /* 0x0000000425107825 */ /* 0x000fc800078e020e */
[----:B------:R-:W-:-:S04]  /*11fef0*/  IMAD.WIDE R18, R37, 0x4, R12 ;  /* 0x0000000425127825 */ /* 0x000fc800078e020c */
[----:B------:R-:W-:Y:S01]  /*11ff00*/  IMAD.WIDE R20, R37, 0x4, R10 ;  /* 0x0000000425147825 */ /* 0x000fe200078e020a */
[----:B------:R1:W-:Y:S03]  /*11ff10*/  @P2 STG.E [R2.64], R170 ;  /* 0x000000aa02002986 */ /* 0x0003e6000c101904 */
[----:B------:R3:W-:Y:S02]  /*11ff20*/  @P4 STG.E [R28.64], R186 ;  /* 0x000000ba1c004986 */ /* 0x0007e4000c101904 */
[----:B------:R1:W-:Y:S02]  /*11ff30*/  @P5 STG.E [R16.64], R202 ;  /* 0x000000ca10005986 */ /* 0x0003e4000c101904 */
[----:B------:R1:W-:Y:S01]  /*11ff40*/  @P6 STG.E [R18.64], R218 ;  /* 0x000000da12006986 */ /* 0x0003e2000c101904 */
[----:B------:R-:W-:Y:S01]  /*11ff50*/  @P1 STG.E [R20.64], R22 ;  /* 0x0000001614001986 */ /* 0x000fe2000c101904 */
[----:B------:R-:W-:-:S02]  /*11ff60*/  ISETP.LT.AND P2, PT, R194, c[0x0][0x178], !P3 ;  /* 0x00005e00c2007a0c */ /* 0x000fc40005f41270 */
[----:B------:R-:W-:Y:S02]  /*11ff70*/  ISETP.LT.AND P4, PT, R227, c[0x0][0x178], !P3 ;  /* 0x00005e00e3007a0c */ /* 0x000fe40005f81270 */
[----:B------:R-:W-:Y:S02]  /*11ff80*/  IADD3 R33, R37, c[0x0][0x198], RZ ;  /* 0x0000660025217a10 */ /* 0x000fe40007ffe0ff */
[----:B------:R-:W-:Y:S02]  /*11ff90*/  ISETP.LT.AND P5, PT, R123, c[0x0][0x178], !P3 ;  /* 0x00005e007b007a0c */ /* 0x000fe40005fa1270 */
[----:B------:R-:W-:Y:S02]  /*11ffa0*/  ISETP.LT.AND P6, PT, R195, c[0x0][0x178], !P3 ;  /* 0x00005e00c3007a0c */ /* 0x000fe40005fc1270 */
[----:B----4-:R-:W-:Y:S02]  /*11ffb0*/  ISETP.GE.AND P1, PT, R0, c[0x0][0x17c], PT ;  /* 0x00005f0000007a0c */ /* 0x010fe40003f26270 */
[----:B------:R-:W4:Y:S01]  /*11ffc0*/  LDL.LU R0, [R1+0x57c4] ;  /* 0x0057c40001007983 */ /* 0x000f220000300800 */
[----:B-1----:R-:W-:-:S04]  /*11ffd0*/  IMAD.WIDE R2, R33, 0x4, R6 ;  /* 0x0000000421027825 */ /* 0x002fc800078e0206 */
[----:B------:R-:W-:-:S04]  /*11ffe0*/  IMAD.WIDE R24, R33, 0x4, R4 ;  /* 0x0000000421187825 */ /* 0x000fc800078e0204 */
[----:B---3--:R-:W-:-:S04]  /*11fff0*/  IMAD.WIDE R28, R33, 0x4, R8 ;  /* 0x00000004211c7825 */ /* 0x008fc800078e0208 */
[----:B------:R-:W-:Y:S01]  /*120000*/  IMAD.WIDE R16, R33, 0x4, R210 ;  /* 0x0000000421107825 */ /* 0x000fe200078e02d2 */
[----:B------:R1:W-:Y:S01]  /*120010*/  @P2 STG.E [R2.64], R131 ;  /* 0x0000008302002986 */ /* 0x0003e2000c101904 */
[----:B------:R-:W-:Y:S02]  /*120020*/  ISETP.LT.AND P2, PT, R75, c[0x0][0x178], !P3 ;  /* 0x00005e004b007a0c */ /* 0x000fe40005f41270 */
[----:B------:R3:W-:Y:S01]  /*120030*/  @P4 STG.E [R24.64], R147 ;  /* 0x0000009318004986 */ /* 0x0007e2000c101904 */
[----:B------:R-:W-:Y:S02]  /*120040*/  ISETP.GE.AND P0, PT, R34, c[0x0][0x17c], PT ;  /* 0x00005f0022007a0c */ /* 0x000fe40003f06270 */
[----:B------:R-:W-:Y:S01]  /*120050*/  ISETP.LT.AND P4, PT, R139, c[0x0][0x178], !P3 ;  /* 0x00005e008b007a0c */ /* 0x000fe20005f81270 */
[----:B------:R-:W-:Y:S01]  /*120060*/  @P5 STG.E [R28.64], R163 ;  /* 0x000000a31c005986 */ /* 0x000fe2000c101904 */
[----:B------:R-:W-:Y:S01]  /*120070*/  ISETP.LT.AND P5, PT, R155, c[0x0][0x178], !P3 ;  /* 0x00005e009b007a0c */ /* 0x000fe20005fa1270 */
[----:B------:R3:W-:Y:S01]  /*120080*/  @P6 STG.E [R16.64], R171 ;  /* 0x000000ab10006986 */ /* 0x0007e2000c101904 */
[----:B------:R-:W-:-:S02]  /*120090*/  ISETP.LT.AND P3, PT, R179, c[0x0][0x178], !P3 ;  /* 0x00005e00b3007a0c */ /* 0x000fc40005f61270 */
[----:B------:R-:W-:Y:S01]  /*1200a0*/  ISETP.LT.AND P6, PT, R194, c[0x0][0x178], !P0 ;  /* 0x00005e00c2007a0c */ /* 0x000fe200047c1270 */
[C---:B------:R-:W-:Y:S01]  /*1200b0*/  IMAD.WIDE R18, R33.reuse, 0x4, R208 ;  /* 0x0000000421127825 */ /* 0x040fe200078e02d0 */
[----:B------:R-:W-:-:S03]  /*1200c0*/  IADD3 R35, R33, c[0x0][0x198], RZ ;  /* 0x0000660021237a10 */ /* 0x000fc60007ffe0ff */
[----:B-1----:R-:W-:-:S04]  /*1200d0*/  IMAD.WIDE R2, R33, 0x4, R14 ;  /* 0x0000000421027825 */ /* 0x002fc800078e020e */
[----:B------:R-:W-:-:S04]  /*1200e0*/  IMAD.WIDE R20, R33, 0x4, R12 ;  /* 0x0000000421147825 */ /* 0x000fc800078e020c */
[----:B---3--:R-:W-:Y:S01]  /*1200f0*/  IMAD.WIDE R24, R33, 0x4, R10 ;  /* 0x0000000421187825 */ /* 0x008fe200078e020a */
[----:B------:R1:W-:Y:S01]  /*120100*/  @P2 STG.E [R18.64], R187 ;  /* 0x000000bb12002986 */ /* 0x0003e2000c101904 */
[----:B------:R-:W-:Y:S02]  /*120110*/  ISETP.LT.AND P2, PT, R227, c[0x0][0x178], !P0 ;  /* 0x00005e00e3007a0c */ /* 0x000fe40004741270 */
[----:B------:R3:W-:Y:S02]  /*120120*/  @P4 STG.E [R2.64], R203 ;  /* 0x000000cb02004986 */ /* 0x0007e4000c101904 */
[----:B------:R-:W-:Y:S01]  /*120130*/  IMAD.WIDE R16, R35, 0x4, R6 ;  /* 0x0000000423107825 */ /* 0x000fe200078e0206 */
[----:B------:R-:W-:Y:S01]  /*120140*/  ISETP.LT.AND P4, PT, R123, c[0x0][0x178], !P0 ;  /* 0x00005e007b007a0c */ /* 0x000fe20004781270 */
[----:B------:R3:W-:Y:S01]  /*120150*/  @P5 STG.E [R20.64], R219 ;  /* 0x000000db14005986 */ /* 0x0007e2000c101904 */
[----:B------:R-:W-:Y:S01]  /*120160*/  ISETP.LT.AND P5, PT, R195, c[0x0][0x178], !P0 ;  /* 0x00005e00c3007a0c */ /* 0x000fe200047a1270 */
[----:B------:R-:W-:Y:S02]  /*120170*/  @P3 STG.E [R24.64], R23 ;  /* 0x0000001718003986 */ /* 0x000fe4000c101904 */
[----:B------:R3:W-:Y:S01]  /*120180*/  @P6 STG.E [R16.64], R126 ;  /* 0x0000007e10006986 */ /* 0x0007e2000c101904 */
[----:B------:R-:W-:-:S02]  /*120190*/  ISETP.LT.AND P3, PT, R75, c[0x0][0x178], !P0 ;  /* 0x00005e004b007a0c */ /* 0x000fc40004761270 */
[----:B------:R-:W-:Y:S01]  /*1201a0*/  ISETP.LT.AND P6, PT, R139, c[0x0][0x178], !P0 ;  /* 0x00005e008b007a0c */ /* 0x000fe200047c1270 */
[----:B------:R-:W-:-:S04]  /*1201b0*/  IMAD.WIDE R28, R35, 0x4, R4 ;  /* 0x00000004231c7825 */ /* 0x000fc800078e0204 */
[----:B-1----:R-:W-:-:S04]  /*1201c0*/  IMAD.WIDE R18, R35, 0x4, R8 ;  /* 0x0000000423127825 */ /* 0x002fc800078e0208 */
[C---:B---3--:R-:W-:Y:S01]  /*1201d0*/  IMAD.WIDE R2, R35.reuse, 0x4, R210 ;  /* 0x0000000423027825 */ /* 0x048fe200078e02d2 */
[----:B------:R1:W-:Y:S03]  /*1201e0*/  @P2 STG.E [R28.64], R142 ;  /* 0x0000008e1c002986 */ /* 0x0003e6000c101904 */
[----:B------:R-:W-:-:S04]  /*1201f0*/  IMAD.WIDE R20, R35, 0x4, R208 ;  /* 0x0000000423147825 */ /* 0x000fc800078e02d0 */
[----:B------:R-:W-:-:S04]  /*120200*/  IMAD.WIDE R16, R35, 0x4, R14 ;  /* 0x0000000423107825 */ /* 0x000fc800078e020e */
[----:B------:R3:W-:Y:S01]  /*120210*/  @P4 STG.E [R18.64], R158 ;  /* 0x0000009e12004986 */ /* 0x0007e2000c101904 */
[----:B------:R-:W-:Y:S01]  /*120220*/  ISETP.LT.AND P4, PT, R155, c[0x0][0x178], !P0 ;  /* 0x00005e009b007a0c */ /* 0x000fe20004781270 */
[----:B------:R3:W-:Y:S01]  /*120230*/  @P5 STG.E [R2.64], R78 ;  /* 0x0000004e02005986 */ /* 0x0007e2000c101904 */
[----:B------:R-:W-:Y:S02]  /*120240*/  ISETP.LT.AND P0, PT, R179, c[0x0][0x178], !P0 ;  /* 0x00005e00b3007a0c */ /* 0x000fe40004701270 */
[----:B------:R-:W-:Y:S01]  /*120250*/  ISETP.LT.AND P5, PT, R194, c[0x0][0x178], !P1 ;  /* 0x00005e00c2007a0c */ /* 0x000fe20004fa1270 */
[----:B------:R2:W-:Y:S01]  /*120260*/  @P3 STG.E [R20.64], R182 ;  /* 0x000000b614003986 */ /* 0x0005e2000c101904 */
[----:B------:R-:W-:Y:S01]  /*120270*/  ISETP.LT.AND P3, PT, R227, c[0x0][0x178], !P1 ;  /* 0x00005e00e3007a0c */ /* 0x000fe20004f61270 */
[----:B------:R2:W-:Y:S01]  /*120280*/  @P6 STG.E [R16.64], R198 ;  /* 0x000000c610006986 */ /* 0x0005e2000c101904 */
[----:B------:R-:W-:Y:S02]  /*120290*/  ISETP.LT.AND P6, PT, R123, c[0x0][0x178], !P1 ;  /* 0x00005e007b007a0c */ /* 0x000fe40004fc1270 */
[C---:B-1----:R-:W-:Y:S01]  /*1202a0*/  IADD3 R29, R35.reuse, c[0x0][0x198], RZ ;  /* 0x00006600231d7a10 */ /* 0x042fe20007ffe0ff */
[----:B------:R-:W-:-:S04]  /*1202b0*/  IMAD.WIDE R22, R35, 0x4, R12 ;  /* 0x0000000423167825 */ /* 0x000fc800078e020c */
[----:B---3--:R-:W-:-:S04]  /*1202c0*/  IMAD.WIDE R18, R35, 0x4, R10 ;  /* 0x0000000423127825 */ /* 0x008fc800078e020a */
[----:B------:R-:W-:-:S04]  /*1202d0*/  IMAD.WIDE R2, R29, 0x4, R6 ;  /* 0x000000041d027825 */ /* 0x000fc800078e0206 */
[C---:B------:R-:W-:Y:S01]  /*1202e0*/  IMAD.WIDE R24, R29.reuse, 0x4, R4 ;  /* 0x000000041d187825 */ /* 0x040fe200078e0204 */
[----:B------:R1:W-:Y:S03]  /*1202f0*/  @P4 STG.E [R22.64], R222 ;  /* 0x000000de16004986 */ /* 0x0003e6000c101904 */
[----:B--2---:R-:W-:Y:S01]  /*120300*/  IMAD.WIDE R20, R29, 0x4, R8 ;  /* 0x000000041d147825 */ /* 0x004fe200078e0208 */
[----:B------:R2:W-:Y:S01]  /*120310*/  @P0 STG.E [R18.64], R26 ;  /* 0x0000001a12000986 */ /* 0x0005e2000c101904 */
[----:B------:R-:W-:-:S03]  /*120320*/  ISETP.LT.AND P4, PT, R195, c[0x0][0x178], !P1 ;  /* 0x00005e00c3007a0c */ /* 0x000fc60004f81270 */
[----:B------:R3:W-:Y:S01]  /*120330*/  @P5 STG.E [R2.64], R127 ;  /* 0x0000007f02005986 */ /* 0x0007e2000c101904 */
[----:B------:R-:W-:Y:S01]  /*120340*/  ISETP.LT.AND P5, PT, R75, c[0x0][0x178], !P1 ;  /* 0x00005e004b007a0c */ /* 0x000fe20004fa1270 */
[----:B------:R-:W-:Y:S01]  /*120350*/  @P3 STG.E [R24.64], R143 ;  /* 0x0000008f18003986 */ /* 0x000fe2000c101904 */
[----:B------:R-:W-:Y:S01]  /*120360*/  ISETP.LT.AND P3, PT, R139, c[0x0][0x178], !P1 ;  /* 0x00005e008b007a0c */ /* 0x000fe20004f61270 */
[----:B------:R3:W-:Y:S01]  /*120370*/  @P6 STG.E [R20.64], R159 ;  /* 0x0000009f14006986 */ /* 0x0007e2000c101904 */
[----:B------:R-:W-:Y:S01]  /*120380*/  ISETP.LT.AND P6, PT, R155, c[0x0][0x178], !P1 ;  /* 0x00005e009b007a0c */ /* 0x000fe20004fc1270 */
[----:B------:R-:W-:Y:S02]  /*120390*/  ISETP.LT.AND P1, PT, R179, c[0x0][0x178], !P1 ;  /* 0x00005e00b3007a0c */ /* 0x000fe40004f21270 */
[----:B------:R-:W-:-:S04]  /*1203a0*/  IMAD.WIDE R16, R29, 0x4, R210 ;  /* 0x000000041d107825 */ /* 0x000fc800078e02d2 */
[----:B-1----:R-:W-:Y:S01]  /*1203b0*/  IMAD.WIDE R22, R29, 0x4, R208 ;  /* 0x000000041d167825 */ /* 0x002fe200078e02d0 */
[----:B------:R-:W-:-:S03]  /*1203c0*/  ISETP.GE.AND P2, PT, R32, c[0x0][0x17c], PT ;  /* 0x00005f0020007a0c */ /* 0x000fc60003f46270 */
[----:B--2---:R-:W-:-:S04]  /*1203d0*/  IMAD.WIDE R18, R29, 0x4, R12 ;  /* 0x000000041d127825 */ /* 0x004fc800078e020c */
[C---:B---3--:R-:W-:Y:S01]  /*1203e0*/  IMAD.WIDE R2, R29.reuse, 0x4, R14 ;  /* 0x000000041d027825 */ /* 0x048fe200078e020e */
[----:B------:R1:W-:Y:S01]  /*1203f0*/  @P4 STG.E [R16.64], R79 ;  /* 0x0000004f10004986 */ /* 0x0003e2000c101904 */
[----:B------:R-:W-:Y:S02]  /*120400*/  ISETP.LT.AND P4, PT, R194, c[0x0][0x178], !P2 ;  /* 0x00005e00c2007a0c */ /* 0x000fe40005781270 */
[----:B------:R2:W-:Y:S02]  /*120410*/  @P5 STG.E [R22.64], R183 ;  /* 0x000000b716005986 */ /* 0x0005e4000c101904 */
[----:B------:R-:W-:Y:S01]  /*120420*/  IMAD.WIDE R20, R29, 0x4, R10 ;  /* 0x000000041d147825 */ /* 0x000fe200078e020a */
[----:B------:R-:W-:Y:S01]  /*120430*/  ISETP.LT.AND P5, PT, R227, c[0x0][0x178], !P2 ;  /* 0x00005e00e3007a0c */ /* 0x000fe200057a1270 */
[----:B------:R3:W-:Y:S01]  /*120440*/  @P3 STG.E [R2.64], R199 ;  /* 0x000000c702003986 */ /* 0x0007e2000c101904 */
[----:B------:R-:W-:Y:S01]  /*120450*/  ISETP.LT.AND P3, PT, R123, c[0x0][0x178], !P2 ;  /* 0x00005e007b007a0c */ /* 0x000fe20005761270 */
[----:B------:R3:W-:Y:S01]  /*120460*/  @P6 STG.E [R18.64], R223 ;  /* 0x000000df12006986 */ /* 0x0007e2000c101904 */
[----:B------:R-:W-:-:S02]  /*120470*/  IADD3 R33, R29, c[0x0][0x198], RZ ;  /* 0x000066001d217a10 */ /* 0x000fc40007ffe0ff */
[----:B------:R-:W-:Y:S01]  /*120480*/  ISETP.LT.AND P6, PT, R195, c[0x0][0x178], !P2 ;  /* 0x00005e00c3007a0c */ /* 0x000fe200057c1270 */
[----:B------:R-:W-:Y:S01]  /*120490*/  @P1 STG.E [R20.64], R27 ;  /* 0x0000001b14001986 */ /* 0x000fe2000c101904 */
[----:B------:R-:W-:Y:S01]  /*1204a0*/  ISETP.LT.AND P1, PT, R75, c[0x0][0x178], !P2 ;  /* 0x00005e004b007a0c */ /* 0x000fe20005721270 */
[----:B-1----:R-:W-:-:S04]  /*1204b0*/  IMAD.WIDE R16, R33, 0x4, R6 ;  /* 0x0000000421107825 */ /* 0x002fc800078e0206 */
[----:B------:R-:W-:-:S04]  /*1204c0*/  IMAD.WIDE R24, R33, 0x4, R4 ;  /* 0x0000000421187825 */ /* 0x000fc800078e0204 */
[----:B--2---:R-:W-:-:S04]  /*1204d0*/  IMAD.WIDE R22, R33, 0x4, R8 ;  /* 0x0000000421167825 */ /* 0x004fc800078e0208 */
[----:B---3--:R-:W-:-:S04]  /*1204e0*/  IMAD.WIDE R2, R33, 0x4, R210 ;  /* 0x0000000421027825 */ /* 0x008fc800078e02d2 */
[----:B------:R-:W-:Y:S01]  /*1204f0*/  IMAD.WIDE R18, R33, 0x4, R208 ;  /* 0x0000000421127825 */ /* 0x000fe200078e02d0 */
[----:B------:R-:W-:Y:S03]  /*120500*/  @P4 STG.E [R16.64], R122 ;  /* 0x0000007a10004986 */ /* 0x000fe6000c101904 */
[----:B------:R1:W-:Y:S02]  /*120510*/  @P5 STG.E [R24.64], R138 ;  /* 0x0000008a18005986 */ /* 0x0003e4000c101904 */
[----:B------:R2:W-:Y:S01]  /*120520*/  @P3 STG.E [R22.64], R154 ;  /* 0x0000009a16003986 */ /* 0x0005e2000c101904 */
[----:B------:R3:W-:Y:S01]  /*120530*/  @P6 STG.E [R2.64], R74 ;  /* 0x0000004a02006986 */ /* 0x0007e2000c101904 */
[----:B------:R3:W-:Y:S01]  /*120540*/  @P1 STG.E [R18.64], R178 ;  /* 0x000000b212001986 */ /* 0x0007e2000c101904 */
[----:B----4-:R-:W-:-:S04]  /*120550*/  ISETP.GE.AND P0, PT, R0, c[0x0][0x17c], PT ;  /* 0x00005f0000007a0c */ /* 0x010fc80003f06270 */
[----:B------:R-:W-:Y:S02]  /*120560*/  ISETP.LT.AND P4, PT, R194, c[0x0][0x178], !P0 ;  /* 0x00005e00c2007a0c */ /* 0x000fe40004781270 */
[----:B------:R-:W-:Y:S01]  /*120570*/  ISETP.LT.AND P6, PT, R227, c[0x0][0x178], !P0 ;  /* 0x00005e00e3007a0c */ /* 0x000fe200047c1270 */
[----:B------:R-:W4:Y:S01]  /*120580*/  LDL.LU R194, [R1+0x57e4] ;  /* 0x0057e40001c27983 */ /* 0x000f220000300800 */
[----:B------:R-:W3:Y:S01]  /*120590*/  LDL.LU R227, [R1+0x57e0] ;  /* 0x0057e00001e37983 */ /* 0x000ee20000300800 */
[----:B------:R-:W-:Y:S02]  /*1205a0*/  ISETP.LT.AND P1, PT, R123, c[0x0][0x178], !P0 ;  /* 0x00005e007b007a0c */ /* 0x000fe40004721270 */
[----:B------:R-:W3:Y:S01]  /*1205b0*/  LDL.LU R123, [R1+0x57dc] ;  /* 0x0057dc00017b7983 */ /* 0x000ee20000300800 */
[----:B------:R-:W-:Y:S02]  /*1205c0*/  ISETP.LT.AND P5, PT, R139, c[0x0][0x178], !P2 ;  /* 0x00005e008b007a0c */ /* 0x000fe400057a1270 */
[----:B------:R-:W-:Y:S01]  /*1205d0*/  ISETP.LT.AND P3, PT, R155, c[0x0][0x178], !P2 ;  /* 0x00005e009b007a0c */ /* 0x000fe20005761270 */
[----:B------:R-:W-:Y:S01]  /*1205e0*/  ISETP.LT.AND P2, PT, R179, c[0x0][0x178], !P2 ;  /* 0x00005e00b3007a0c */ /* 0x000fe20005741270 */
[C---:B-1----:R-:W-:Y:S01]  /*1205f0*/  IADD3 R25, R33.reuse, c[0x0][0x198], RZ ;  /* 0x0000660021197a10 */ /* 0x042fe20007ffe0ff */
[----:B------:R-:W-:-:S04]  /*120600*/  IMAD.WIDE R16, R33, 0x4, R14 ;  /* 0x0000000421107825 */ /* 0x000fc800078e020e */
[----:B------:R-:W-:-:S04]  /*120610*/  IMAD.WIDE R20, R33, 0x4, R12 ;  /* 0x0000000421147825 */ /* 0x000fc800078e020c */
[----:B--2---:R-:W-:-:S04]  /*120620*/  IMAD.WIDE R22, R33, 0x4, R10 ;  /* 0x0000000421167825 */ /* 0x004fc800078e020a */
[----:B------:R-:W-:Y:S01]  /*120630*/  IMAD.WIDE R6, R25, 0x4, R6 ;  /* 0x0000000419067825 */ /* 0x000fe200078e0206 */
[----:B----4-:R1:W-:Y:S01]  /*120640*/  @P5 STG.E [R16.64], R194 ;  /* 0x000000c210005986 */ /* 0x0103e2000c101904 */
[----:B------:R-:W-:Y:S02]  /*120650*/  ISETP.LT.AND P5, PT, R195, c[0x0][0x178], !P0 ;  /* 0x00005e00c3007a0c */ /* 0x000fe400047a1270 */
[----:B------:R1:W-:Y:S02]  /*120660*/  @P3 STG.E [R20.64], R226 ;  /* 0x000000e214003986 */ /* 0x0003e4000c101904 */
[----:B------:R-:W2:Y:S01]  /*120670*/  LDL.LU R195, [R1+0x57d8] ;  /* 0x0057d80001c37983 */ /* 0x000ea20000300800 */
[----:B------:R-:W-:Y:S01]  /*120680*/  ISETP.LT.AND P3, PT, R75, c[0x0][0x178], !P0 ;  /* 0x00005e004b007a0c */ /* 0x000fe20004761270 */
[----:B------:R1:W-:Y:S04]  /*120690*/  @P2 STG.E [R22.64], R30 ;  /* 0x0000001e16002986 */ /* 0x0003e8000c101904 */
[----:B------:R-:W4:Y:S01]  /*1206a0*/  LDL.LU R75, [R1+0x57d4] ;  /* 0x0057d400014b7983 */ /* 0x000f220000300800 */
[----:B------:R-:W-:Y:S01]  /*1206b0*/  ISETP.LT.AND P2, PT, R139, c[0x0][0x178], !P0 ;  /* 0x00005e008b007a0c */ /* 0x000fe20004741270 */
[----:B---3--:R1:W-:Y:S02]  /*1206c0*/  @P4 STG.E [R6.64], R123 ;  /* 0x0000007b06004986 */ /* 0x0083e4000c101904 */
[----:B------:R-:W3:Y:S01]  /*1206d0*/  LDL.LU R139, [R1+0x57d0] ;  /* 0x0057d000018b7983 */ /* 0x000ee20000300800 */
[----:B------:R-:W-:Y:S01]  /*1206e0*/  ISETP.LT.AND P4, PT, R155, c[0x0][0x178], !P0 ;  /* 0x00005e009b007a0c */ /* 0x000fe20004781270 */
[----:B------:R-:W-:Y:S01]  /*1206f0*/  ISETP.LT.AND P0, PT, R179, c[0x0][0x178], !P0 ;  /* 0x00005e00b3007a0c */ /* 0x000fe20004701270 */
[----:B------:R-:W2:Y:S01]  /*120700*/  LDL.LU R155, [R1+0x57cc] ;  /* 0x0057cc00019b7983 */ /* 0x000ea20000300800 */
[----:B------:R-:W2:Y:S02]  /*120710*/  LDL.LU R179, [R1+0x57c8] ;  /* 0x0057c80001b37983 */ /* 0x000ea40000300800 */
[----:B------:R-:W-:-:S04]  /*120720*/  IMAD.WIDE R4, R25, 0x4, R4 ;  /* 0x0000000419047825 */ /* 0x000fc800078e0204 */
[----:B------:R-:W-:-:S04]  /*120730*/  IMAD.WIDE R8, R25, 0x4, R8 ;  /* 0x0000000419087825 */ /* 0x000fc800078e0208 */
[----:B------:R-:W-:-:S04]  /*120740*/  IMAD.WIDE R210, R25, 0x4, R210 ;  /* 0x0000000419d27825 */ /* 0x000fc800078e02d2 */
[----:B------:R-:W-:-:S04]  /*120750*/  IMAD.WIDE R208, R25, 0x4, R208 ;  /* 0x0000000419d07825 */ /* 0x000fc800078e02d0 */
[----:B------:R-:W-:-:S04]  /*120760*/  IMAD.WIDE R14, R25, 0x4, R14 ;  /* 0x00000004190e7825 */ /* 0x000fc800078e020e */
[----:B------:R-:W-:-:S04]  /*120770*/  IMAD.WIDE R12, R25, 0x4, R12 ;  /* 0x00000004190c7825 */ /* 0x000fc800078e020c */
[----:B------:R-:W-:Y:S01]  /*120780*/  IMAD.WIDE R10, R25, 0x4, R10 ;  /* 0x00000004190a7825 */ /* 0x000fe200078e020a */
[----:B---3--:R1:W-:Y:S03]  /*120790*/  @P6 STG.E [R4.64], R139 ;  /* 0x0000008b04006986 */ /* 0x0083e6000c101904 */
[----:B--2---:R1:W-:Y:S01]  /*1207a0*/  @P1 STG.E [R8.64], R155 ;  /* 0x0000009b08001986 */ /* 0x0043e2000c101904 */
[----:B----4-:R1:W-:Y:S04]  /*1207b0*/  @P5 STG.E [R210.64], R75 ;  /* 0x0000004bd2005986 */ /* 0x0103e8000c101904 */
[----:B------:R1:W-:Y:S01]  /*1207c0*/  @P3 STG.E [R208.64], R179 ;  /* 0x000000b3d0003986 */ /* 0x0003e2000c101904 */
[----:B------:R1:W-:Y:S02]  /*1207d0*/  @P2 STG.E [R14.64], R195 ;  /* 0x000000c30e002986 */ /* 0x0003e4000c101904 */
[----:B------:R1:W-:Y:S02]  /*1207e0*/  @P4 STG.E [R12.64], R227 ;  /* 0x000000e30c004986 */ /* 0x0003e4000c101904 */
[----:B------:R-:W-:Y:S05]  /*1207f0*/  @!P0 EXIT ;  /* 0x000000000000894d */ /* 0x000fea0003800000 */
[----:B------:R-:W-:Y:S01]  /*120800*/  STG.E [R10.64], R31 ;  /* 0x0000001f0a007986 */ /* 0x000fe2000c101904 */
[----:B------:R-:W-:Y:S05]  /*120810*/  EXIT ;  /* 0x000000000000794d */ /* 0x000fea0003800000 */
.L_x_2:
[----:B------:R-:W-:-:S00]  /*120820*/  BRA `(.L_x_2) ;  /* 0xfffffff000007947 */ /* 0x000fc0000383ffff */
[----:B------:R-:W-:-:S00]  /*120830*/  NOP ;  /* 0x0000000000007918 */ /* 0x000fc00000000000 */
        /* <DEDUP_REMOVED lines=12> */
.L_x_3:


//--------------------- .nv.shared.matmul_kernel  --------------------------
	.section	.nv.shared.matmul_kernel,"aw",@nobits
	.sectionflags	@""
	.align	16
